	.target	sm_90a

	.elftype	@"ET_EXEC"


//--------------------- .note.nv.tkinfo           --------------------------
	.section	.note.nv.tkinfo,"",@"SHT_NOTE"
	.sectionflags	@"SHF_NOTE_NV_TKINFO"
	.tkinfo
        /*0018*/ 	.word	0x00000002
        /*0030*/ 	.string	""
        /*0030*/ 	.string	"ptxas"
        /*0030*/ 	.string	"Cuda compilation tools, release 13.0, V13.0.88"
        /*0030*/ 	.string	"Build cuda_13.0.r13.0/compiler.36424714_0"
        /*0030*/ 	.string	"-arch sm_90a -m 64 "



//--------------------- .note.nv.cuinfo           --------------------------
	.section	.note.nv.cuinfo,"",@"SHT_NOTE"
	.sectionflags	@"SHF_NOTE_NV_CUINFO"
        /*0018*/ 	.short	0x0002
        /*001a*/ 	.short	0x005a
        /*001c*/ 	.short	0x0082
	.zero		2


//--------------------- .nv.info                  --------------------------
	.section	.nv.info,"",@"SHT_CUDA_INFO"
	.align	4


	//----- nvinfo : EIATTR_REGCOUNT
	.align		4
        /*0000*/ 	.byte	0x04, 0x2f
        /*0002*/ 	.short	(.L_4 - .L_3)
	.align		4
.L_3:
        /*0004*/ 	.word	index@(_ZN18transformer_engine16context_parallel28thd_partition_indices_kernelEPiS1_iiii)
        /*0008*/ 	.word	0x0000001c


	//----- nvinfo : EIATTR_FRAME_SIZE
	.align		4
.L_4:
        /*000c*/ 	.byte	0x04, 0x11
        /*000e*/ 	.short	(.L_6 - .L_5)
	.align		4
.L_5:
        /*0010*/ 	.word	index@(_ZN18transformer_engine16context_parallel28thd_partition_indices_kernelEPiS1_iiii)
        /*0014*/ 	.word	0x00000000


	//----- nvinfo : EIATTR_REGCOUNT
	.align		4
.L_6:
        /*0018*/ 	.byte	0x04, 0x2f
        /*001a*/ 	.short	(.L_8 - .L_7)
	.align		4
.L_7:
        /*001c*/ 	.word	index@(_ZN18transformer_engine16context_parallel27thd_read_half_tensor_kernelEPvS1_Piiiii)
        /*0020*/ 	.word	0x00000028


	//----- nvinfo : EIATTR_FRAME_SIZE
	.align		4
.L_8:
        /*0024*/ 	.byte	0x04, 0x11
        /*0026*/ 	.short	(.L_10 - .L_9)
	.align		4
.L_9:
        /*0028*/ 	.word	index@(_ZN18transformer_engine16context_parallel27thd_read_half_tensor_kernelEPvS1_Piiiii)
        /*002c*/ 	.word	0x00000000


	//----- nvinfo : EIATTR_REGCOUNT
	.align		4
.L_10:
        /*0030*/ 	.byte	0x04, 0x2f
        /*0032*/ 	.short	(.L_12 - .L_11)
	.align		4
.L_11:
        /*0034*/ 	.word	index@(_ZN18transformer_engine16context_parallel14thd_lse_kernelILb1ENS0_20LseCorrectionFunctorEEEvPfS3_Piiiii)
        /*0038*/ 	.word	0x00000016


	//----- nvinfo : EIATTR_FRAME_SIZE
	.align		4
.L_12:
        /*003c*/ 	.byte	0x04, 0x11
        /*003e*/ 	.short	(.L_14 - .L_13)
	.align		4
.L_13:
        /*0040*/ 	.word	index@(_ZN18transformer_engine16context_parallel14thd_lse_kernelILb1ENS0_20LseCorrectionFunctorEEEvPfS3_Piiiii)
        /*0044*/ 	.word	0x00000000


	//----- nvinfo : EIATTR_REGCOUNT
	.align		4
.L_14:
        /*0048*/ 	.byte	0x04, 0x2f
        /*004a*/ 	.short	(.L_16 - .L_15)
	.align		4
.L_15:
        /*004c*/ 	.word	index@(_ZN18transformer_engine16context_parallel14thd_lse_kernelILb0ENS0_20LseCorrectionFunctorEEEvPfS3_Piiiii)
        /*0050*/ 	.word	0x00000018


	//----- nvinfo : EIATTR_FRAME_SIZE
	.align		4
.L_16:
        /*0054*/ 	.byte	0x04, 0x11
        /*0056*/ 	.short	(.L_18 - .L_17)
	.align		4
.L_17:
        /*0058*/ 	.word	index@(_ZN18transformer_engine16context_parallel14thd_lse_kernelILb0ENS0_20LseCorrectionFunctorEEEvPfS3_Piiiii)
        /*005c*/ 	.word	0x00000000


	//----- nvinfo : EIATTR_REGCOUNT
	.align		4
.L_18:
        /*0060*/ 	.byte	0x04, 0x2f
        /*0062*/ 	.short	(.L_20 - .L_19)
	.align		4
.L_19:
        /*0064*/ 	.word	index@(_ZN18transformer_engine16context_parallel14thd_lse_kernelILb1ENS0_14ReadLseFunctorEEEvPfS3_Piiiii)
        /*0068*/ 	.word	0x00000012


	//----- nvinfo : EIATTR_FRAME_SIZE
	.align		4
.L_20:
        /*006c*/ 	.byte	0x04, 0x11
        /*006e*/ 	.short	(.L_22 - .L_21)
	.align		4
.L_21:
        /*0070*/ 	.word	index@(_ZN18transformer_engine16context_parallel14thd_lse_kernelILb1ENS0_14ReadLseFunctorEEEvPfS3_Piiiii)
        /*0074*/ 	.word	0x00000000


	//----- nvinfo : EIATTR_REGCOUNT
	.align		4
.L_22:
        /*0078*/ 	.byte	0x04, 0x2f
        /*007a*/ 	.short	(.L_24 - .L_23)
	.align		4
.L_23:
        /*007c*/ 	.word	index@(_ZN18transformer_engine16context_parallel14thd_lse_kernelILb0ENS0_14ReadLseFunctorEEEvPfS3_Piiiii)
        /*0080*/ 	.word	0x00000016


	//----- nvinfo : EIATTR_FRAME_SIZE
	.align		4
.L_24:
        /*0084*/ 	.byte	0x04, 0x11
        /*0086*/ 	.short	(.L_26 - .L_25)
	.align		4
.L_25:
        /*0088*/ 	.word	index@(_ZN18transformer_engine16context_parallel14thd_lse_kernelILb0ENS0_14ReadLseFunctorEEEvPfS3_Piiiii)
        /*008c*/ 	.word	0x00000000


	//----- nvinfo : EIATTR_REGCOUNT
	.align		4
.L_26:
        /*0090*/ 	.byte	0x04, 0x2f
        /*0092*/ 	.short	(.L_28 - .L_27)
	.align		4
.L_27:
        /*0094*/ 	.word	index@(_ZN18transformer_engine16context_parallel25thd_out_correction_kernelIfLi1ELi16ELb1EEEvPT_S3_PfS4_Piiiiii)
        /*0098*/ 	.word	0x00000026


	//----- nvinfo : EIATTR_FRAME_SIZE
	.align		4
.L_28:
        /*009c*/ 	.byte	0x04, 0x11
        /*009e*/ 	.short	(.L_30 - .L_29)
	.align		4
.L_29:
        /*00a0*/ 	.word	index@(_ZN18transformer_engine16context_parallel25thd_out_correction_kernelIfLi1ELi16ELb1EEEvPT_S3_PfS4_Piiiiii)
        /*00a4*/ 	.word	0x00000000


	//----- nvinfo : EIATTR_REGCOUNT
	.align		4
.L_30:
        /*00a8*/ 	.byte	0x04, 0x2f
        /*00aa*/ 	.short	(.L_32 - .L_31)
	.align		4
.L_31:
        /*00ac*/ 	.word	index@(_ZN18transformer_engine16context_parallel25thd_out_correction_kernelIfLi1ELi16ELb0EEEvPT_S3_PfS4_Piiiiii)
        /*00b0*/ 	.word	0x00000028


	//----- nvinfo : EIATTR_FRAME_SIZE
	.align		4
.L_32:
        /*00b4*/ 	.byte	0x04, 0x11
        /*00b6*/ 	.short	(.L_34 - .L_33)
	.align		4
.L_33:
        /*00b8*/ 	.word	index@(_ZN18transformer_engine16context_parallel25thd_out_correction_kernelIfLi1ELi16ELb0EEEvPT_S3_PfS4_Piiiiii)
        /*00bc*/ 	.word	0x00000000


	//----- nvinfo : EIATTR_REGCOUNT
	.align		4
.L_34:
        /*00c0*/ 	.byte	0x04, 0x2f
        /*00c2*/ 	.short	(.L_36 - .L_35)
	.align		4
.L_35:
        /*00c4*/ 	.word	index@(_ZN18transformer_engine16context_parallel25thd_out_correction_kernelI6__halfLi1ELi16ELb1EEEvPT_S4_PfS5_Piiiiii)
        /*00c8*/ 	.word	0x0000002b


	//----- nvinfo : EIATTR_FRAME_SIZE
	.align		4
.L_36:
        /*00cc*/ 	.byte	0x04, 0x11
        /*00ce*/ 	.short	(.L_38 - .L_37)
	.align		4
.L_37:
        /*00d0*/ 	.word	index@(_ZN18transformer_engine16context_parallel25thd_out_correction_kernelI6__halfLi1ELi16ELb1EEEvPT_S4_PfS5_Piiiiii)
        /*00d4*/ 	.word	0x00000000


	//----- nvinfo : EIATTR_REGCOUNT
	.align		4
.L_38:
        /*00d8*/ 	.byte	0x04, 0x2f
        /*00da*/ 	.short	(.L_40 - .L_39)
	.align		4
.L_39:
        /*00dc*/ 	.word	index@(_ZN18transformer_engine16context_parallel25thd_out_correction_kernelI6__halfLi1ELi16ELb0EEEvPT_S4_PfS5_Piiiiii)
        /*00e0*/ 	.word	0x0000002b


	//----- nvinfo : EIATTR_FRAME_SIZE
	.align		4
.L_40:
        /*00e4*/ 	.byte	0x04, 0x11
        /*00e6*/ 	.short	(.L_42 - .L_41)
	.align		4
.L_41:
        /*00e8*/ 	.word	index@(_ZN18transformer_engine16context_parallel25thd_out_correction_kernelI6__halfLi1ELi16ELb0EEEvPT_S4_PfS5_Piiiiii)
        /*00ec*/ 	.word	0x00000000


	//----- nvinfo : EIATTR_REGCOUNT
	.align		4
.L_42:
        /*00f0*/ 	.byte	0x04, 0x2f
        /*00f2*/ 	.short	(.L_44 - .L_43)
	.align		4
.L_43:
        /*00f4*/ 	.word	index@(_ZN18transformer_engine16context_parallel25thd_out_correction_kernelI13__nv_bfloat16Li1ELi16ELb1EEEvPT_S4_PfS5_Piiiiii)
        /*00f8*/ 	.word	0x0000002b


	//----- nvinfo : EIATTR_FRAME_SIZE
	.align		4
.L_44:
        /*00fc*/ 	.byte	0x04, 0x11
        /*00fe*/ 	.short	(.L_46 - .L_45)
	.align		4
.L_45:
        /*0100*/ 	.word	index@(_ZN18transformer_engine16context_parallel25thd_out_correction_kernelI13__nv_bfloat16Li1ELi16ELb1EEEvPT_S4_PfS5_Piiiiii)
        /*0104*/ 	.word	0x00000000


	//----- nvinfo : EIATTR_REGCOUNT
	.align		4
.L_46:
        /*0108*/ 	.byte	0x04, 0x2f
        /*010a*/ 	.short	(.L_48 - .L_47)
	.align		4
.L_47:
        /*010c*/ 	.word	index@(_ZN18transformer_engine16context_parallel25thd_out_correction_kernelI13__nv_bfloat16Li1ELi16ELb0EEEvPT_S4_PfS5_Piiiiii)
        /*0110*/ 	.word	0x0000002c


	//----- nvinfo : EIATTR_FRAME_SIZE
	.align		4
.L_48:
        /*0114*/ 	.byte	0x04, 0x11
        /*0116*/ 	.short	(.L_50 - .L_49)
	.align		4
.L_49:
        /*0118*/ 	.word	index@(_ZN18transformer_engine16context_parallel25thd_out_correction_kernelI13__nv_bfloat16Li1ELi16ELb0EEEvPT_S4_PfS5_Piiiiii)
        /*011c*/ 	.word	0x00000000


	//----- nvinfo : EIATTR_REGCOUNT
	.align		4
.L_50:
        /*0120*/ 	.byte	0x04, 0x2f
        /*0122*/ 	.short	(.L_52 - .L_51)
	.align		4
.L_51:
        /*0124*/ 	.word	index@(_ZN18transformer_engine16context_parallel25thd_out_correction_kernelIfLi0ELi16ELb1EEEvPT_S3_PfS4_Piiiiii)
        /*0128*/ 	.word	0x00000020


	//----- nvinfo : EIATTR_FRAME_SIZE
	.align		4
.L_52:
        /*012c*/ 	.byte	0x04, 0x11
        /*012e*/ 	.short	(.L_54 - .L_53)
	.align		4
.L_53:
        /*0130*/ 	.word	index@(_ZN18transformer_engine16context_parallel25thd_out_correction_kernelIfLi0ELi16ELb1EEEvPT_S3_PfS4_Piiiiii)
        /*0134*/ 	.word	0x00000000


	//----- nvinfo : EIATTR_REGCOUNT
	.align		4
.L_54:
        /*0138*/ 	.byte	0x04, 0x2f
        /*013a*/ 	.short	(.L_56 - .L_55)
	.align		4
.L_55:
        /*013c*/ 	.word	index@(_ZN18transformer_engine16context_parallel25thd_out_correction_kernelIfLi0ELi16ELb0EEEvPT_S3_PfS4_Piiiiii)
        /*0140*/ 	.word	0x00000022


	//----- nvinfo : EIATTR_FRAME_SIZE
	.align		4
.L_56:
        /*0144*/ 	.byte	0x04, 0x11
        /*0146*/ 	.short	(.L_58 - .L_57)
	.align		4
.L_57:
        /*0148*/ 	.word	index@(_ZN18transformer_engine16context_parallel25thd_out_correction_kernelIfLi0ELi16ELb0EEEvPT_S3_PfS4_Piiiiii)
        /*014c*/ 	.word	0x00000000


	//----- nvinfo : EIATTR_REGCOUNT
	.align		4
.L_58:
        /*0150*/ 	.byte	0x04, 0x2f
        /*0152*/ 	.short	(.L_60 - .L_59)
	.align		4
.L_59:
        /*0154*/ 	.word	index@(_ZN18transformer_engine16context_parallel25thd_out_correction_kernelI6__halfLi0ELi16ELb1EEEvPT_S4_PfS5_Piiiiii)
        /*0158*/ 	.word	0x00000020


	//----- nvinfo : EIATTR_FRAME_SIZE
	.align		4
.L_60:
        /*015c*/ 	.byte	0x04, 0x11
        /*015e*/ 	.short	(.L_62 - .L_61)
	.align		4
.L_61:
        /*0160*/ 	.word	index@(_ZN18transformer_engine16context_parallel25thd_out_correction_kernelI6__halfLi0ELi16ELb1EEEvPT_S4_PfS5_Piiiiii)
        /*0164*/ 	.word	0x00000000


	//----- nvinfo : EIATTR_REGCOUNT
	.align		4
.L_62:
        /*0168*/ 	.byte	0x04, 0x2f
        /*016a*/ 	.short	(.L_64 - .L_63)
	.align		4
.L_63:
        /*016c*/ 	.word	index@(_ZN18transformer_engine16context_parallel25thd_out_correction_kernelI6__halfLi0ELi16ELb0EEEvPT_S4_PfS5_Piiiiii)
        /*0170*/ 	.word	0x00000027


	//----- nvinfo : EIATTR_FRAME_SIZE
	.align		4
.L_64:
        /*0174*/ 	.byte	0x04, 0x11
        /*0176*/ 	.short	(.L_66 - .L_65)
	.align		4
.L_65:
        /*0178*/ 	.word	index@(_ZN18transformer_engine16context_parallel25thd_out_correction_kernelI6__halfLi0ELi16ELb0EEEvPT_S4_PfS5_Piiiiii)
        /*017c*/ 	.word	0x00000000


	//----- nvinfo : EIATTR_REGCOUNT
	.align		4
.L_66:
        /*0180*/ 	.byte	0x04, 0x2f
        /*0182*/ 	.short	(.L_68 - .L_67)
	.align		4
.L_67:
        /*0184*/ 	.word	index@(_ZN18transformer_engine16context_parallel25thd_out_correction_kernelI13__nv_bfloat16Li0ELi16ELb1EEEvPT_S4_PfS5_Piiiiii)
        /*0188*/ 	.word	0x00000020


	//----- nvinfo : EIATTR_FRAME_SIZE
	.align		4
.L_68:
        /*018c*/ 	.byte	0x04, 0x11
        /*018e*/ 	.short	(.L_70 - .L_69)
	.align		4
.L_69:
        /*0190*/ 	.word	index@(_ZN18transformer_engine16context_parallel25thd_out_correction_kernelI13__nv_bfloat16Li0ELi16ELb1EEEvPT_S4_PfS5_Piiiiii)
        /*0194*/ 	.word	0x00000000


	//----- nvinfo : EIATTR_REGCOUNT
	.align		4
.L_70:
        /*0198*/ 	.byte	0x04, 0x2f
        /*019a*/ 	.short	(.L_72 - .L_71)
	.align		4
.L_71:
        /*019c*/ 	.word	index@(_ZN18transformer_engine16context_parallel25thd_out_correction_kernelI13__nv_bfloat16Li0ELi16ELb0EEEvPT_S4_PfS5_Piiiiii)
        /*01a0*/ 	.word	0x00000027


	//----- nvinfo : EIATTR_FRAME_SIZE
	.align		4
.L_72:
        /*01a4*/ 	.byte	0x04, 0x11
        /*01a6*/ 	.short	(.L_74 - .L_73)
	.align		4
.L_73:
        /*01a8*/ 	.word	index@(_ZN18transformer_engine16context_parallel25thd_out_correction_kernelI13__nv_bfloat16Li0ELi16ELb0EEEvPT_S4_PfS5_Piiiiii)
        /*01ac*/ 	.word	0x00000000


	//----- nvinfo : EIATTR_REGCOUNT
	.align		4
.L_74:
        /*01b0*/ 	.byte	0x04, 0x2f
        /*01b2*/ 	.short	(.L_76 - .L_75)
	.align		4
.L_75:
        /*01b4*/ 	.word	index@(_ZN18transformer_engine16context_parallel26thd_grad_correction_kernelIfNS0_10AddFunctorIfEENS0_12EmptyFunctorELi0ELi32EEEvPT_S6_Piiii)
        /*01b8*/ 	.word	0x00000020


	//----- nvinfo : EIATTR_FRAME_SIZE
	.align		4
.L_76:
        /*01bc*/ 	.byte	0x04, 0x11
        /*01be*/ 	.short	(.L_78 - .L_77)
	.align		4
.L_77:
        /*01c0*/ 	.word	index@(_ZN18transformer_engine16context_parallel26thd_grad_correction_kernelIfNS0_10AddFunctorIfEENS0_12EmptyFunctorELi0ELi32EEEvPT_S6_Piiii)
        /*01c4*/ 	.word	0x00000000


	//----- nvinfo : EIATTR_REGCOUNT
	.align		4
.L_78:
        /*01c8*/ 	.byte	0x04, 0x2f
        /*01ca*/ 	.short	(.L_80 - .L_79)
	.align		4
.L_79:
        /*01cc*/ 	.word	index@(_ZN18transformer_engine16context_parallel26thd_grad_correction_kernelIfNS0_11CopyFunctorENS0_12EmptyFunctorELi0ELi32EEEvPT_S5_Piiii)
        /*01d0*/ 	.word	0x00000022


	//----- nvinfo : EIATTR_FRAME_SIZE
	.align		4
.L_80:
        /*01d4*/ 	.byte	0x04, 0x11
        /*01d6*/ 	.short	(.L_82 - .L_81)
	.align		4
.L_81:
        /*01d8*/ 	.word	index@(_ZN18transformer_engine16context_parallel26thd_grad_correction_kernelIfNS0_11CopyFunctorENS0_12EmptyFunctorELi0ELi32EEEvPT_S5_Piiii)
        /*01dc*/ 	.word	0x00000000


	//----- nvinfo : EIATTR_REGCOUNT
	.align		4
.L_82:
        /*01e0*/ 	.byte	0x04, 0x2f
        /*01e2*/ 	.short	(.L_84 - .L_83)
	.align		4
.L_83:
        /*01e4*/ 	.word	index@(_ZN18transformer_engine16context_parallel26thd_grad_correction_kernelIfNS0_12EmptyFunctorENS0_10AddFunctorIfEELi1ELi32EEEvPT_S6_Piiii)
        /*01e8*/ 	.word	0x00000020


	//----- nvinfo : EIATTR_FRAME_SIZE
	.align		4
.L_84:
        /*01ec*/ 	.byte	0x04, 0x11
        /*01ee*/ 	.short	(.L_86 - .L_85)
	.align		4
.L_85:
        /*01f0*/ 	.word	index@(_ZN18transformer_engine16context_parallel26thd_grad_correction_kernelIfNS0_12EmptyFunctorENS0_10AddFunctorIfEELi1ELi32EEEvPT_S6_Piiii)
        /*01f4*/ 	.word	0x00000000


	//----- nvinfo : EIATTR_REGCOUNT
	.align		4
.L_86:
        /*01f8*/ 	.byte	0x04, 0x2f
        /*01fa*/ 	.short	(.L_88 - .L_87)
	.align		4
.L_87:
        /*01fc*/ 	.word	index@(_ZN18transformer_engine16context_parallel26thd_grad_correction_kernelIfNS0_12EmptyFunctorENS0_11CopyFunctorELi1ELi32EEEvPT_S5_Piiii)
        /*0200*/ 	.word	0x00000022


	//----- nvinfo : EIATTR_FRAME_SIZE
	.align		4
.L_88:
        /*0204*/ 	.byte	0x04, 0x11
        /*0206*/ 	.short	(.L_90 - .L_89)
	.align		4
.L_89:
        /*0208*/ 	.word	index@(_ZN18transformer_engine16context_parallel26thd_grad_correction_kernelIfNS0_12EmptyFunctorENS0_11CopyFunctorELi1ELi32EEEvPT_S5_Piiii)
        /*020c*/ 	.word	0x00000000


	//----- nvinfo : EIATTR_REGCOUNT
	.align		4
.L_90:
        /*0210*/ 	.byte	0x04, 0x2f
        /*0212*/ 	.short	(.L_92 - .L_91)
	.align		4
.L_91:
        /*0214*/ 	.word	index@(_ZN18transformer_engine16context_parallel26thd_grad_correction_kernelIfNS0_10AddFunctorIfEENS0_11CopyFunctorELi2ELi32EEEvPT_S6_Piiii)
        /*0218*/ 	.word	0x00000026


	//----- nvinfo : EIATTR_FRAME_SIZE
	.align		4
.L_92:
        /*021c*/ 	.byte	0x04, 0x11
        /*021e*/ 	.short	(.L_94 - .L_93)
	.align		4
.L_93:
        /*0220*/ 	.word	index@(_ZN18transformer_engine16context_parallel26thd_grad_correction_kernelIfNS0_10AddFunctorIfEENS0_11CopyFunctorELi2ELi32EEEvPT_S6_Piiii)
        /*0224*/ 	.word	0x00000000


	//----- nvinfo : EIATTR_REGCOUNT
	.align		4
.L_94:
        /*0228*/ 	.byte	0x04, 0x2f
        /*022a*/ 	.short	(.L_96 - .L_95)
	.align		4
.L_95:
        /*022c*/ 	.word	index@(_ZN18transformer_engine16context_parallel26thd_grad_correction_kernelIfNS0_11CopyFunctorENS0_10AddFunctorIfEELi2ELi32EEEvPT_S6_Piiii)
        /*0230*/ 	.word	0x00000026


	//----- nvinfo : EIATTR_FRAME_SIZE
	.align		4
.L_96:
        /*0234*/ 	.byte	0x04, 0x11
        /*0236*/ 	.short	(.L_98 - .L_97)
	.align		4
.L_97:
        /*0238*/ 	.word	index@(_ZN18transformer_engine16context_parallel26thd_grad_correction_kernelIfNS0_11CopyFunctorENS0_10AddFunctorIfEELi2ELi32EEEvPT_S6_Piiii)
        /*023c*/ 	.word	0x00000000


	//----- nvinfo : EIATTR_REGCOUNT
	.align		4
.L_98:
        /*0240*/ 	.byte	0x04, 0x2f
        /*0242*/ 	.short	(.L_100 - .L_99)
	.align		4
.L_99:
        /*0244*/ 	.word	index@(_ZN18transformer_engine16context_parallel26thd_grad_correction_kernelI6__halfNS0_10AddFunctorIS2_EENS0_12EmptyFunctorELi0ELi32EEEvPT_S7_Piiii)
        /*0248*/ 	.word	0x00000022


	//----- nvinfo : EIATTR_FRAME_SIZE
	.align		4
.L_100:
        /*024c*/ 	.byte	0x04, 0x11
        /*024e*/ 	.short	(.L_102 - .L_101)
	.align		4
.L_101:
        /*0250*/ 	.word	index@(_ZN18transformer_engine16context_parallel26thd_grad_correction_kernelI6__halfNS0_10AddFunctorIS2_EENS0_12EmptyFunctorELi0ELi32EEEvPT_S7_Piiii)
        /*0254*/ 	.word	0x00000000


	//----- nvinfo : EIATTR_REGCOUNT
	.align		4
.L_102:
        /*0258*/ 	.byte	0x04, 0x2f
        /*025a*/ 	.short	(.L_104 - .L_103)
	.align		4
.L_103:
        /*025c*/ 	.word	index@(_ZN18transformer_engine16context_parallel26thd_grad_correction_kernelI6__halfNS0_11CopyFunctorENS0_12EmptyFunctorELi0ELi32EEEvPT_S6_Piiii)
        /*0260*/ 	.word	0x00000022


	//----- nvinfo : EIATTR_FRAME_SIZE
	.align		4
.L_104:
        /*0264*/ 	.byte	0x04, 0x11
        /*0266*/ 	.short	(.L_106 - .L_105)
	.align		4
.L_105:
        /*0268*/ 	.word	index@(_ZN18transformer_engine16context_parallel26thd_grad_correction_kernelI6__halfNS0_11CopyFunctorENS0_12EmptyFunctorELi0ELi32EEEvPT_S6_Piiii)
        /*026c*/ 	.word	0x00000000


	//----- nvinfo : EIATTR_REGCOUNT
	.align		4
.L_106:
        /*0270*/ 	.byte	0x04, 0x2f
        /*0272*/ 	.short	(.L_108 - .L_107)
	.align		4
.L_107:
        /*0274*/ 	.word	index@(_ZN18transformer_engine16context_parallel26thd_grad_correction_kernelI6__halfNS0_12EmptyFunctorENS0_10AddFunctorIS2_EELi1ELi32EEEvPT_S7_Piiii)
        /*0278*/ 	.word	0x00000022


	//----- nvinfo : EIATTR_FRAME_SIZE
	.align		4
.L_108:
        /*027c*/ 	.byte	0x04, 0x11
        /*027e*/ 	.short	(.L_110 - .L_109)
	.align		4
.L_109:
        /*0280*/ 	.word	index@(_ZN18transformer_engine16context_parallel26thd_grad_correction_kernelI6__halfNS0_12EmptyFunctorENS0_10AddFunctorIS2_EELi1ELi32EEEvPT_S7_Piiii)
        /*0284*/ 	.word	0x00000000


	//----- nvinfo : EIATTR_REGCOUNT
	.align		4
.L_110:
        /*0288*/ 	.byte	0x04, 0x2f
        /*028a*/ 	.short	(.L_112 - .L_111)
	.align		4
.L_111:
        /*028c*/ 	.word	index@(_ZN18transformer_engine16context_parallel26thd_grad_correction_kernelI6__halfNS0_12EmptyFunctorENS0_11CopyFunctorELi1ELi32EEEvPT_S6_Piiii)
        /*0290*/ 	.word	0x00000022


	//----- nvinfo : EIATTR_FRAME_SIZE
	.align		4
.L_112:
        /*0294*/ 	.byte	0x04, 0x11
        /*0296*/ 	.short	(.L_114 - .L_113)
	.align		4
.L_113:
        /*0298*/ 	.word	index@(_ZN18transformer_engine16context_parallel26thd_grad_correction_kernelI6__halfNS0_12EmptyFunctorENS0_11CopyFunctorELi1ELi32EEEvPT_S6_Piiii)
        /*029c*/ 	.word	0x00000000


	//----- nvinfo : EIATTR_REGCOUNT
	.align		4
.L_114:
        /*02a0*/ 	.byte	0x04, 0x2f
        /*02a2*/ 	.short	(.L_116 - .L_115)
	.align		4
.L_115:
        /*02a4*/ 	.word	index@(_ZN18transformer_engine16context_parallel26thd_grad_correction_kernelI6__halfNS0_10AddFunctorIS2_EENS0_11CopyFunctorELi2ELi32EEEvPT_S7_Piiii)
        /*02a8*/ 	.word	0x00000020


	//----- nvinfo : EIATTR_FRAME_SIZE
	.align		4
.L_116:
        /*02ac*/ 	.byte	0x04, 0x11
        /*02ae*/ 	.short	(.L_118 - .L_117)
	.align		4
.L_117:
        /*02b0*/ 	.word	index@(_ZN18transformer_engine16context_parallel26thd_grad_correction_kernelI6__halfNS0_10AddFunctorIS2_EENS0_11CopyFunctorELi2ELi32EEEvPT_S7_Piiii)
        /*02b4*/ 	.word	0x00000000


	//----- nvinfo : EIATTR_REGCOUNT
	.align		4
.L_118:
        /*02b8*/ 	.byte	0x04, 0x2f
        /*02ba*/ 	.short	(.L_120 - .L_119)
	.align		4
.L_119:
        /*02bc*/ 	.word	index@(_ZN18transformer_engine16context_parallel26thd_grad_correction_kernelI6__halfNS0_11CopyFunctorENS0_10AddFunctorIS2_EELi2ELi32EEEvPT_S7_Piiii)
        /*02c0*/ 	.word	0x00000020


	//----- nvinfo : EIATTR_FRAME_SIZE
	.align		4
.L_120:
        /*02c4*/ 	.byte	0x04, 0x11
        /*02c6*/ 	.short	(.L_122 - .L_121)
	.align		4
.L_121:
        /*02c8*/ 	.word	index@(_ZN18transformer_engine16context_parallel26thd_grad_correction_kernelI6__halfNS0_11CopyFunctorENS0_10AddFunctorIS2_EELi2ELi32EEEvPT_S7_Piiii)
        /*02cc*/ 	.word	0x00000000


	//----- nvinfo : EIATTR_REGCOUNT
	.align		4
.L_122:
        /*02d0*/ 	.byte	0x04, 0x2f
        /*02d2*/ 	.short	(.L_124 - .L_123)
	.align		4
.L_123:
        /*02d4*/ 	.word	index@(_ZN18transformer_engine16context_parallel26thd_grad_correction_kernelI13__nv_bfloat16NS0_10AddFunctorIS2_EENS0_12EmptyFunctorELi0ELi32EEEvPT_S7_Piiii)
        /*02d8*/ 	.word	0x00000022


	//----- nvinfo : EIATTR_FRAME_SIZE
	.align		4
.L_124:
        /*02dc*/ 	.byte	0x04, 0x11
        /*02de*/ 	.short	(.L_126 - .L_125)
	.align		4
.L_125:
        /*02e0*/ 	.word	index@(_ZN18transformer_engine16context_parallel26thd_grad_correction_kernelI13__nv_bfloat16NS0_10AddFunctorIS2_EENS0_12EmptyFunctorELi0ELi32EEEvPT_S7_Piiii)
        /*02e4*/ 	.word	0x00000000


	//----- nvinfo : EIATTR_REGCOUNT
	.align		4
.L_126:
        /*02e8*/ 	.byte	0x04, 0x2f
        /*02ea*/ 	.short	(.L_128 - .L_127)
	.align		4
.L_127:
        /*02ec*/ 	.word	index@(_ZN18transformer_engine16context_parallel26thd_grad_correction_kernelI13__nv_bfloat16NS0_11CopyFunctorENS0_12EmptyFunctorELi0ELi32EEEvPT_S6_Piiii)
        /*02f0*/ 	.word	0x00000022


	//----- nvinfo : EIATTR_FRAME_SIZE
	.align		4
.L_128:
        /*02f4*/ 	.byte	0x04, 0x11
        /*02f6*/ 	.short	(.L_130 - .L_129)
	.align		4
.L_129:
        /*02f8*/ 	.word	index@(_ZN18transformer_engine16context_parallel26thd_grad_correction_kernelI13__nv_bfloat16NS0_11CopyFunctorENS0_12EmptyFunctorELi0ELi32EEEvPT_S6_Piiii)
        /*02fc*/ 	.word	0x00000000


	//----- nvinfo : EIATTR_REGCOUNT
	.align		4
.L_130:
        /*0300*/ 	.byte	0x04, 0x2f
        /*0302*/ 	.short	(.L_132 - .L_131)
	.align		4
.L_131:
        /*0304*/ 	.word	index@(_ZN18transformer_engine16context_parallel26thd_grad_correction_kernelI13__nv_bfloat16NS0_12EmptyFunctorENS0_10AddFunctorIS2_EELi1ELi32EEEvPT_S7_Piiii)
        /*0308*/ 	.word	0x00000022


	//----- nvinfo : EIATTR_FRAME_SIZE
	.align		4
.L_132:
        /*030c*/ 	.byte	0x04, 0x11
        /*030e*/ 	.short	(.L_134 - .L_133)
	.align		4
.L_133:
        /*0310*/ 	.word	index@(_ZN18transformer_engine16context_parallel26thd_grad_correction_kernelI13__nv_bfloat16NS0_12EmptyFunctorENS0_10AddFunctorIS2_EELi1ELi32EEEvPT_S7_Piiii)
        /*0314*/ 	.word	0x00000000


	//----- nvinfo : EIATTR_REGCOUNT
	.align		4
.L_134:
        /*0318*/ 	.byte	0x04, 0x2f
        /*031a*/ 	.short	(.L_136 - .L_135)
	.align		4
.L_135:
        /*031c*/ 	.word	index@(_ZN18transformer_engine16context_parallel26thd_grad_correction_kernelI13__nv_bfloat16NS0_12EmptyFunctorENS0_11CopyFunctorELi1ELi32EEEvPT_S6_Piiii)
        /*0320*/ 	.word	0x00000022


	//----- nvinfo : EIATTR_FRAME_SIZE
	.align		4
.L_136:
        /*0324*/ 	.byte	0x04, 0x11
        /*0326*/ 	.short	(.L_138 - .L_137)
	.align		4
.L_137:
        /*0328*/ 	.word	index@(_ZN18transformer_engine16context_parallel26thd_grad_correction_kernelI13__nv_bfloat16NS0_12EmptyFunctorENS0_11CopyFunctorELi1ELi32EEEvPT_S6_Piiii)
        /*032c*/ 	.word	0x00000000


	//----- nvinfo : EIATTR_REGCOUNT
	.align		4
.L_138:
        /*0330*/ 	.byte	0x04, 0x2f
        /*0332*/ 	.short	(.L_140 - .L_139)
	.align		4
.L_139:
        /*0334*/ 	.word	index@(_ZN18transformer_engine16context_parallel26thd_grad_correction_kernelI13__nv_bfloat16NS0_10AddFunctorIS2_EENS0_11CopyFunctorELi2ELi32EEEvPT_S7_Piiii)
        /*0338*/ 	.word	0x00000020


	//----- nvinfo : EIATTR_FRAME_SIZE
	.align		4
.L_140:
        /*033c*/ 	.byte	0x04, 0x11
        /*033e*/ 	.short	(.L_142 - .L_141)
	.align		4
.L_141:
        /*0340*/ 	.word	index@(_ZN18transformer_engine16context_parallel26thd_grad_correction_kernelI13__nv_bfloat16NS0_10AddFunctorIS2_EENS0_11CopyFunctorELi2ELi32EEEvPT_S7_Piiii)
        /*0344*/ 	.word	0x00000000


	//----- nvinfo : EIATTR_REGCOUNT
	.align		4
.L_142:
        /*0348*/ 	.byte	0x04, 0x2f
        /*034a*/ 	.short	(.L_144 - .L_143)
	.align		4
.L_143:
        /*034c*/ 	.word	index@(_ZN18transformer_engine16context_parallel26thd_grad_correction_kernelI13__nv_bfloat16NS0_11CopyFunctorENS0_10AddFunctorIS2_EELi2ELi32EEEvPT_S7_Piiii)
        /*0350*/ 	.word	0x00000020


	//----- nvinfo : EIATTR_FRAME_SIZE
	.align		4
.L_144:
        /*0354*/ 	.byte	0x04, 0x11
        /*0356*/ 	.short	(.L_146 - .L_145)
	.align		4
.L_145:
        /*0358*/ 	.word	index@(_ZN18transformer_engine16context_parallel26thd_grad_correction_kernelI13__nv_bfloat16NS0_11CopyFunctorENS0_10AddFunctorIS2_EELi2ELi32EEEvPT_S7_Piiii)
        /*035c*/ 	.word	0x00000000


	//----- nvinfo : EIATTR_MIN_STACK_SIZE
	.align		4
.L_146:
        /*0360*/ 	.byte	0x04, 0x12
        /*0362*/ 	.short	(.L_148 - .L_147)
	.align		4
.L_147:
        /*0364*/ 	.word	index@(_ZN18transformer_engine16context_parallel26thd_grad_correction_kernelI13__nv_bfloat16NS0_11CopyFunctorENS0_10AddFunctorIS2_EELi2ELi32EEEvPT_S7_Piiii)
        /*0368*/ 	.word	0x00000000


	//----- nvinfo : EIATTR_MIN_STACK_SIZE
	.align		4
.L_148:
        /*036c*/ 	.byte	0x04, 0x12
        /*036e*/ 	.short	(.L_150 - .L_149)
	.align		4
.L_149:
        /*0370*/ 	.word	index@(_ZN18transformer_engine16context_parallel26thd_grad_correction_kernelI13__nv_bfloat16NS0_10AddFunctorIS2_EENS0_11CopyFunctorELi2ELi32EEEvPT_S7_Piiii)
        /*0374*/ 	.word	0x00000000


	//----- nvinfo : EIATTR_MIN_STACK_SIZE
	.align		4
.L_150:
        /*0378*/ 	.byte	0x04, 0x12
        /*037a*/ 	.short	(.L_152 - .L_151)
	.align		4
.L_151:
        /*037c*/ 	.word	index@(_ZN18transformer_engine16context_parallel26thd_grad_correction_kernelI13__nv_bfloat16NS0_12EmptyFunctorENS0_11CopyFunctorELi1ELi32EEEvPT_S6_Piiii)
        /*0380*/ 	.word	0x00000000


	//----- nvinfo : EIATTR_MIN_STACK_SIZE
	.align		4
.L_152:
        /*0384*/ 	.byte	0x04, 0x12
        /*0386*/ 	.short	(.L_154 - .L_153)
	.align		4
.L_153:
        /*0388*/ 	.word	index@(_ZN18transformer_engine16context_parallel26thd_grad_correction_kernelI13__nv_bfloat16NS0_12EmptyFunctorENS0_10AddFunctorIS2_EELi1ELi32EEEvPT_S7_Piiii)
        /*038c*/ 	.word	0x00000000


	//----- nvinfo : EIATTR_MIN_STACK_SIZE
	.align		4
.L_154:
        /*0390*/ 	.byte	0x04, 0x12
        /*0392*/ 	.short	(.L_156 - .L_155)
	.align		4
.L_155:
        /*0394*/ 	.word	index@(_ZN18transformer_engine16context_parallel26thd_grad_correction_kernelI13__nv_bfloat16NS0_11CopyFunctorENS0_12EmptyFunctorELi0ELi32EEEvPT_S6_Piiii)
        /*0398*/ 	.word	0x00000000


	//----- nvinfo : EIATTR_MIN_STACK_SIZE
	.align		4
.L_156:
        /*039c*/ 	.byte	0x04, 0x12
        /*039e*/ 	.short	(.L_158 - .L_157)
	.align		4
.L_157:
        /*03a0*/ 	.word	index@(_ZN18transformer_engine16context_parallel26thd_grad_correction_kernelI13__nv_bfloat16NS0_10AddFunctorIS2_EENS0_12EmptyFunctorELi0ELi32EEEvPT_S7_Piiii)
        /*03a4*/ 	.word	0x00000000


	//----- nvinfo : EIATTR_MIN_STACK_SIZE
	.align		4
.L_158:
        /*03a8*/ 	.byte	0x04, 0x12
        /*03aa*/ 	.short	(.L_160 - .L_159)
	.align		4
.L_159:
        /*03ac*/ 	.word	index@(_ZN18transformer_engine16context_parallel26thd_grad_correction_kernelI6__halfNS0_11CopyFunctorENS0_10AddFunctorIS2_EELi2ELi32EEEvPT_S7_Piiii)
        /*03b0*/ 	.word	0x00000000


	//----- nvinfo : EIATTR_MIN_STACK_SIZE
	.align		4
.L_160:
        /*03b4*/ 	.byte	0x04, 0x12
        /*03b6*/ 	.short	(.L_162 - .L_161)
	.align		4
.L_161:
        /*03b8*/ 	.word	index@(_ZN18transformer_engine16context_parallel26thd_grad_correction_kernelI6__halfNS0_10AddFunctorIS2_EENS0_11CopyFunctorELi2ELi32EEEvPT_S7_Piiii)
        /*03bc*/ 	.word	0x00000000


	//----- nvinfo : EIATTR_MIN_STACK_SIZE
	.align		4
.L_162:
        /*03c0*/ 	.byte	0x04, 0x12
        /*03c2*/ 	.short	(.L_164 - .L_163)
	.align		4
.L_163:
        /*03c4*/ 	.word	index@(_ZN18transformer_engine16context_parallel26thd_grad_correction_kernelI6__halfNS0_12EmptyFunctorENS0_11CopyFunctorELi1ELi32EEEvPT_S6_Piiii)
        /*03c8*/ 	.word	0x00000000


	//----- nvinfo : EIATTR_MIN_STACK_SIZE
	.align		4
.L_164:
        /*03cc*/ 	.byte	0x04, 0x12
        /*03ce*/ 	.short	(.L_166 - .L_165)
	.align		4
.L_165:
        /*03d0*/ 	.word	index@(_ZN18transformer_engine16context_parallel26thd_grad_correction_kernelI6__halfNS0_12EmptyFunctorENS0_10AddFunctorIS2_EELi1ELi32EEEvPT_S7_Piiii)
        /*03d4*/ 	.word	0x00000000


	//----- nvinfo : EIATTR_MIN_STACK_SIZE
	.align		4
.L_166:
        /*03d8*/ 	.byte	0x04, 0x12
        /*03da*/ 	.short	(.L_168 - .L_167)
	.align		4
.L_167:
        /*03dc*/ 	.word	index@(_ZN18transformer_engine16context_parallel26thd_grad_correction_kernelI6__halfNS0_11CopyFunctorENS0_12EmptyFunctorELi0ELi32EEEvPT_S6_Piiii)
        /*03e0*/ 	.word	0x00000000


	//----- nvinfo : EIATTR_MIN_STACK_SIZE
	.align		4
.L_168:
        /*03e4*/ 	.byte	0x04, 0x12
        /*03e6*/ 	.short	(.L_170 - .L_169)
	.align		4
.L_169:
        /*03e8*/ 	.word	index@(_ZN18transformer_engine16context_parallel26thd_grad_correction_kernelI6__halfNS0_10AddFunctorIS2_EENS0_12EmptyFunctorELi0ELi32EEEvPT_S7_Piiii)
        /*03ec*/ 	.word	0x00000000


	//----- nvinfo : EIATTR_MIN_STACK_SIZE
	.align		4
.L_170:
        /*03f0*/ 	.byte	0x04, 0x12
        /*03f2*/ 	.short	(.L_172 - .L_171)
	.align		4
.L_171:
        /*03f4*/ 	.word	index@(_ZN18transformer_engine16context_parallel26thd_grad_correction_kernelIfNS0_11CopyFunctorENS0_10AddFunctorIfEELi2ELi32EEEvPT_S6_Piiii)
        /*03f8*/ 	.word	0x00000000


	//----- nvinfo : EIATTR_MIN_STACK_SIZE
	.align		4
.L_172:
        /*03fc*/ 	.byte	0x04, 0x12
        /*03fe*/ 	.short	(.L_174 - .L_173)
	.align		4
.L_173:
        /*0400*/ 	.word	index@(_ZN18transformer_engine16context_parallel26thd_grad_correction_kernelIfNS0_10AddFunctorIfEENS0_11CopyFunctorELi2ELi32EEEvPT_S6_Piiii)
        /*0404*/ 	.word	0x00000000


	//----- nvinfo : EIATTR_MIN_STACK_SIZE
	.align		4
.L_174:
        /*0408*/ 	.byte	0x04, 0x12
        /*040a*/ 	.short	(.L_176 - .L_175)
	.align		4
.L_175:
        /*040c*/ 	.word	index@(_ZN18transformer_engine16context_parallel26thd_grad_correction_kernelIfNS0_12EmptyFunctorENS0_11CopyFunctorELi1ELi32EEEvPT_S5_Piiii)
        /*0410*/ 	.word	0x00000000


	//----- nvinfo : EIATTR_MIN_STACK_SIZE
	.align		4
.L_176:
        /*0414*/ 	.byte	0x04, 0x12
        /*0416*/ 	.short	(.L_178 - .L_177)
	.align		4
.L_177:
        /*0418*/ 	.word	index@(_ZN18transformer_engine16context_parallel26thd_grad_correction_kernelIfNS0_12EmptyFunctorENS0_10AddFunctorIfEELi1ELi32EEEvPT_S6_Piiii)
        /*041c*/ 	.word	0x00000000


	//----- nvinfo : EIATTR_MIN_STACK_SIZE
	.align		4
.L_178:
        /*0420*/ 	.byte	0x04, 0x12
        /*0422*/ 	.short	(.L_180 - .L_179)
	.align		4
.L_179:
        /*0424*/ 	.word	index@(_ZN18transformer_engine16context_parallel26thd_grad_correction_kernelIfNS0_11CopyFunctorENS0_12EmptyFunctorELi0ELi32EEEvPT_S5_Piiii)
        /*0428*/ 	.word	0x00000000


	//----- nvinfo : EIATTR_MIN_STACK_SIZE
	.align		4
.L_180:
        /*042c*/ 	.byte	0x04, 0x12
        /*042e*/ 	.short	(.L_182 - .L_181)
	.align		4
.L_181:
        /*0430*/ 	.word	index@(_ZN18transformer_engine16context_parallel26thd_grad_correction_kernelIfNS0_10AddFunctorIfEENS0_12EmptyFunctorELi0ELi32EEEvPT_S6_Piiii)
        /*0434*/ 	.word	0x00000000


	//----- nvinfo : EIATTR_MIN_STACK_SIZE
	.align		4
.L_182:
        /*0438*/ 	.byte	0x04, 0x12
        /*043a*/ 	.short	(.L_184 - .L_183)
	.align		4
.L_183:
        /*043c*/ 	.word	index@(_ZN18transformer_engine16context_parallel25thd_out_correction_kernelI13__nv_bfloat16Li0ELi16ELb0EEEvPT_S4_PfS5_Piiiiii)
        /*0440*/ 	.word	0x00000000


	//----- nvinfo : EIATTR_MIN_STACK_SIZE
	.align		4
.L_184:
        /*0444*/ 	.byte	0x04, 0x12
        /*0446*/ 	.short	(.L_186 - .L_185)
	.align		4
.L_185:
        /*0448*/ 	.word	index@(_ZN18transformer_engine16context_parallel25thd_out_correction_kernelI13__nv_bfloat16Li0ELi16ELb1EEEvPT_S4_PfS5_Piiiiii)
        /*044c*/ 	.word	0x00000000


	//----- nvinfo : EIATTR_MIN_STACK_SIZE
	.align		4
.L_186:
        /*0450*/ 	.byte	0x04, 0x12
        /*0452*/ 	.short	(.L_188 - .L_187)
	.align		4
.L_187:
        /*0454*/ 	.word	index@(_ZN18transformer_engine16context_parallel25thd_out_correction_kernelI6__halfLi0ELi16ELb0EEEvPT_S4_PfS5_Piiiiii)
        /*0458*/ 	.word	0x00000000


	//----- nvinfo : EIATTR_MIN_STACK_SIZE
	.align		4
.L_188:
        /*045c*/ 	.byte	0x04, 0x12
        /*045e*/ 	.short	(.L_190 - .L_189)
	.align		4
.L_189:
        /*0460*/ 	.word	index@(_ZN18transformer_engine16context_parallel25thd_out_correction_kernelI6__halfLi0ELi16ELb1EEEvPT_S4_PfS5_Piiiiii)
        /*0464*/ 	.word	0x00000000


	//----- nvinfo : EIATTR_MIN_STACK_SIZE
	.align		4
.L_190:
        /*0468*/ 	.byte	0x04, 0x12
        /*046a*/ 	.short	(.L_192 - .L_191)
	.align		4
.L_191:
        /*046c*/ 	.word	index@(_ZN18transformer_engine16context_parallel25thd_out_correction_kernelIfLi0ELi16ELb0EEEvPT_S3_PfS4_Piiiiii)
        /*0470*/ 	.word	0x00000000


	//----- nvinfo : EIATTR_MIN_STACK_SIZE
	.align		4
.L_192:
        /*0474*/ 	.byte	0x04, 0x12
        /*0476*/ 	.short	(.L_194 - .L_193)
	.align		4
.L_193:
        /*0478*/ 	.word	index@(_ZN18transformer_engine16context_parallel25thd_out_correction_kernelIfLi0ELi16ELb1EEEvPT_S3_PfS4_Piiiiii)
        /*047c*/ 	.word	0x00000000


	//----- nvinfo : EIATTR_MIN_STACK_SIZE
	.align		4
.L_194:
        /*0480*/ 	.byte	0x04, 0x12
        /*0482*/ 	.short	(.L_196 - .L_195)
	.align		4
.L_195:
        /*0484*/ 	.word	index@(_ZN18transformer_engine16context_parallel25thd_out_correction_kernelI13__nv_bfloat16Li1ELi16ELb0EEEvPT_S4_PfS5_Piiiiii)
        /*0488*/ 	.word	0x00000000


	//----- nvinfo : EIATTR_MIN_STACK_SIZE
	.align		4
.L_196:
        /*048c*/ 	.byte	0x04, 0x12
        /*048e*/ 	.short	(.L_198 - .L_197)
	.align		4
.L_197:
        /*0490*/ 	.word	index@(_ZN18transformer_engine16context_parallel25thd_out_correction_kernelI13__nv_bfloat16Li1ELi16ELb1EEEvPT_S4_PfS5_Piiiiii)
        /*0494*/ 	.word	0x00000000


	//----- nvinfo : EIATTR_MIN_STACK_SIZE
	.align		4
.L_198:
        /*0498*/ 	.byte	0x04, 0x12
        /*049a*/ 	.short	(.L_200 - .L_199)
	.align		4
.L_199:
        /*049c*/ 	.word	index@(_ZN18transformer_engine16context_parallel25thd_out_correction_kernelI6__halfLi1ELi16ELb0EEEvPT_S4_PfS5_Piiiiii)
        /*04a0*/ 	.word	0x00000000


	//----- nvinfo : EIATTR_MIN_STACK_SIZE
	.align		4
.L_200:
        /*04a4*/ 	.byte	0x04, 0x12
        /*04a6*/ 	.short	(.L_202 - .L_201)
	.align		4
.L_201:
        /*04a8*/ 	.word	index@(_ZN18transformer_engine16context_parallel25thd_out_correction_kernelI6__halfLi1ELi16ELb1EEEvPT_S4_PfS5_Piiiiii)
        /*04ac*/ 	.word	0x00000000


	//----- nvinfo : EIATTR_MIN_STACK_SIZE
	.align		4
.L_202:
        /*04b0*/ 	.byte	0x04, 0x12
        /*04b2*/ 	.short	(.L_204 - .L_203)
	.align		4
.L_203:
        /*04b4*/ 	.word	index@(_ZN18transformer_engine16context_parallel25thd_out_correction_kernelIfLi1ELi16ELb0EEEvPT_S3_PfS4_Piiiiii)
        /*04b8*/ 	.word	0x00000000


	//----- nvinfo : EIATTR_MIN_STACK_SIZE
	.align		4
.L_204:
        /*04bc*/ 	.byte	0x04, 0x12
        /*04be*/ 	.short	(.L_206 - .L_205)
	.align		4
.L_205:
        /*04c0*/ 	.word	index@(_ZN18transformer_engine16context_parallel25thd_out_correction_kernelIfLi1ELi16ELb1EEEvPT_S3_PfS4_Piiiiii)
        /*04c4*/ 	.word	0x00000000


	//----- nvinfo : EIATTR_MIN_STACK_SIZE
	.align		4
.L_206:
        /*04c8*/ 	.byte	0x04, 0x12
        /*04ca*/ 	.short	(.L_208 - .L_207)
	.align		4
.L_207:
        /*04cc*/ 	.word	index@(_ZN18transformer_engine16context_parallel14thd_lse_kernelILb0ENS0_14ReadLseFunctorEEEvPfS3_Piiiii)
        /*04d0*/ 	.word	0x00000000


	//----- nvinfo : EIATTR_MIN_STACK_SIZE
	.align		4
.L_208:
        /*04d4*/ 	.byte	0x04, 0x12
        /*04d6*/ 	.short	(.L_210 - .L_209)
	.align		4
.L_209:
        /*04d8*/ 	.word	index@(_ZN18transformer_engine16context_parallel14thd_lse_kernelILb1ENS0_14ReadLseFunctorEEEvPfS3_Piiiii)
        /*04dc*/ 	.word	0x00000000


	//----- nvinfo : EIATTR_MIN_STACK_SIZE
	.align		4
.L_210:
        /*04e0*/ 	.byte	0x04, 0x12
        /*04e2*/ 	.short	(.L_212 - .L_211)
	.align		4
.L_211:
        /*04e4*/ 	.word	index@(_ZN18transformer_engine16context_parallel14thd_lse_kernelILb0ENS0_20LseCorrectionFunctorEEEvPfS3_Piiiii)
        /*04e8*/ 	.word	0x00000000


	//----- nvinfo : EIATTR_MIN_STACK_SIZE
	.align		4
.L_212:
        /*04ec*/ 	.byte	0x04, 0x12
        /*04ee*/ 	.short	(.L_214 - .L_213)
	.align		4
.L_213:
        /*04f0*/ 	.word	index@(_ZN18transformer_engine16context_parallel14thd_lse_kernelILb1ENS0_20LseCorrectionFunctorEEEvPfS3_Piiiii)
        /*04f4*/ 	.word	0x00000000


	//----- nvinfo : EIATTR_MIN_STACK_SIZE
	.align		4
.L_214:
        /*04f8*/ 	.byte	0x04, 0x12
        /*04fa*/ 	.short	(.L_216 - .L_215)
	.align		4
.L_215:
        /*04fc*/ 	.word	index@(_ZN18transformer_engine16context_parallel27thd_read_half_tensor_kernelEPvS1_Piiiii)
        /*0500*/ 	.word	0x00000000


	//----- nvinfo : EIATTR_MIN_STACK_SIZE
	.align		4
.L_216:
        /*0504*/ 	.byte	0x04, 0x12
        /*0506*/ 	.short	(.L_218 - .L_217)
	.align		4
.L_217:
        /*0508*/ 	.word	index@(_ZN18transformer_engine16context_parallel28thd_partition_indices_kernelEPiS1_iiii)
        /*050c*/ 	.word	0x00000000
.L_218:


//--------------------- .nv.compat                --------------------------
	.section	.nv.compat,"",@"SHT_CUDA_COMPAT_INFO"
	.align	4
        /*0000*/ 	.byte	0x02, 0x09, 0x01, 0x00, 0x02, 0x02, 0x01, 0x00, 0x02, 0x05, 0x05, 0x00, 0x03, 0x07, 0x01, 0x01
        /*0010*/ 	.byte	0x02, 0x03, 0x00, 0x00, 0x02, 0x06, 0x01, 0x00, 0x04, 0x0b, 0x08, 0x00, 0x00, 0x00, 0x00, 0x00
        /*0020*/ 	.byte	0x00, 0x00, 0x00, 0x00


//--------------------- .nv.info._ZN18transformer_engine16context_parallel26thd_grad_correction_kernelI13__nv_bfloat16NS0_11CopyFunctorENS0_10AddFunctorIS2_EELi2ELi32EEEvPT_S7_Piiii --------------------------
	.section	.nv.info._ZN18transformer_engine16context_parallel26thd_grad_correction_kernelI13__nv_bfloat16NS0_11CopyFunctorENS0_10AddFunctorIS2_EELi2ELi32EEEvPT_S7_Piiii,"",@"SHT_CUDA_INFO"
	.sectionflags	@""
	.align	4


	//----- nvinfo : EIATTR_CUDA_API_VERSION
	.align		4
        /*0000*/ 	.byte	0x04, 0x37
        /*0002*/ 	.short	(.L_220 - .L_219)
.L_219:
        /*0004*/ 	.word	0x00000082


	//----- nvinfo : EIATTR_KPARAM_INFO
	.align		4
.L_220:
        /*0008*/ 	.byte	0x04, 0x17
        /*000a*/ 	.short	(.L_222 - .L_221)
.L_221:
        /*000c*/ 	.word	0x00000000
        /*0010*/ 	.short	0x0005
        /*0012*/ 	.short	0x0020
        /*0014*/ 	.byte	0x00, 0xf0, 0x11, 0x00


	//----- nvinfo : EIATTR_KPARAM_INFO
	.align		4
.L_222:
        /*0018*/ 	.byte	0x04, 0x17
        /*001a*/ 	.short	(.L_224 - .L_223)
.L_223:
        /*001c*/ 	.word	0x00000000
        /*0020*/ 	.short	0x0004
        /*0022*/ 	.short	0x001c
        /*0024*/ 	.byte	0x00, 0xf0, 0x11, 0x00


	//----- nvinfo : EIATTR_KPARAM_INFO
	.align		4
.L_224:
        /*0028*/ 	.byte	0x04, 0x17
        /*002a*/ 	.short	(.L_226 - .L_225)
.L_225:
        /*002c*/ 	.word	0x00000000
        /*0030*/ 	.short	0x0003
        /*0032*/ 	.short	0x0018
        /*0034*/ 	.byte	0x00, 0xf0, 0x11, 0x00


	//----- nvinfo : EIATTR_KPARAM_INFO
	.align		4
.L_226:
        /*0038*/ 	.byte	0x04, 0x17
        /*003a*/ 	.short	(.L_228 - .L_227)
.L_227:
        /*003c*/ 	.word	0x00000000
        /*0040*/ 	.short	0x0002
        /*0042*/ 	.short	0x0010
        /*0044*/ 	.byte	0x00, 0xf0, 0x21, 0x00


	//----- nvinfo : EIATTR_KPARAM_INFO
	.align		4
.L_228:
        /*0048*/ 	.byte	0x04, 0x17
        /*004a*/ 	.short	(.L_230 - .L_229)
.L_229:
        /*004c*/ 	.word	0x00000000
        /*0050*/ 	.short	0x0001
        /*0052*/ 	.short	0x0008
        /*0054*/ 	.byte	0x00, 0xf0, 0x21, 0x00


	//----- nvinfo : EIATTR_KPARAM_INFO
	.align		4
.L_230:
        /*0058*/ 	.byte	0x04, 0x17
        /*005a*/ 	.short	(.L_232 - .L_231)
.L_231:
        /*005c*/ 	.word	0x00000000
        /*0060*/ 	.short	0x0000
        /*0062*/ 	.short	0x0000
        /*0064*/ 	.byte	0x00, 0xf0, 0x21, 0x00


	//----- nvinfo : EIATTR_SPARSE_MMA_MASK
	.align		4
.L_232:
        /*0068*/ 	.byte	0x03, 0x50
        /*006a*/ 	.short	0x0000


	//----- nvinfo : EIATTR_MAXREG_COUNT
	.align		4
        /*006c*/ 	.byte	0x03, 0x1b
        /*006e*/ 	.short	0x00ff


	//----- nvinfo : EIATTR_NUM_BARRIERS
	.align		4
        /*0070*/ 	.byte	0x02, 0x4c
        /*0072*/ 	.byte	0x01
	.zero		1


	//----- nvinfo : EIATTR_MERCURY_ISA_VERSION
	.align		4
        /*0074*/ 	.byte	0x03, 0x5f
        /*0076*/ 	.short	0x0101


	//----- nvinfo : EIATTR_EXIT_INSTR_OFFSETS
	.align		4
        /*0078*/ 	.byte	0x04, 0x1c
        /*007a*/ 	.short	(.L_234 - .L_233)


	//   ....[0]....
.L_233:
        /*007c*/ 	.word	0x00000220


	//   ....[1]....
        /*0080*/ 	.word	0x00001050


	//   ....[2]....
        /*0084*/ 	.word	0x00001f40


	//----- nvinfo : EIATTR_CRS_STACK_SIZE
	.align		4
.L_234:
        /*0088*/ 	.byte	0x04, 0x1e
        /*008a*/ 	.short	(.L_236 - .L_235)
.L_235:
        /*008c*/ 	.word	0x00000000


	//----- nvinfo : EIATTR_CBANK_PARAM_SIZE
	.align		4
.L_236:
        /*0090*/ 	.byte	0x03, 0x19
        /*0092*/ 	.short	0x0024


	//----- nvinfo : EIATTR_PARAM_CBANK
	.align		4
        /*0094*/ 	.byte	0x04, 0x0a
        /*0096*/ 	.short	(.L_238 - .L_237)
	.align		4
.L_237:
        /*0098*/ 	.word	index@(.nv.constant0._ZN18transformer_engine16context_parallel26thd_grad_correction_kernelI13__nv_bfloat16NS0_11CopyFunctorENS0_10AddFunctorIS2_EELi2ELi32EEEvPT_S7_Piiii)
        /*009c*/ 	.short	0x0210
        /*009e*/ 	.short	0x0024


	//----- nvinfo : EIATTR_SW_WAR
	.align		4
.L_238:
        /*00a0*/ 	.byte	0x04, 0x36
        /*00a2*/ 	.short	(.L_240 - .L_239)
.L_239:
        /*00a4*/ 	.word	0x00000008
.L_240:


//--------------------- .nv.info._ZN18transformer_engine16context_parallel26thd_grad_correction_kernelI13__nv_bfloat16NS0_10AddFunctorIS2_EENS0_11CopyFunctorELi2ELi32EEEvPT_S7_Piiii --------------------------
	.section	.nv.info._ZN18transformer_engine16context_parallel26thd_grad_correction_kernelI13__nv_bfloat16NS0_10AddFunctorIS2_EENS0_11CopyFunctorELi2ELi32EEEvPT_S7_Piiii,"",@"SHT_CUDA_INFO"
	.sectionflags	@""
	.align	4


	//----- nvinfo : EIATTR_CUDA_API_VERSION
	.align		4
        /*0000*/ 	.byte	0x04, 0x37
        /*0002*/ 	.short	(.L_242 - .L_241)
.L_241:
        /*0004*/ 	.word	0x00000082


	//----- nvinfo : EIATTR_KPARAM_INFO
	.align		4
.L_242:
        /*0008*/ 	.byte	0x04, 0x17
        /*000a*/ 	.short	(.L_244 - .L_243)
.L_243:
        /*000c*/ 	.word	0x00000000
        /*0010*/ 	.short	0x0005
        /*0012*/ 	.short	0x0020
        /*0014*/ 	.byte	0x00, 0xf0, 0x11, 0x00


	//----- nvinfo : EIATTR_KPARAM_INFO
	.align		4
.L_244:
        /*0018*/ 	.byte	0x04, 0x17
        /*001a*/ 	.short	(.L_246 - .L_245)
.L_245:
        /*001c*/ 	.word	0x00000000
        /*0020*/ 	.short	0x0004
        /*0022*/ 	.short	0x001c
        /*0024*/ 	.byte	0x00, 0xf0, 0x11, 0x00


	//----- nvinfo : EIATTR_KPARAM_INFO
	.align		4
.L_246:
        /*0028*/ 	.byte	0x04, 0x17
        /*002a*/ 	.short	(.L_248 - .L_247)
.L_247:
        /*002c*/ 	.word	0x00000000
        /*0030*/ 	.short	0x0003
        /*0032*/ 	.short	0x0018
        /*0034*/ 	.byte	0x00, 0xf0, 0x11, 0x00


	//----- nvinfo : EIATTR_KPARAM_INFO
	.align		4
.L_248:
        /*0038*/ 	.byte	0x04, 0x17
        /*003a*/ 	.short	(.L_250 - .L_249)
.L_249:
        /*003c*/ 	.word	0x00000000
        /*0040*/ 	.short	0x0002
        /*0042*/ 	.short	0x0010
        /*0044*/ 	.byte	0x00, 0xf0, 0x21, 0x00


	//----- nvinfo : EIATTR_KPARAM_INFO
	.align		4
.L_250:
        /*0048*/ 	.byte	0x04, 0x17
        /*004a*/ 	.short	(.L_252 - .L_251)
.L_251:
        /*004c*/ 	.word	0x00000000
        /*0050*/ 	.short	0x0001
        /*0052*/ 	.short	0x0008
        /*0054*/ 	.byte	0x00, 0xf0, 0x21, 0x00


	//----- nvinfo : EIATTR_KPARAM_INFO
	.align		4
.L_252:
        /*0058*/ 	.byte	0x04, 0x17
        /*005a*/ 	.short	(.L_254 - .L_253)
.L_253:
        /*005c*/ 	.word	0x00000000
        /*0060*/ 	.short	0x0000
        /*0062*/ 	.short	0x0000
        /*0064*/ 	.byte	0x00, 0xf0, 0x21, 0x00


	//----- nvinfo : EIATTR_SPARSE_MMA_MASK
	.align		4
.L_254:
        /*0068*/ 	.byte	0x03, 0x50
        /*006a*/ 	.short	0x0000


	//----- nvinfo : EIATTR_MAXREG_COUNT
	.align		4
        /*006c*/ 	.byte	0x03, 0x1b
        /*006e*/ 	.short	0x00ff


	//----- nvinfo : EIATTR_NUM_BARRIERS
	.align		4
        /*0070*/ 	.byte	0x02, 0x4c
        /*0072*/ 	.byte	0x01
	.zero		1


	//----- nvinfo : EIATTR_MERCURY_ISA_VERSION
	.align		4
        /*0074*/ 	.byte	0x03, 0x5f
        /*0076*/ 	.short	0x0101


	//----- nvinfo : EIATTR_EXIT_INSTR_OFFSETS
	.align		4
        /*0078*/ 	.byte	0x04, 0x1c
        /*007a*/ 	.short	(.L_256 - .L_255)


	//   ....[0]....
.L_255:
        /*007c*/ 	.word	0x00000220


	//   ....[1]....
        /*0080*/ 	.word	0x00000fa0


	//   ....[2]....
        /*0084*/ 	.word	0x00001eb0


	//----- nvinfo : EIATTR_CRS_STACK_SIZE
	.align		4
.L_256:
        /*0088*/ 	.byte	0x04, 0x1e
        /*008a*/ 	.short	(.L_258 - .L_257)
.L_257:
        /*008c*/ 	.word	0x00000000


	//----- nvinfo : EIATTR_CBANK_PARAM_SIZE
	.align		4
.L_258:
        /*0090*/ 	.byte	0x03, 0x19
        /*0092*/ 	.short	0x0024


	//----- nvinfo : EIATTR_PARAM_CBANK
	.align		4
        /*0094*/ 	.byte	0x04, 0x0a
        /*0096*/ 	.short	(.L_260 - .L_259)
	.align		4
.L_259:
        /*0098*/ 	.word	index@(.nv.constant0._ZN18transformer_engine16context_parallel26thd_grad_correction_kernelI13__nv_bfloat16NS0_10AddFunctorIS2_EENS0_11CopyFunctorELi2ELi32EEEvPT_S7_Piiii)
        /*009c*/ 	.short	0x0210
        /*009e*/ 	.short	0x0024


	//----- nvinfo : EIATTR_SW_WAR
	.align		4
.L_260:
        /*00a0*/ 	.byte	0x04, 0x36
        /*00a2*/ 	.short	(.L_262 - .L_261)
.L_261:
        /*00a4*/ 	.word	0x00000008
.L_262:


//--------------------- .nv.info._ZN18transformer_engine16context_parallel26thd_grad_correction_kernelI13__nv_bfloat16NS0_12EmptyFunctorENS0_11CopyFunctorELi1ELi32EEEvPT_S6_Piiii --------------------------
	.section	.nv.info._ZN18transformer_engine16context_parallel26thd_grad_correction_kernelI13__nv_bfloat16NS0_12EmptyFunctorENS0_11CopyFunctorELi1ELi32EEEvPT_S6_Piiii,"",@"SHT_CUDA_INFO"
	.sectionflags	@""
	.align	4


	//----- nvinfo : EIATTR_CUDA_API_VERSION
	.align		4
        /*0000*/ 	.byte	0x04, 0x37
        /*0002*/ 	.short	(.L_264 - .L_263)
.L_263:
        /*0004*/ 	.word	0x00000082


	//----- nvinfo : EIATTR_KPARAM_INFO
	.align		4
.L_264:
        /*0008*/ 	.byte	0x04, 0x17
        /*000a*/ 	.short	(.L_266 - .L_265)
.L_265:
        /*000c*/ 	.word	0x00000000
        /*0010*/ 	.short	0x0005
        /*0012*/ 	.short	0x0020
        /*0014*/ 	.byte	0x00, 0xf0, 0x11, 0x00


	//----- nvinfo : EIATTR_KPARAM_INFO
	.align		4
.L_266:
        /*0018*/ 	.byte	0x04, 0x17
        /*001a*/ 	.short	(.L_268 - .L_267)
.L_267:
        /*001c*/ 	.word	0x00000000
        /*0020*/ 	.short	0x0004
        /*0022*/ 	.short	0x001c
        /*0024*/ 	.byte	0x00, 0xf0, 0x11, 0x00


	//----- nvinfo : EIATTR_KPARAM_INFO
	.align		4
.L_268:
        /*0028*/ 	.byte	0x04, 0x17
        /*002a*/ 	.short	(.L_270 - .L_269)
.L_269:
        /*002c*/ 	.word	0x00000000
        /*0030*/ 	.short	0x0003
        /*0032*/ 	.short	0x0018
        /*0034*/ 	.byte	0x00, 0xf0, 0x11, 0x00


	//----- nvinfo : EIATTR_KPARAM_INFO
	.align		4
.L_270:
        /*0038*/ 	.byte	0x04, 0x17
        /*003a*/ 	.short	(.L_272 - .L_271)
.L_271:
        /*003c*/ 	.word	0x00000000
        /*0040*/ 	.short	0x0002
        /*0042*/ 	.short	0x0010
        /*0044*/ 	.byte	0x00, 0xf0, 0x21, 0x00


	//----- nvinfo : EIATTR_KPARAM_INFO
	.align		4
.L_272:
        /*0048*/ 	.byte	0x04, 0x17
        /*004a*/ 	.short	(.L_274 - .L_273)
.L_273:
        /*004c*/ 	.word	0x00000000
        /*0050*/ 	.short	0x0001
        /*0052*/ 	.short	0x0008
        /*0054*/ 	.byte	0x00, 0xf0, 0x21, 0x00


	//----- nvinfo : EIATTR_KPARAM_INFO
	.align		4
.L_274:
        /*0058*/ 	.byte	0x04, 0x17
        /*005a*/ 	.short	(.L_276 - .L_275)
.L_275:
        /*005c*/ 	.word	0x00000000
        /*0060*/ 	.short	0x0000
        /*0062*/ 	.short	0x0000
        /*0064*/ 	.byte	0x00, 0xf0, 0x21, 0x00


	//----- nvinfo : EIATTR_SPARSE_MMA_MASK
	.align		4
.L_276:
        /*0068*/ 	.byte	0x03, 0x50
        /*006a*/ 	.short	0x0000


	//----- nvinfo : EIATTR_MAXREG_COUNT
	.align		4
        /*006c*/ 	.byte	0x03, 0x1b
        /*006e*/ 	.short	0x00ff


	//----- nvinfo : EIATTR_NUM_BARRIERS
	.align		4
        /*0070*/ 	.byte	0x02, 0x4c
        /*0072*/ 	.byte	0x01
	.zero		1


	//----- nvinfo : EIATTR_MERCURY_ISA_VERSION
	.align		4
        /*0074*/ 	.byte	0x03, 0x5f
        /*0076*/ 	.short	0x0101


	//----- nvinfo : EIATTR_EXIT_INSTR_OFFSETS
	.align		4
        /*0078*/ 	.byte	0x04, 0x1c
        /*007a*/ 	.short	(.L_278 - .L_277)


	//   ....[0]....
.L_277:
        /*007c*/ 	.word	0x000002e0


	//   ....[1]....
        /*0080*/ 	.word	0x00000830


	//   ....[2]....
        /*0084*/ 	.word	0x00001450


	//----- nvinfo : EIATTR_CRS_STACK_SIZE
	.align		4
.L_278:
        /*0088*/ 	.byte	0x04, 0x1e
        /*008a*/ 	.short	(.L_280 - .L_279)
.L_279:
        /*008c*/ 	.word	0x00000000


	//----- nvinfo : EIATTR_CBANK_PARAM_SIZE
	.align		4
.L_280:
        /*0090*/ 	.byte	0x03, 0x19
        /*0092*/ 	.short	0x0024


	//----- nvinfo : EIATTR_PARAM_CBANK
	.align		4
        /*0094*/ 	.byte	0x04, 0x0a
        /*0096*/ 	.short	(.L_282 - .L_281)
	.align		4
.L_281:
        /*0098*/ 	.word	index@(.nv.constant0._ZN18transformer_engine16context_parallel26thd_grad_correction_kernelI13__nv_bfloat16NS0_12EmptyFunctorENS0_11CopyFunctorELi1ELi32EEEvPT_S6_Piiii)
        /*009c*/ 	.short	0x0210
        /*009e*/ 	.short	0x0024


	//----- nvinfo : EIATTR_SW_WAR
	.align		4
.L_282:
        /*00a0*/ 	.byte	0x04, 0x36
        /*00a2*/ 	.short	(.L_284 - .L_283)
.L_283:
        /*00a4*/ 	.word	0x00000008
.L_284:


//--------------------- .nv.info._ZN18transformer_engine16context_parallel26thd_grad_correction_kernelI13__nv_bfloat16NS0_12EmptyFunctorENS0_10AddFunctorIS2_EELi1ELi32EEEvPT_S7_Piiii --------------------------
	.section	.nv.info._ZN18transformer_engine16context_parallel26thd_grad_correction_kernelI13__nv_bfloat16NS0_12EmptyFunctorENS0_10AddFunctorIS2_EELi1ELi32EEEvPT_S7_Piiii,"",@"SHT_CUDA_INFO"
	.sectionflags	@""
	.align	4


	//----- nvinfo : EIATTR_CUDA_API_VERSION
	.align		4
        /*0000*/ 	.byte	0x04, 0x37
        /*0002*/ 	.short	(.L_286 - .L_285)
.L_285:
        /*0004*/ 	.word	0x00000082


	//----- nvinfo : EIATTR_KPARAM_INFO
	.align		4
.L_286:
        /*0008*/ 	.byte	0x04, 0x17
        /*000a*/ 	.short	(.L_288 - .L_287)
.L_287:
        /*000c*/ 	.word	0x00000000
        /*0010*/ 	.short	0x0005
        /*0012*/ 	.short	0x0020
        /*0014*/ 	.byte	0x00, 0xf0, 0x11, 0x00


	//----- nvinfo : EIATTR_KPARAM_INFO
	.align		4
.L_288:
        /*0018*/ 	.byte	0x04, 0x17
        /*001a*/ 	.short	(.L_290 - .L_289)
.L_289:
        /*001c*/ 	.word	0x00000000
        /*0020*/ 	.short	0x0004
        /*0022*/ 	.short	0x001c
        /*0024*/ 	.byte	0x00, 0xf0, 0x11, 0x00


	//----- nvinfo : EIATTR_KPARAM_INFO
	.align		4
.L_290:
        /*0028*/ 	.byte	0x04, 0x17
        /*002a*/ 	.short	(.L_292 - .L_291)
.L_291:
        /*002c*/ 	.word	0x00000000
        /*0030*/ 	.short	0x0003
        /*0032*/ 	.short	0x0018
        /*0034*/ 	.byte	0x00, 0xf0, 0x11, 0x00


	//----- nvinfo : EIATTR_KPARAM_INFO
	.align		4
.L_292:
        /*0038*/ 	.byte	0x04, 0x17
        /*003a*/ 	.short	(.L_294 - .L_293)
.L_293:
        /*003c*/ 	.word	0x00000000
        /*0040*/ 	.short	0x0002
        /*0042*/ 	.short	0x0010
        /*0044*/ 	.byte	0x00, 0xf0, 0x21, 0x00


	//----- nvinfo : EIATTR_KPARAM_INFO
	.align		4
.L_294:
        /*0048*/ 	.byte	0x04, 0x17
        /*004a*/ 	.short	(.L_296 - .L_295)
.L_295:
        /*004c*/ 	.word	0x00000000
        /*0050*/ 	.short	0x0001
        /*0052*/ 	.short	0x0008
        /*0054*/ 	.byte	0x00, 0xf0, 0x21, 0x00


	//----- nvinfo : EIATTR_KPARAM_INFO
	.align		4
.L_296:
        /*0058*/ 	.byte	0x04, 0x17
        /*005a*/ 	.short	(.L_298 - .L_297)
.L_297:
        /*005c*/ 	.word	0x00000000
        /*0060*/ 	.short	0x0000
        /*0062*/ 	.short	0x0000
        /*0064*/ 	.byte	0x00, 0xf0, 0x21, 0x00


	//----- nvinfo : EIATTR_SPARSE_MMA_MASK
	.align		4
.L_298:
        /*0068*/ 	.byte	0x03, 0x50
        /*006a*/ 	.short	0x0000


	//----- nvinfo : EIATTR_MAXREG_COUNT
	.align		4
        /*006c*/ 	.byte	0x03, 0x1b
        /*006e*/ 	.short	0x00ff


	//----- nvinfo : EIATTR_NUM_BARRIERS
	.align		4
        /*0070*/ 	.byte	0x02, 0x4c
        /*0072*/ 	.byte	0x01
	.zero		1


	//----- nvinfo : EIATTR_MERCURY_ISA_VERSION
	.align		4
        /*0074*/ 	.byte	0x03, 0x5f
        /*0076*/ 	.short	0x0101


	//----- nvinfo : EIATTR_EXIT_INSTR_OFFSETS
	.align		4
        /*0078*/ 	.byte	0x04, 0x1c
        /*007a*/ 	.short	(.L_300 - .L_299)


	//   ....[0]....
.L_299:
        /*007c*/ 	.word	0x000002e0


	//   ....[1]....
        /*0080*/ 	.word	0x00000a30


	//   ....[2]....
        /*0084*/ 	.word	0x000013c0


	//----- nvinfo : EIATTR_CRS_STACK_SIZE
	.align		4
.L_300:
        /*0088*/ 	.byte	0x04, 0x1e
        /*008a*/ 	.short	(.L_302 - .L_301)
.L_301:
        /*008c*/ 	.word	0x00000000


	//----- nvinfo : EIATTR_CBANK_PARAM_SIZE
	.align		4
.L_302:
        /*0090*/ 	.byte	0x03, 0x19
        /*0092*/ 	.short	0x0024


	//----- nvinfo : EIATTR_PARAM_CBANK
	.align		4
        /*0094*/ 	.byte	0x04, 0x0a
        /*0096*/ 	.short	(.L_304 - .L_303)
	.align		4
.L_303:
        /*0098*/ 	.word	index@(.nv.constant0._ZN18transformer_engine16context_parallel26thd_grad_correction_kernelI13__nv_bfloat16NS0_12EmptyFunctorENS0_10AddFunctorIS2_EELi1ELi32EEEvPT_S7_Piiii)
        /*009c*/ 	.short	0x0210
        /*009e*/ 	.short	0x0024


	//----- nvinfo : EIATTR_SW_WAR
	.align		4
.L_304:
        /*00a0*/ 	.byte	0x04, 0x36
        /*00a2*/ 	.short	(.L_306 - .L_305)
.L_305:
        /*00a4*/ 	.word	0x00000008
.L_306:


//--------------------- .nv.info._ZN18transformer_engine16context_parallel26thd_grad_correction_kernelI13__nv_bfloat16NS0_11CopyFunctorENS0_12EmptyFunctorELi0ELi32EEEvPT_S6_Piiii --------------------------
	.section	.nv.info._ZN18transformer_engine16context_parallel26thd_grad_correction_kernelI13__nv_bfloat16NS0_11CopyFunctorENS0_12EmptyFunctorELi0ELi32EEEvPT_S6_Piiii,"",@"SHT_CUDA_INFO"
	.sectionflags	@""
	.align	4


	//----- nvinfo : EIATTR_CUDA_API_VERSION
	.align		4
        /*0000*/ 	.byte	0x04, 0x37
        /*0002*/ 	.short	(.L_308 - .L_307)
.L_307:
        /*0004*/ 	.word	0x00000082


	//----- nvinfo : EIATTR_KPARAM_INFO
	.align		4
.L_308:
        /*0008*/ 	.byte	0x04, 0x17
        /*000a*/ 	.short	(.L_310 - .L_309)
.L_309:
        /*000c*/ 	.word	0x00000000
        /*0010*/ 	.short	0x0005
        /*0012*/ 	.short	0x0020
        /*0014*/ 	.byte	0x00, 0xf0, 0x11, 0x00


	//----- nvinfo : EIATTR_KPARAM_INFO
	.align		4
.L_310:
        /*0018*/ 	.byte	0x04, 0x17
        /*001a*/ 	.short	(.L_312 - .L_311)
.L_311:
        /*001c*/ 	.word	0x00000000
        /*0020*/ 	.short	0x0004
        /*0022*/ 	.short	0x001c
        /*0024*/ 	.byte	0x00, 0xf0, 0x11, 0x00


	//----- nvinfo : EIATTR_KPARAM_INFO
	.align		4
.L_312:
        /*0028*/ 	.byte	0x04, 0x17
        /*002a*/ 	.short	(.L_314 - .L_313)
.L_313:
        /*002c*/ 	.word	0x00000000
        /*0030*/ 	.short	0x0003
        /*0032*/ 	.short	0x0018
        /*0034*/ 	.byte	0x00, 0xf0, 0x11, 0x00


	//----- nvinfo : EIATTR_KPARAM_INFO
	.align		4
.L_314:
        /*0038*/ 	.byte	0x04, 0x17
        /*003a*/ 	.short	(.L_316 - .L_315)
.L_315:
        /*003c*/ 	.word	0x00000000
        /*0040*/ 	.short	0x0002
        /*0042*/ 	.short	0x0010
        /*0044*/ 	.byte	0x00, 0xf0, 0x21, 0x00


	//----- nvinfo : EIATTR_KPARAM_INFO
	.align		4
.L_316:
        /*0048*/ 	.byte	0x04, 0x17
        /*004a*/ 	.short	(.L_318 - .L_317)
.L_317:
        /*004c*/ 	.word	0x00000000
        /*0050*/ 	.short	0x0001
        /*0052*/ 	.short	0x0008
        /*0054*/ 	.byte	0x00, 0xf0, 0x21, 0x00


	//----- nvinfo : EIATTR_KPARAM_INFO
	.align		4
.L_318:
        /*0058*/ 	.byte	0x04, 0x17
        /*005a*/ 	.short	(.L_320 - .L_319)
.L_319:
        /*005c*/ 	.word	0x00000000
        /*0060*/ 	.short	0x0000
        /*0062*/ 	.short	0x0000
        /*0064*/ 	.byte	0x00, 0xf0, 0x21, 0x00


	//----- nvinfo : EIATTR_SPARSE_MMA_MASK
	.align		4
.L_320:
        /*0068*/ 	.byte	0x03, 0x50
        /*006a*/ 	.short	0x0000


	//----- nvinfo : EIATTR_MAXREG_COUNT
	.align		4
        /*006c*/ 	.byte	0x03, 0x1b
        /*006e*/ 	.short	0x00ff


	//----- nvinfo : EIATTR_NUM_BARRIERS
	.align		4
        /*0070*/ 	.byte	0x02, 0x4c
        /*0072*/ 	.byte	0x01
	.zero		1


	//----- nvinfo : EIATTR_MERCURY_ISA_VERSION
	.align		4
        /*0074*/ 	.byte	0x03, 0x5f
        /*0076*/ 	.short	0x0101


	//----- nvinfo : EIATTR_EXIT_INSTR_OFFSETS
	.align		4
        /*0078*/ 	.byte	0x04, 0x1c
        /*007a*/ 	.short	(.L_322 - .L_321)


	//   ....[0]....
.L_321:
        /*007c*/ 	.word	0x000002e0


	//   ....[1]....
        /*0080*/ 	.word	0x00000830


	//   ....[2]....
        /*0084*/ 	.word	0x00001450


	//----- nvinfo : EIATTR_CRS_STACK_SIZE
	.align		4
.L_322:
        /*0088*/ 	.byte	0x04, 0x1e
        /*008a*/ 	.short	(.L_324 - .L_323)
.L_323:
        /*008c*/ 	.word	0x00000000


	//----- nvinfo : EIATTR_CBANK_PARAM_SIZE
	.align		4
.L_324:
        /*0090*/ 	.byte	0x03, 0x19
        /*0092*/ 	.short	0x0024


	//----- nvinfo : EIATTR_PARAM_CBANK
	.align		4
        /*0094*/ 	.byte	0x04, 0x0a
        /*0096*/ 	.short	(.L_326 - .L_325)
	.align		4
.L_325:
        /*0098*/ 	.word	index@(.nv.constant0._ZN18transformer_engine16context_parallel26thd_grad_correction_kernelI13__nv_bfloat16NS0_11CopyFunctorENS0_12EmptyFunctorELi0ELi32EEEvPT_S6_Piiii)
        /*009c*/ 	.short	0x0210
        /*009e*/ 	.short	0x0024


	//----- nvinfo : EIATTR_SW_WAR
	.align		4
.L_326:
        /*00a0*/ 	.byte	0x04, 0x36
        /*00a2*/ 	.short	(.L_328 - .L_327)
.L_327:
        /*00a4*/ 	.word	0x00000008
.L_328:


//--------------------- .nv.info._ZN18transformer_engine16context_parallel26thd_grad_correction_kernelI13__nv_bfloat16NS0_10AddFunctorIS2_EENS0_12EmptyFunctorELi0ELi32EEEvPT_S7_Piiii --------------------------
	.section	.nv.info._ZN18transformer_engine16context_parallel26thd_grad_correction_kernelI13__nv_bfloat16NS0_10AddFunctorIS2_EENS0_12EmptyFunctorELi0ELi32EEEvPT_S7_Piiii,"",@"SHT_CUDA_INFO"
	.sectionflags	@""
	.align	4


	//----- nvinfo : EIATTR_CUDA_API_VERSION
	.align		4
        /*0000*/ 	.byte	0x04, 0x37
        /*0002*/ 	.short	(.L_330 - .L_329)
.L_329:
        /*0004*/ 	.word	0x00000082


	//----- nvinfo : EIATTR_KPARAM_INFO
	.align		4
.L_330:
        /*0008*/ 	.byte	0x04, 0x17
        /*000a*/ 	.short	(.L_332 - .L_331)
.L_331:
        /*000c*/ 	.word	0x00000000
        /*0010*/ 	.short	0x0005
        /*0012*/ 	.short	0x0020
        /*0014*/ 	.byte	0x00, 0xf0, 0x11, 0x00


	//----- nvinfo : EIATTR_KPARAM_INFO
	.align		4
.L_332:
        /*0018*/ 	.byte	0x04, 0x17
        /*001a*/ 	.short	(.L_334 - .L_333)
.L_333:
        /*001c*/ 	.word	0x00000000
        /*0020*/ 	.short	0x0004
        /*0022*/ 	.short	0x001c
        /*0024*/ 	.byte	0x00, 0xf0, 0x11, 0x00


	//----- nvinfo : EIATTR_KPARAM_INFO
	.align		4
.L_334:
        /*0028*/ 	.byte	0x04, 0x17
        /*002a*/ 	.short	(.L_336 - .L_335)
.L_335:
        /*002c*/ 	.word	0x00000000
        /*0030*/ 	.short	0x0003
        /*0032*/ 	.short	0x0018
        /*0034*/ 	.byte	0x00, 0xf0, 0x11, 0x00


	//----- nvinfo : EIATTR_KPARAM_INFO
	.align		4
.L_336:
        /*0038*/ 	.byte	0x04, 0x17
        /*003a*/ 	.short	(.L_338 - .L_337)
.L_337:
        /*003c*/ 	.word	0x00000000
        /*0040*/ 	.short	0x0002
        /*0042*/ 	.short	0x0010
        /*0044*/ 	.byte	0x00, 0xf0, 0x21, 0x00


	//----- nvinfo : EIATTR_KPARAM_INFO
	.align		4
.L_338:
        /*0048*/ 	.byte	0x04, 0x17
        /*004a*/ 	.short	(.L_340 - .L_339)
.L_339:
        /*004c*/ 	.word	0x00000000
        /*0050*/ 	.short	0x0001
        /*0052*/ 	.short	0x0008
        /*0054*/ 	.byte	0x00, 0xf0, 0x21, 0x00


	//----- nvinfo : EIATTR_KPARAM_INFO
	.align		4
.L_340:
        /*0058*/ 	.byte	0x04, 0x17
        /*005a*/ 	.short	(.L_342 - .L_341)
.L_341:
        /*005c*/ 	.word	0x00000000
        /*0060*/ 	.short	0x0000
        /*0062*/ 	.short	0x0000
        /*0064*/ 	.byte	0x00, 0xf0, 0x21, 0x00


	//----- nvinfo : EIATTR_SPARSE_MMA_MASK
	.align		4
.L_342:
        /*0068*/ 	.byte	0x03, 0x50
        /*006a*/ 	.short	0x0000


	//----- nvinfo : EIATTR_MAXREG_COUNT
	.align		4
        /*006c*/ 	.byte	0x03, 0x1b
        /*006e*/ 	.short	0x00ff


	//----- nvinfo : EIATTR_NUM_BARRIERS
	.align		4
        /*0070*/ 	.byte	0x02, 0x4c
        /*0072*/ 	.byte	0x01
	.zero		1


	//----- nvinfo : EIATTR_MERCURY_ISA_VERSION
	.align		4
        /*0074*/ 	.byte	0x03, 0x5f
        /*0076*/ 	.short	0x0101


	//----- nvinfo : EIATTR_EXIT_INSTR_OFFSETS
	.align		4
        /*0078*/ 	.byte	0x04, 0x1c
        /*007a*/ 	.short	(.L_344 - .L_343)


	//   ....[0]....
.L_343:
        /*007c*/ 	.word	0x000002e0


	//   ....[1]....
        /*0080*/ 	.word	0x00000a30


	//   ....[2]....
        /*0084*/ 	.word	0x000013c0


	//----- nvinfo : EIATTR_CRS_STACK_SIZE
	.align		4
.L_344:
        /*0088*/ 	.byte	0x04, 0x1e
        /*008a*/ 	.short	(.L_346 - .L_345)
.L_345:
        /*008c*/ 	.word	0x00000000


	//----- nvinfo : EIATTR_CBANK_PARAM_SIZE
	.align		4
.L_346:
        /*0090*/ 	.byte	0x03, 0x19
        /*0092*/ 	.short	0x0024


	//----- nvinfo : EIATTR_PARAM_CBANK
	.align		4
        /*0094*/ 	.byte	0x04, 0x0a
        /*0096*/ 	.short	(.L_348 - .L_347)
	.align		4
.L_347:
        /*0098*/ 	.word	index@(.nv.constant0._ZN18transformer_engine16context_parallel26thd_grad_correction_kernelI13__nv_bfloat16NS0_10AddFunctorIS2_EENS0_12EmptyFunctorELi0ELi32EEEvPT_S7_Piiii)
        /*009c*/ 	.short	0x0210
        /*009e*/ 	.short	0x0024


	//----- nvinfo : EIATTR_SW_WAR
	.align		4
.L_348:
        /*00a0*/ 	.byte	0x04, 0x36
        /*00a2*/ 	.short	(.L_350 - .L_349)
.L_349:
        /*00a4*/ 	.word	0x00000008
.L_350:


//--------------------- .nv.info._ZN18transformer_engine16context_parallel26thd_grad_correction_kernelI6__halfNS0_11CopyFunctorENS0_10AddFunctorIS2_EELi2ELi32EEEvPT_S7_Piiii --------------------------
	.section	.nv.info._ZN18transformer_engine16context_parallel26thd_grad_correction_kernelI6__halfNS0_11CopyFunctorENS0_10AddFunctorIS2_EELi2ELi32EEEvPT_S7_Piiii,"",@"SHT_CUDA_INFO"
	.sectionflags	@""
	.align	4


	//----- nvinfo : EIATTR_CUDA_API_VERSION
	.align		4
        /*0000*/ 	.byte	0x04, 0x37
        /*0002*/ 	.short	(.L_352 - .L_351)
.L_351:
        /*0004*/ 	.word	0x00000082


	//----- nvinfo : EIATTR_KPARAM_INFO
	.align		4
.L_352:
        /*0008*/ 	.byte	0x04, 0x17
        /*000a*/ 	.short	(.L_354 - .L_353)
.L_353:
        /*000c*/ 	.word	0x00000000
        /*0010*/ 	.short	0x0005
        /*0012*/ 	.short	0x0020
        /*0014*/ 	.byte	0x00, 0xf0, 0x11, 0x00


	//----- nvinfo : EIATTR_KPARAM_INFO
	.align		4
.L_354:
        /*0018*/ 	.byte	0x04, 0x17
        /*001a*/ 	.short	(.L_356 - .L_355)
.L_355:
        /*001c*/ 	.word	0x00000000
        /*0020*/ 	.short	0x0004
        /*0022*/ 	.short	0x001c
        /*0024*/ 	.byte	0x00, 0xf0, 0x11, 0x00


	//----- nvinfo : EIATTR_KPARAM_INFO
	.align		4
.L_356:
        /*0028*/ 	.byte	0x04, 0x17
        /*002a*/ 	.short	(.L_358 - .L_357)
.L_357:
        /*002c*/ 	.word	0x00000000
        /*0030*/ 	.short	0x0003
        /*0032*/ 	.short	0x0018
        /*0034*/ 	.byte	0x00, 0xf0, 0x11, 0x00


	//----- nvinfo : EIATTR_KPARAM_INFO
	.align		4
.L_358:
        /*0038*/ 	.byte	0x04, 0x17
        /*003a*/ 	.short	(.L_360 - .L_359)
.L_359:
        /*003c*/ 	.word	0x00000000
        /*0040*/ 	.short	0x0002
        /*0042*/ 	.short	0x0010
        /*0044*/ 	.byte	0x00, 0xf0, 0x21, 0x00


	//----- nvinfo : EIATTR_KPARAM_INFO
	.align		4
.L_360:
        /*0048*/ 	.byte	0x04, 0x17
        /*004a*/ 	.short	(.L_362 - .L_361)
.L_361:
        /*004c*/ 	.word	0x00000000
        /*0050*/ 	.short	0x0001
        /*0052*/ 	.short	0x0008
        /*0054*/ 	.byte	0x00, 0xf0, 0x21, 0x00


	//----- nvinfo : EIATTR_KPARAM_INFO
	.align		4
.L_362:
        /*0058*/ 	.byte	0x04, 0x17
        /*005a*/ 	.short	(.L_364 - .L_363)
.L_363:
        /*005c*/ 	.word	0x00000000
        /*0060*/ 	.short	0x0000
        /*0062*/ 	.short	0x0000
        /*0064*/ 	.byte	0x00, 0xf0, 0x21, 0x00


	//----- nvinfo : EIATTR_SPARSE_MMA_MASK
	.align		4
.L_364:
        /*0068*/ 	.byte	0x03, 0x50
        /*006a*/ 	.short	0x0000


	//----- nvinfo : EIATTR_MAXREG_COUNT
	.align		4
        /*006c*/ 	.byte	0x03, 0x1b
        /*006e*/ 	.short	0x00ff


	//----- nvinfo : EIATTR_NUM_BARRIERS
	.align		4
        /*0070*/ 	.byte	0x02, 0x4c
        /*0072*/ 	.byte	0x01
	.zero		1


	//----- nvinfo : EIATTR_MERCURY_ISA_VERSION
	.align		4
        /*0074*/ 	.byte	0x03, 0x5f
        /*0076*/ 	.short	0x0101


	//----- nvinfo : EIATTR_EXIT_INSTR_OFFSETS
	.align		4
        /*0078*/ 	.byte	0x04, 0x1c
        /*007a*/ 	.short	(.L_366 - .L_365)


	//   ....[0]....
.L_365:
        /*007c*/ 	.word	0x00000220


	//   ....[1]....
        /*0080*/ 	.word	0x00001050


	//   ....[2]....
        /*0084*/ 	.word	0x00001f40


	//----- nvinfo : EIATTR_CRS_STACK_SIZE
	.align		4
.L_366:
        /*0088*/ 	.byte	0x04, 0x1e
        /*008a*/ 	.short	(.L_368 - .L_367)
.L_367:
        /*008c*/ 	.word	0x00000000


	//----- nvinfo : EIATTR_CBANK_PARAM_SIZE
	.align		4
.L_368:
        /*0090*/ 	.byte	0x03, 0x19
        /*0092*/ 	.short	0x0024


	//----- nvinfo : EIATTR_PARAM_CBANK
	.align		4
        /*0094*/ 	.byte	0x04, 0x0a
        /*0096*/ 	.short	(.L_370 - .L_369)
	.align		4
.L_369:
        /*0098*/ 	.word	index@(.nv.constant0._ZN18transformer_engine16context_parallel26thd_grad_correction_kernelI6__halfNS0_11CopyFunctorENS0_10AddFunctorIS2_EELi2ELi32EEEvPT_S7_Piiii)
        /*009c*/ 	.short	0x0210
        /*009e*/ 	.short	0x0024


	//----- nvinfo : EIATTR_SW_WAR
	.align		4
.L_370:
        /*00a0*/ 	.byte	0x04, 0x36
        /*00a2*/ 	.short	(.L_372 - .L_371)
.L_371:
        /*00a4*/ 	.word	0x00000008
.L_372:


//--------------------- .nv.info._ZN18transformer_engine16context_parallel26thd_grad_correction_kernelI6__halfNS0_10AddFunctorIS2_EENS0_11CopyFunctorELi2ELi32EEEvPT_S7_Piiii --------------------------
	.section	.nv.info._ZN18transformer_engine16context_parallel26thd_grad_correction_kernelI6__halfNS0_10AddFunctorIS2_EENS0_11CopyFunctorELi2ELi32EEEvPT_S7_Piiii,"",@"SHT_CUDA_INFO"
	.sectionflags	@""
	.align	4


	//----- nvinfo : EIATTR_CUDA_API_VERSION
	.align		4
        /*0000*/ 	.byte	0x04, 0x37
        /*0002*/ 	.short	(.L_374 - .L_373)
.L_373:
        /*0004*/ 	.word	0x00000082


	//----- nvinfo : EIATTR_KPARAM_INFO
	.align		4
.L_374:
        /*0008*/ 	.byte	0x04, 0x17
        /*000a*/ 	.short	(.L_376 - .L_375)
.L_375:
        /*000c*/ 	.word	0x00000000
        /*0010*/ 	.short	0x0005
        /*0012*/ 	.short	0x0020
        /*0014*/ 	.byte	0x00, 0xf0, 0x11, 0x00


	//----- nvinfo : EIATTR_KPARAM_INFO
	.align		4
.L_376:
        /*0018*/ 	.byte	0x04, 0x17
        /*001a*/ 	.short	(.L_378 - .L_377)
.L_377:
        /*001c*/ 	.word	0x00000000
        /*0020*/ 	.short	0x0004
        /*0022*/ 	.short	0x001c
        /*0024*/ 	.byte	0x00, 0xf0, 0x11, 0x00


	//----- nvinfo : EIATTR_KPARAM_INFO
	.align		4
.L_378:
        /*0028*/ 	.byte	0x04, 0x17
        /*002a*/ 	.short	(.L_380 - .L_379)
.L_379:
        /*002c*/ 	.word	0x00000000
        /*0030*/ 	.short	0x0003
        /*0032*/ 	.short	0x0018
        /*0034*/ 	.byte	0x00, 0xf0, 0x11, 0x00


	//----- nvinfo : EIATTR_KPARAM_INFO
	.align		4
.L_380:
        /*0038*/ 	.byte	0x04, 0x17
        /*003a*/ 	.short	(.L_382 - .L_381)
.L_381:
        /*003c*/ 	.word	0x00000000
        /*0040*/ 	.short	0x0002
        /*0042*/ 	.short	0x0010
        /*0044*/ 	.byte	0x00, 0xf0, 0x21, 0x00


	//----- nvinfo : EIATTR_KPARAM_INFO
	.align		4
.L_382:
        /*0048*/ 	.byte	0x04, 0x17
        /*004a*/ 	.short	(.L_384 - .L_383)
.L_383:
        /*004c*/ 	.word	0x00000000
        /*0050*/ 	.short	0x0001
        /*0052*/ 	.short	0x0008
        /*0054*/ 	.byte	0x00, 0xf0, 0x21, 0x00


	//----- nvinfo : EIATTR_KPARAM_INFO
	.align		4
.L_384:
        /*0058*/ 	.byte	0x04, 0x17
        /*005a*/ 	.short	(.L_386 - .L_385)
.L_385:
        /*005c*/ 	.word	0x00000000
        /*0060*/ 	.short	0x0000
        /*0062*/ 	.short	0x0000
        /*0064*/ 	.byte	0x00, 0xf0, 0x21, 0x00


	//----- nvinfo : EIATTR_SPARSE_MMA_MASK
	.align		4
.L_386:
        /*0068*/ 	.byte	0x03, 0x50
        /*006a*/ 	.short	0x0000


	//----- nvinfo : EIATTR_MAXREG_COUNT
	.align		4
        /*006c*/ 	.byte	0x03, 0x1b
        /*006e*/ 	.short	0x00ff


	//----- nvinfo : EIATTR_NUM_BARRIERS
	.align		4
        /*0070*/ 	.byte	0x02, 0x4c
        /*0072*/ 	.byte	0x01
	.zero		1


	//----- nvinfo : EIATTR_MERCURY_ISA_VERSION
	.align		4
        /*0074*/ 	.byte	0x03, 0x5f
        /*0076*/ 	.short	0x0101


	//----- nvinfo : EIATTR_EXIT_INSTR_OFFSETS
	.align		4
        /*0078*/ 	.byte	0x04, 0x1c
        /*007a*/ 	.short	(.L_388 - .L_387)


	//   ....[0]....
.L_387:
        /*007c*/ 	.word	0x00000220


	//   ....[1]....
        /*0080*/ 	.word	0x00000fa0


	//   ....[2]....
        /*0084*/ 	.word	0x00001eb0


	//----- nvinfo : EIATTR_CRS_STACK_SIZE
	.align		4
.L_388:
        /*0088*/ 	.byte	0x04, 0x1e
        /*008a*/ 	.short	(.L_390 - .L_389)
.L_389:
        /*008c*/ 	.word	0x00000000


	//----- nvinfo : EIATTR_CBANK_PARAM_SIZE
	.align		4
.L_390:
        /*0090*/ 	.byte	0x03, 0x19
        /*0092*/ 	.short	0x0024


	//----- nvinfo : EIATTR_PARAM_CBANK
	.align		4
        /*0094*/ 	.byte	0x04, 0x0a
        /*0096*/ 	.short	(.L_392 - .L_391)
	.align		4
.L_391:
        /*0098*/ 	.word	index@(.nv.constant0._ZN18transformer_engine16context_parallel26thd_grad_correction_kernelI6__halfNS0_10AddFunctorIS2_EENS0_11CopyFunctorELi2ELi32EEEvPT_S7_Piiii)
        /*009c*/ 	.short	0x0210
        /*009e*/ 	.short	0x0024


	//----- nvinfo : EIATTR_SW_WAR
	.align		4
.L_392:
        /*00a0*/ 	.byte	0x04, 0x36
        /*00a2*/ 	.short	(.L_394 - .L_393)
.L_393:
        /*00a4*/ 	.word	0x00000008
.L_394:


//--------------------- .nv.info._ZN18transformer_engine16context_parallel26thd_grad_correction_kernelI6__halfNS0_12EmptyFunctorENS0_11CopyFunctorELi1ELi32EEEvPT_S6_Piiii --------------------------
	.section	.nv.info._ZN18transformer_engine16context_parallel26thd_grad_correction_kernelI6__halfNS0_12EmptyFunctorENS0_11CopyFunctorELi1ELi32EEEvPT_S6_Piiii,"",@"SHT_CUDA_INFO"
	.sectionflags	@""
	.align	4


	//----- nvinfo : EIATTR_CUDA_API_VERSION
	.align		4
        /*0000*/ 	.byte	0x04, 0x37
        /*0002*/ 	.short	(.L_396 - .L_395)
.L_395:
        /*0004*/ 	.word	0x00000082


	//----- nvinfo : EIATTR_KPARAM_INFO
	.align		4
.L_396:
        /*0008*/ 	.byte	0x04, 0x17
        /*000a*/ 	.short	(.L_398 - .L_397)
.L_397:
        /*000c*/ 	.word	0x00000000
        /*0010*/ 	.short	0x0005
        /*0012*/ 	.short	0x0020
        /*0014*/ 	.byte	0x00, 0xf0, 0x11, 0x00


	//----- nvinfo : EIATTR_KPARAM_INFO
	.align		4
.L_398:
        /*0018*/ 	.byte	0x04, 0x17
        /*001a*/ 	.short	(.L_400 - .L_399)
.L_399:
        /*001c*/ 	.word	0x00000000
        /*0020*/ 	.short	0x0004
        /*0022*/ 	.short	0x001c
        /*0024*/ 	.byte	0x00, 0xf0, 0x11, 0x00


	//----- nvinfo : EIATTR_KPARAM_INFO
	.align		4
.L_400:
        /*0028*/ 	.byte	0x04, 0x17
        /*002a*/ 	.short	(.L_402 - .L_401)
.L_401:
        /*002c*/ 	.word	0x00000000
        /*0030*/ 	.short	0x0003
        /*0032*/ 	.short	0x0018
        /*0034*/ 	.byte	0x00, 0xf0, 0x11, 0x00


	//----- nvinfo : EIATTR_KPARAM_INFO
	.align		4
.L_402:
        /*0038*/ 	.byte	0x04, 0x17
        /*003a*/ 	.short	(.L_404 - .L_403)
.L_403:
        /*003c*/ 	.word	0x00000000
        /*0040*/ 	.short	0x0002
        /*0042*/ 	.short	0x0010
        /*0044*/ 	.byte	0x00, 0xf0, 0x21, 0x00


	//----- nvinfo : EIATTR_KPARAM_INFO
	.align		4
.L_404:
        /*0048*/ 	.byte	0x04, 0x17
        /*004a*/ 	.short	(.L_406 - .L_405)
.L_405:
        /*004c*/ 	.word	0x00000000
        /*0050*/ 	.short	0x0001
        /*0052*/ 	.short	0x0008
        /*0054*/ 	.byte	0x00, 0xf0, 0x21, 0x00


	//----- nvinfo : EIATTR_KPARAM_INFO
	.align		4
.L_406:
        /*0058*/ 	.byte	0x04, 0x17
        /*005a*/ 	.short	(.L_408 - .L_407)
.L_407:
        /*005c*/ 	.word	0x00000000
        /*0060*/ 	.short	0x0000
        /*0062*/ 	.short	0x0000
        /*0064*/ 	.byte	0x00, 0xf0, 0x21, 0x00


	//----- nvinfo : EIATTR_SPARSE_MMA_MASK
	.align		4
.L_408:
        /*0068*/ 	.byte	0x03, 0x50
        /*006a*/ 	.short	0x0000


	//----- nvinfo : EIATTR_MAXREG_COUNT
	.align		4
        /*006c*/ 	.byte	0x03, 0x1b
        /*006e*/ 	.short	0x00ff


	//----- nvinfo : EIATTR_NUM_BARRIERS
	.align		4
        /*0070*/ 	.byte	0x02, 0x4c
        /*0072*/ 	.byte	0x01
	.zero		1


	//----- nvinfo : EIATTR_MERCURY_ISA_VERSION
	.align		4
        /*0074*/ 	.byte	0x03, 0x5f
        /*0076*/ 	.short	0x0101


	//----- nvinfo : EIATTR_EXIT_INSTR_OFFSETS
	.align		4
        /*0078*/ 	.byte	0x04, 0x1c
        /*007a*/ 	.short	(.L_410 - .L_409)


	//   ....[0]....
.L_409:
        /*007c*/ 	.word	0x000002e0


	//   ....[1]....
        /*0080*/ 	.word	0x00000830


	//   ....[2]....
        /*0084*/ 	.word	0x00001450


	//----- nvinfo : EIATTR_CRS_STACK_SIZE
	.align		4
.L_410:
        /*0088*/ 	.byte	0x04, 0x1e
        /*008a*/ 	.short	(.L_412 - .L_411)
.L_411:
        /*008c*/ 	.word	0x00000000


	//----- nvinfo : EIATTR_CBANK_PARAM_SIZE
	.align		4
.L_412:
        /*0090*/ 	.byte	0x03, 0x19
        /*0092*/ 	.short	0x0024


	//----- nvinfo : EIATTR_PARAM_CBANK
	.align		4
        /*0094*/ 	.byte	0x04, 0x0a
        /*0096*/ 	.short	(.L_414 - .L_413)
	.align		4
.L_413:
        /*0098*/ 	.word	index@(.nv.constant0._ZN18transformer_engine16context_parallel26thd_grad_correction_kernelI6__halfNS0_12EmptyFunctorENS0_11CopyFunctorELi1ELi32EEEvPT_S6_Piiii)
        /*009c*/ 	.short	0x0210
        /*009e*/ 	.short	0x0024


	//----- nvinfo : EIATTR_SW_WAR
	.align		4
.L_414:
        /*00a0*/ 	.byte	0x04, 0x36
        /*00a2*/ 	.short	(.L_416 - .L_415)
.L_415:
        /*00a4*/ 	.word	0x00000008
.L_416:


//--------------------- .nv.info._ZN18transformer_engine16context_parallel26thd_grad_correction_kernelI6__halfNS0_12EmptyFunctorENS0_10AddFunctorIS2_EELi1ELi32EEEvPT_S7_Piiii --------------------------
	.section	.nv.info._ZN18transformer_engine16context_parallel26thd_grad_correction_kernelI6__halfNS0_12EmptyFunctorENS0_10AddFunctorIS2_EELi1ELi32EEEvPT_S7_Piiii,"",@"SHT_CUDA_INFO"
	.sectionflags	@""
	.align	4


	//----- nvinfo : EIATTR_CUDA_API_VERSION
	.align		4
        /*0000*/ 	.byte	0x04, 0x37
        /*0002*/ 	.short	(.L_418 - .L_417)
.L_417:
        /*0004*/ 	.word	0x00000082


	//----- nvinfo : EIATTR_KPARAM_INFO
	.align		4
.L_418:
        /*0008*/ 	.byte	0x04, 0x17
        /*000a*/ 	.short	(.L_420 - .L_419)
.L_419:
        /*000c*/ 	.word	0x00000000
        /*0010*/ 	.short	0x0005
        /*0012*/ 	.short	0x0020
        /*0014*/ 	.byte	0x00, 0xf0, 0x11, 0x00


	//----- nvinfo : EIATTR_KPARAM_INFO
	.align		4
.L_420:
        /*0018*/ 	.byte	0x04, 0x17
        /*001a*/ 	.short	(.L_422 - .L_421)
.L_421:
        /*001c*/ 	.word	0x00000000
        /*0020*/ 	.short	0x0004
        /*0022*/ 	.short	0x001c
        /*0024*/ 	.byte	0x00, 0xf0, 0x11, 0x00


	//----- nvinfo : EIATTR_KPARAM_INFO
	.align		4
.L_422:
        /*0028*/ 	.byte	0x04, 0x17
        /*002a*/ 	.short	(.L_424 - .L_423)
.L_423:
        /*002c*/ 	.word	0x00000000
        /*0030*/ 	.short	0x0003
        /*0032*/ 	.short	0x0018
        /*0034*/ 	.byte	0x00, 0xf0, 0x11, 0x00


	//----- nvinfo : EIATTR_KPARAM_INFO
	.align		4
.L_424:
        /*0038*/ 	.byte	0x04, 0x17
        /*003a*/ 	.short	(.L_426 - .L_425)
.L_425:
        /*003c*/ 	.word	0x00000000
        /*0040*/ 	.short	0x0002
        /*0042*/ 	.short	0x0010
        /*0044*/ 	.byte	0x00, 0xf0, 0x21, 0x00


	//----- nvinfo : EIATTR_KPARAM_INFO
	.align		4
.L_426:
        /*0048*/ 	.byte	0x04, 0x17
        /*004a*/ 	.short	(.L_428 - .L_427)
.L_427:
        /*004c*/ 	.word	0x00000000
        /*0050*/ 	.short	0x0001
        /*0052*/ 	.short	0x0008
        /*0054*/ 	.byte	0x00, 0xf0, 0x21, 0x00


	//----- nvinfo : EIATTR_KPARAM_INFO
	.align		4
.L_428:
        /*0058*/ 	.byte	0x04, 0x17
        /*005a*/ 	.short	(.L_430 - .L_429)
.L_429:
        /*005c*/ 	.word	0x00000000
        /*0060*/ 	.short	0x0000
        /*0062*/ 	.short	0x0000
        /*0064*/ 	.byte	0x00, 0xf0, 0x21, 0x00


	//----- nvinfo : EIATTR_SPARSE_MMA_MASK
	.align		4
.L_430:
        /*0068*/ 	.byte	0x03, 0x50
        /*006a*/ 	.short	0x0000


	//----- nvinfo : EIATTR_MAXREG_COUNT
	.align		4
        /*006c*/ 	.byte	0x03, 0x1b
        /*006e*/ 	.short	0x00ff


	//----- nvinfo : EIATTR_NUM_BARRIERS
	.align		4
        /*0070*/ 	.byte	0x02, 0x4c
        /*0072*/ 	.byte	0x01
	.zero		1


	//----- nvinfo : EIATTR_MERCURY_ISA_VERSION
	.align		4
        /*0074*/ 	.byte	0x03, 0x5f
        /*0076*/ 	.short	0x0101


	//----- nvinfo : EIATTR_EXIT_INSTR_OFFSETS
	.align		4
        /*0078*/ 	.byte	0x04, 0x1c
        /*007a*/ 	.short	(.L_432 - .L_431)


	//   ....[0]....
.L_431:
        /*007c*/ 	.word	0x000002e0


	//   ....[1]....
        /*0080*/ 	.word	0x00000a30


	//   ....[2]....
        /*0084*/ 	.word	0x000013c0


	//----- nvinfo : EIATTR_CRS_STACK_SIZE
	.align		4
.L_432:
        /*0088*/ 	.byte	0x04, 0x1e
        /*008a*/ 	.short	(.L_434 - .L_433)
.L_433:
        /*008c*/ 	.word	0x00000000


	//----- nvinfo : EIATTR_CBANK_PARAM_SIZE
	.align		4
.L_434:
        /*0090*/ 	.byte	0x03, 0x19
        /*0092*/ 	.short	0x0024


	//----- nvinfo : EIATTR_PARAM_CBANK
	.align		4
        /*0094*/ 	.byte	0x04, 0x0a
        /*0096*/ 	.short	(.L_436 - .L_435)
	.align		4
.L_435:
        /*0098*/ 	.word	index@(.nv.constant0._ZN18transformer_engine16context_parallel26thd_grad_correction_kernelI6__halfNS0_12EmptyFunctorENS0_10AddFunctorIS2_EELi1ELi32EEEvPT_S7_Piiii)
        /*009c*/ 	.short	0x0210
        /*009e*/ 	.short	0x0024


	//----- nvinfo : EIATTR_SW_WAR
	.align		4
.L_436:
        /*00a0*/ 	.byte	0x04, 0x36
        /*00a2*/ 	.short	(.L_438 - .L_437)
.L_437:
        /*00a4*/ 	.word	0x00000008
.L_438:


//--------------------- .nv.info._ZN18transformer_engine16context_parallel26thd_grad_correction_kernelI6__halfNS0_11CopyFunctorENS0_12EmptyFunctorELi0ELi32EEEvPT_S6_Piiii --------------------------
	.section	.nv.info._ZN18transformer_engine16context_parallel26thd_grad_correction_kernelI6__halfNS0_11CopyFunctorENS0_12EmptyFunctorELi0ELi32EEEvPT_S6_Piiii,"",@"SHT_CUDA_INFO"
	.sectionflags	@""
	.align	4


	//----- nvinfo : EIATTR_CUDA_API_VERSION
	.align		4
        /*0000*/ 	.byte	0x04, 0x37
        /*0002*/ 	.short	(.L_440 - .L_439)
.L_439:
        /*0004*/ 	.word	0x00000082


	//----- nvinfo : EIATTR_KPARAM_INFO
	.align		4
.L_440:
        /*0008*/ 	.byte	0x04, 0x17
        /*000a*/ 	.short	(.L_442 - .L_441)
.L_441:
        /*000c*/ 	.word	0x00000000
        /*0010*/ 	.short	0x0005
        /*0012*/ 	.short	0x0020
        /*0014*/ 	.byte	0x00, 0xf0, 0x11, 0x00


	//----- nvinfo : EIATTR_KPARAM_INFO
	.align		4
.L_442:
        /*0018*/ 	.byte	0x04, 0x17
        /*001a*/ 	.short	(.L_444 - .L_443)
.L_443:
        /*001c*/ 	.word	0x00000000
        /*0020*/ 	.short	0x0004
        /*0022*/ 	.short	0x001c
        /*0024*/ 	.byte	0x00, 0xf0, 0x11, 0x00


	//----- nvinfo : EIATTR_KPARAM_INFO
	.align		4
.L_444:
        /*0028*/ 	.byte	0x04, 0x17
        /*002a*/ 	.short	(.L_446 - .L_445)
.L_445:
        /*002c*/ 	.word	0x00000000
        /*0030*/ 	.short	0x0003
        /*0032*/ 	.short	0x0018
        /*0034*/ 	.byte	0x00, 0xf0, 0x11, 0x00


	//----- nvinfo : EIATTR_KPARAM_INFO
	.align		4
.L_446:
        /*0038*/ 	.byte	0x04, 0x17
        /*003a*/ 	.short	(.L_448 - .L_447)
.L_447:
        /*003c*/ 	.word	0x00000000
        /*0040*/ 	.short	0x0002
        /*0042*/ 	.short	0x0010
        /*0044*/ 	.byte	0x00, 0xf0, 0x21, 0x00


	//----- nvinfo : EIATTR_KPARAM_INFO
	.align		4
.L_448:
        /*0048*/ 	.byte	0x04, 0x17
        /*004a*/ 	.short	(.L_450 - .L_449)
.L_449:
        /*004c*/ 	.word	0x00000000
        /*0050*/ 	.short	0x0001
        /*0052*/ 	.short	0x0008
        /*0054*/ 	.byte	0x00, 0xf0, 0x21, 0x00


	//----- nvinfo : EIATTR_KPARAM_INFO
	.align		4
.L_450:
        /*0058*/ 	.byte	0x04, 0x17
        /*005a*/ 	.short	(.L_452 - .L_451)
.L_451:
        /*005c*/ 	.word	0x00000000
        /*0060*/ 	.short	0x0000
        /*0062*/ 	.short	0x0000
        /*0064*/ 	.byte	0x00, 0xf0, 0x21, 0x00


	//----- nvinfo : EIATTR_SPARSE_MMA_MASK
	.align		4
.L_452:
        /*0068*/ 	.byte	0x03, 0x50
        /*006a*/ 	.short	0x0000


	//----- nvinfo : EIATTR_MAXREG_COUNT
	.align		4
        /*006c*/ 	.byte	0x03, 0x1b
        /*006e*/ 	.short	0x00ff


	//----- nvinfo : EIATTR_NUM_BARRIERS
	.align		4
        /*0070*/ 	.byte	0x02, 0x4c
        /*0072*/ 	.byte	0x01
	.zero		1


	//----- nvinfo : EIATTR_MERCURY_ISA_VERSION
	.align		4
        /*0074*/ 	.byte	0x03, 0x5f
        /*0076*/ 	.short	0x0101


	//----- nvinfo : EIATTR_EXIT_INSTR_OFFSETS
	.align		4
        /*0078*/ 	.byte	0x04, 0x1c
        /*007a*/ 	.short	(.L_454 - .L_453)


	//   ....[0]....
.L_453:
        /*007c*/ 	.word	0x000002e0


	//   ....[1]....
        /*0080*/ 	.word	0x00000830


	//   ....[2]....
        /*0084*/ 	.word	0x00001450


	//----- nvinfo : EIATTR_CRS_STACK_SIZE
	.align		4
.L_454:
        /*0088*/ 	.byte	0x04, 0x1e
        /*008a*/ 	.short	(.L_456 - .L_455)
.L_455:
        /*008c*/ 	.word	0x00000000


	//----- nvinfo : EIATTR_CBANK_PARAM_SIZE
	.align		4
.L_456:
        /*0090*/ 	.byte	0x03, 0x19
        /*0092*/ 	.short	0x0024


	//----- nvinfo : EIATTR_PARAM_CBANK
	.align		4
        /*0094*/ 	.byte	0x04, 0x0a
        /*0096*/ 	.short	(.L_458 - .L_457)
	.align		4
.L_457:
        /*0098*/ 	.word	index@(.nv.constant0._ZN18transformer_engine16context_parallel26thd_grad_correction_kernelI6__halfNS0_11CopyFunctorENS0_12EmptyFunctorELi0ELi32EEEvPT_S6_Piiii)
        /*009c*/ 	.short	0x0210
        /*009e*/ 	.short	0x0024


	//----- nvinfo : EIATTR_SW_WAR
	.align		4
.L_458:
        /*00a0*/ 	.byte	0x04, 0x36
        /*00a2*/ 	.short	(.L_460 - .L_459)
.L_459:
        /*00a4*/ 	.word	0x00000008
.L_460:


//--------------------- .nv.info._ZN18transformer_engine16context_parallel26thd_grad_correction_kernelI6__halfNS0_10AddFunctorIS2_EENS0_12EmptyFunctorELi0ELi32EEEvPT_S7_Piiii --------------------------
	.section	.nv.info._ZN18transformer_engine16context_parallel26thd_grad_correction_kernelI6__halfNS0_10AddFunctorIS2_EENS0_12EmptyFunctorELi0ELi32EEEvPT_S7_Piiii,"",@"SHT_CUDA_INFO"
	.sectionflags	@""
	.align	4


	//----- nvinfo : EIATTR_CUDA_API_VERSION
	.align		4
        /*0000*/ 	.byte	0x04, 0x37
        /*0002*/ 	.short	(.L_462 - .L_461)
.L_461:
        /*0004*/ 	.word	0x00000082


	//----- nvinfo : EIATTR_KPARAM_INFO
	.align		4
.L_462:
        /*0008*/ 	.byte	0x04, 0x17
        /*000a*/ 	.short	(.L_464 - .L_463)
.L_463:
        /*000c*/ 	.word	0x00000000
        /*0010*/ 	.short	0x0005
        /*0012*/ 	.short	0x0020
        /*0014*/ 	.byte	0x00, 0xf0, 0x11, 0x00


	//----- nvinfo : EIATTR_KPARAM_INFO
	.align		4
.L_464:
        /*0018*/ 	.byte	0x04, 0x17
        /*001a*/ 	.short	(.L_466 - .L_465)
.L_465:
        /*001c*/ 	.word	0x00000000
        /*0020*/ 	.short	0x0004
        /*0022*/ 	.short	0x001c
        /*0024*/ 	.byte	0x00, 0xf0, 0x11, 0x00


	//----- nvinfo : EIATTR_KPARAM_INFO
	.align		4
.L_466:
        /*0028*/ 	.byte	0x04, 0x17
        /*002a*/ 	.short	(.L_468 - .L_467)
.L_467:
        /*002c*/ 	.word	0x00000000
        /*0030*/ 	.short	0x0003
        /*0032*/ 	.short	0x0018
        /*0034*/ 	.byte	0x00, 0xf0, 0x11, 0x00


	//----- nvinfo : EIATTR_KPARAM_INFO
	.align		4
.L_468:
        /*0038*/ 	.byte	0x04, 0x17
        /*003a*/ 	.short	(.L_470 - .L_469)
.L_469:
        /*003c*/ 	.word	0x00000000
        /*0040*/ 	.short	0x0002
        /*0042*/ 	.short	0x0010
        /*0044*/ 	.byte	0x00, 0xf0, 0x21, 0x00


	//----- nvinfo : EIATTR_KPARAM_INFO
	.align		4
.L_470:
        /*0048*/ 	.byte	0x04, 0x17
        /*004a*/ 	.short	(.L_472 - .L_471)
.L_471:
        /*004c*/ 	.word	0x00000000
        /*0050*/ 	.short	0x0001
        /*0052*/ 	.short	0x0008
        /*0054*/ 	.byte	0x00, 0xf0, 0x21, 0x00


	//----- nvinfo : EIATTR_KPARAM_INFO
	.align		4
.L_472:
        /*0058*/ 	.byte	0x04, 0x17
        /*005a*/ 	.short	(.L_474 - .L_473)
.L_473:
        /*005c*/ 	.word	0x00000000
        /*0060*/ 	.short	0x0000
        /*0062*/ 	.short	0x0000
        /*0064*/ 	.byte	0x00, 0xf0, 0x21, 0x00


	//----- nvinfo : EIATTR_SPARSE_MMA_MASK
	.align		4
.L_474:
        /*0068*/ 	.byte	0x03, 0x50
        /*006a*/ 	.short	0x0000


	//----- nvinfo : EIATTR_MAXREG_COUNT
	.align		4
        /*006c*/ 	.byte	0x03, 0x1b
        /*006e*/ 	.short	0x00ff


	//----- nvinfo : EIATTR_NUM_BARRIERS
	.align		4
        /*0070*/ 	.byte	0x02, 0x4c
        /*0072*/ 	.byte	0x01
	.zero		1


	//----- nvinfo : EIATTR_MERCURY_ISA_VERSION
	.align		4
        /*0074*/ 	.byte	0x03, 0x5f
        /*0076*/ 	.short	0x0101


	//----- nvinfo : EIATTR_EXIT_INSTR_OFFSETS
	.align		4
        /*0078*/ 	.byte	0x04, 0x1c
        /*007a*/ 	.short	(.L_476 - .L_475)


	//   ....[0]....
.L_475:
        /*007c*/ 	.word	0x000002e0


	//   ....[1]....
        /*0080*/ 	.word	0x00000a30


	//   ....[2]....
        /*0084*/ 	.word	0x000013c0


	//----- nvinfo : EIATTR_CRS_STACK_SIZE
	.align		4
.L_476:
        /*0088*/ 	.byte	0x04, 0x1e
        /*008a*/ 	.short	(.L_478 - .L_477)
.L_477:
        /*008c*/ 	.word	0x00000000


	//----- nvinfo : EIATTR_CBANK_PARAM_SIZE
	.align		4
.L_478:
        /*0090*/ 	.byte	0x03, 0x19
        /*0092*/ 	.short	0x0024


	//----- nvinfo : EIATTR_PARAM_CBANK
	.align		4
        /*0094*/ 	.byte	0x04, 0x0a
        /*0096*/ 	.short	(.L_480 - .L_479)
	.align		4
.L_479:
        /*0098*/ 	.word	index@(.nv.constant0._ZN18transformer_engine16context_parallel26thd_grad_correction_kernelI6__halfNS0_10AddFunctorIS2_EENS0_12EmptyFunctorELi0ELi32EEEvPT_S7_Piiii)
        /*009c*/ 	.short	0x0210
        /*009e*/ 	.short	0x0024


	//----- nvinfo : EIATTR_SW_WAR
	.align		4
.L_480:
        /*00a0*/ 	.byte	0x04, 0x36
        /*00a2*/ 	.short	(.L_482 - .L_481)
.L_481:
        /*00a4*/ 	.word	0x00000008
.L_482:


//--------------------- .nv.info._ZN18transformer_engine16context_parallel26thd_grad_correction_kernelIfNS0_11CopyFunctorENS0_10AddFunctorIfEELi2ELi32EEEvPT_S6_Piiii --------------------------
	.section	.nv.info._ZN18transformer_engine16context_parallel26thd_grad_correction_kernelIfNS0_11CopyFunctorENS0_10AddFunctorIfEELi2ELi32EEEvPT_S6_Piiii,"",@"SHT_CUDA_INFO"
	.sectionflags	@""
	.align	4


	//----- nvinfo : EIATTR_CUDA_API_VERSION
	.align		4
        /*0000*/ 	.byte	0x04, 0x37
        /*0002*/ 	.short	(.L_484 - .L_483)
.L_483:
        /*0004*/ 	.word	0x00000082


	//----- nvinfo : EIATTR_KPARAM_INFO
	.align		4
.L_484:
        /*0008*/ 	.byte	0x04, 0x17
        /*000a*/ 	.short	(.L_486 - .L_485)
.L_485:
        /*000c*/ 	.word	0x00000000
        /*0010*/ 	.short	0x0005
        /*0012*/ 	.short	0x0020
        /*0014*/ 	.byte	0x00, 0xf0, 0x11, 0x00


	//----- nvinfo : EIATTR_KPARAM_INFO
	.align		4
.L_486:
        /*0018*/ 	.byte	0x04, 0x17
        /*001a*/ 	.short	(.L_488 - .L_487)
.L_487:
        /*001c*/ 	.word	0x00000000
        /*0020*/ 	.short	0x0004
        /*0022*/ 	.short	0x001c
        /*0024*/ 	.byte	0x00, 0xf0, 0x11, 0x00


	//----- nvinfo : EIATTR_KPARAM_INFO
	.align		4
.L_488:
        /*0028*/ 	.byte	0x04, 0x17
        /*002a*/ 	.short	(.L_490 - .L_489)
.L_489:
        /*002c*/ 	.word	0x00000000
        /*0030*/ 	.short	0x0003
        /*0032*/ 	.short	0x0018
        /*0034*/ 	.byte	0x00, 0xf0, 0x11, 0x00


	//----- nvinfo : EIATTR_KPARAM_INFO
	.align		4
.L_490:
        /*0038*/ 	.byte	0x04, 0x17
        /*003a*/ 	.short	(.L_492 - .L_491)
.L_491:
        /*003c*/ 	.word	0x00000000
        /*0040*/ 	.short	0x0002
        /*0042*/ 	.short	0x0010
        /*0044*/ 	.byte	0x00, 0xf0, 0x21, 0x00


	//----- nvinfo : EIATTR_KPARAM_INFO
	.align		4
.L_492:
        /*0048*/ 	.byte	0x04, 0x17
        /*004a*/ 	.short	(.L_494 - .L_493)
.L_493:
        /*004c*/ 	.word	0x00000000
        /*0050*/ 	.short	0x0001
        /*0052*/ 	.short	0x0008
        /*0054*/ 	.byte	0x00, 0xf0, 0x21, 0x00


	//----- nvinfo : EIATTR_KPARAM_INFO
	.align		4
.L_494:
        /*0058*/ 	.byte	0x04, 0x17
        /*005a*/ 	.short	(.L_496 - .L_495)
.L_495:
        /*005c*/ 	.word	0x00000000
        /*0060*/ 	.short	0x0000
        /*0062*/ 	.short	0x0000
        /*0064*/ 	.byte	0x00, 0xf0, 0x21, 0x00


	//----- nvinfo : EIATTR_SPARSE_MMA_MASK
	.align		4
.L_496:
        /*0068*/ 	.byte	0x03, 0x50
        /*006a*/ 	.short	0x0000


	//----- nvinfo : EIATTR_MAXREG_COUNT
	.align		4
        /*006c*/ 	.byte	0x03, 0x1b
        /*006e*/ 	.short	0x00ff


	//----- nvinfo : EIATTR_NUM_BARRIERS
	.align		4
        /*0070*/ 	.byte	0x02, 0x4c
        /*0072*/ 	.byte	0x01
	.zero		1


	//----- nvinfo : EIATTR_MERCURY_ISA_VERSION
	.align		4
        /*0074*/ 	.byte	0x03, 0x5f
        /*0076*/ 	.short	0x0101


	//----- nvinfo : EIATTR_EXIT_INSTR_OFFSETS
	.align		4
        /*0078*/ 	.byte	0x04, 0x1c
        /*007a*/ 	.short	(.L_498 - .L_497)


	//   ....[0]....
.L_497:
        /*007c*/ 	.word	0x00000220


	//   ....[1]....
        /*0080*/ 	.word	0x00000c10


	//   ....[2]....
        /*0084*/ 	.word	0x00001770


	//----- nvinfo : EIATTR_CRS_STACK_SIZE
	.align		4
.L_498:
        /*0088*/ 	.byte	0x04, 0x1e
        /*008a*/ 	.short	(.L_500 - .L_499)
.L_499:
        /*008c*/ 	.word	0x00000000


	//----- nvinfo : EIATTR_CBANK_PARAM_SIZE
	.align		4
.L_500:
        /*0090*/ 	.byte	0x03, 0x19
        /*0092*/ 	.short	0x0024


	//----- nvinfo : EIATTR_PARAM_CBANK
	.align		4
        /*0094*/ 	.byte	0x04, 0x0a
        /*0096*/ 	.short	(.L_502 - .L_501)
	.align		4
.L_501:
        /*0098*/ 	.word	index@(.nv.constant0._ZN18transformer_engine16context_parallel26thd_grad_correction_kernelIfNS0_11CopyFunctorENS0_10AddFunctorIfEELi2ELi32EEEvPT_S6_Piiii)
        /*009c*/ 	.short	0x0210
        /*009e*/ 	.short	0x0024


	//----- nvinfo : EIATTR_SW_WAR
	.align		4
.L_502:
        /*00a0*/ 	.byte	0x04, 0x36
        /*00a2*/ 	.short	(.L_504 - .L_503)
.L_503:
        /*00a4*/ 	.word	0x00000008
.L_504:


//--------------------- .nv.info._ZN18transformer_engine16context_parallel26thd_grad_correction_kernelIfNS0_10AddFunctorIfEENS0_11CopyFunctorELi2ELi32EEEvPT_S6_Piiii --------------------------
	.section	.nv.info._ZN18transformer_engine16context_parallel26thd_grad_correction_kernelIfNS0_10AddFunctorIfEENS0_11CopyFunctorELi2ELi32EEEvPT_S6_Piiii,"",@"SHT_CUDA_INFO"
	.sectionflags	@""
	.align	4


	//----- nvinfo : EIATTR_CUDA_API_VERSION
	.align		4
        /*0000*/ 	.byte	0x04, 0x37
        /*0002*/ 	.short	(.L_506 - .L_505)
.L_505:
        /*0004*/ 	.word	0x00000082


	//----- nvinfo : EIATTR_KPARAM_INFO
	.align		4
.L_506:
        /*0008*/ 	.byte	0x04, 0x17
        /*000a*/ 	.short	(.L_508 - .L_507)
.L_507:
        /*000c*/ 	.word	0x00000000
        /*0010*/ 	.short	0x0005
        /*0012*/ 	.short	0x0020
        /*0014*/ 	.byte	0x00, 0xf0, 0x11, 0x00


	//----- nvinfo : EIATTR_KPARAM_INFO
	.align		4
.L_508:
        /*0018*/ 	.byte	0x04, 0x17
        /*001a*/ 	.short	(.L_510 - .L_509)
.L_509:
        /*001c*/ 	.word	0x00000000
        /*0020*/ 	.short	0x0004
        /*0022*/ 	.short	0x001c
        /*0024*/ 	.byte	0x00, 0xf0, 0x11, 0x00


	//----- nvinfo : EIATTR_KPARAM_INFO
	.align		4
.L_510:
        /*0028*/ 	.byte	0x04, 0x17
        /*002a*/ 	.short	(.L_512 - .L_511)
.L_511:
        /*002c*/ 	.word	0x00000000
        /*0030*/ 	.short	0x0003
        /*0032*/ 	.short	0x0018
        /*0034*/ 	.byte	0x00, 0xf0, 0x11, 0x00


	//----- nvinfo : EIATTR_KPARAM_INFO
	.align		4
.L_512:
        /*0038*/ 	.byte	0x04, 0x17
        /*003a*/ 	.short	(.L_514 - .L_513)
.L_513:
        /*003c*/ 	.word	0x00000000
        /*0040*/ 	.short	0x0002
        /*0042*/ 	.short	0x0010
        /*0044*/ 	.byte	0x00, 0xf0, 0x21, 0x00


	//----- nvinfo : EIATTR_KPARAM_INFO
	.align		4
.L_514:
        /*0048*/ 	.byte	0x04, 0x17
        /*004a*/ 	.short	(.L_516 - .L_515)
.L_515:
        /*004c*/ 	.word	0x00000000
        /*0050*/ 	.short	0x0001
        /*0052*/ 	.short	0x0008
        /*0054*/ 	.byte	0x00, 0xf0, 0x21, 0x00


	//----- nvinfo : EIATTR_KPARAM_INFO
	.align		4
.L_516:
        /*0058*/ 	.byte	0x04, 0x17
        /*005a*/ 	.short	(.L_518 - .L_517)
.L_517:
        /*005c*/ 	.word	0x00000000
        /*0060*/ 	.short	0x0000
        /*0062*/ 	.short	0x0000
        /*0064*/ 	.byte	0x00, 0xf0, 0x21, 0x00


	//----- nvinfo : EIATTR_SPARSE_MMA_MASK
	.align		4
.L_518:
        /*0068*/ 	.byte	0x03, 0x50
        /*006a*/ 	.short	0x0000


	//----- nvinfo : EIATTR_MAXREG_COUNT
	.align		4
        /*006c*/ 	.byte	0x03, 0x1b
        /*006e*/ 	.short	0x00ff


	//----- nvinfo : EIATTR_NUM_BARRIERS
	.align		4
        /*0070*/ 	.byte	0x02, 0x4c
        /*0072*/ 	.byte	0x01
	.zero		1


	//----- nvinfo : EIATTR_MERCURY_ISA_VERSION
	.align		4
        /*0074*/ 	.byte	0x03, 0x5f
        /*0076*/ 	.short	0x0101


	//----- nvinfo : EIATTR_EXIT_INSTR_OFFSETS
	.align		4
        /*0078*/ 	.byte	0x04, 0x1c
        /*007a*/ 	.short	(.L_520 - .L_519)


	//   ....[0]....
.L_519:
        /*007c*/ 	.word	0x00000220


	//   ....[1]....
        /*0080*/ 	.word	0x00000c20


	//   ....[2]....
        /*0084*/ 	.word	0x00001780


	//----- nvinfo : EIATTR_CRS_STACK_SIZE
	.align		4
.L_520:
        /*0088*/ 	.byte	0x04, 0x1e
        /*008a*/ 	.short	(.L_522 - .L_521)
.L_521:
        /*008c*/ 	.word	0x00000000


	//----- nvinfo : EIATTR_CBANK_PARAM_SIZE
	.align		4
.L_522:
        /*0090*/ 	.byte	0x03, 0x19
        /*0092*/ 	.short	0x0024


	//----- nvinfo : EIATTR_PARAM_CBANK
	.align		4
        /*0094*/ 	.byte	0x04, 0x0a
        /*0096*/ 	.short	(.L_524 - .L_523)
	.align		4
.L_523:
        /*0098*/ 	.word	index@(.nv.constant0._ZN18transformer_engine16context_parallel26thd_grad_correction_kernelIfNS0_10AddFunctorIfEENS0_11CopyFunctorELi2ELi32EEEvPT_S6_Piiii)
        /*009c*/ 	.short	0x0210
        /*009e*/ 	.short	0x0024


	//----- nvinfo : EIATTR_SW_WAR
	.align		4
.L_524:
        /*00a0*/ 	.byte	0x04, 0x36
        /*00a2*/ 	.short	(.L_526 - .L_525)
.L_525:
        /*00a4*/ 	.word	0x00000008
.L_526:


//--------------------- .nv.info._ZN18transformer_engine16context_parallel26thd_grad_correction_kernelIfNS0_12EmptyFunctorENS0_11CopyFunctorELi1ELi32EEEvPT_S5_Piiii --------------------------
	.section	.nv.info._ZN18transformer_engine16context_parallel26thd_grad_correction_kernelIfNS0_12EmptyFunctorENS0_11CopyFunctorELi1ELi32EEEvPT_S5_Piiii,"",@"SHT_CUDA_INFO"
	.sectionflags	@""
	.align	4


	//----- nvinfo : EIATTR_CUDA_API_VERSION
	.align		4
        /*0000*/ 	.byte	0x04, 0x37
        /*0002*/ 	.short	(.L_528 - .L_527)
.L_527:
        /*0004*/ 	.word	0x00000082


	//----- nvinfo : EIATTR_KPARAM_INFO
	.align		4
.L_528:
        /*0008*/ 	.byte	0x04, 0x17
        /*000a*/ 	.short	(.L_530 - .L_529)
.L_529:
        /*000c*/ 	.word	0x00000000
        /*0010*/ 	.short	0x0005
        /*0012*/ 	.short	0x0020
        /*0014*/ 	.byte	0x00, 0xf0, 0x11, 0x00


	//----- nvinfo : EIATTR_KPARAM_INFO
	.align		4
.L_530:
        /*0018*/ 	.byte	0x04, 0x17
        /*001a*/ 	.short	(.L_532 - .L_531)
.L_531:
        /*001c*/ 	.word	0x00000000
        /*0020*/ 	.short	0x0004
        /*0022*/ 	.short	0x001c
        /*0024*/ 	.byte	0x00, 0xf0, 0x11, 0x00


	//----- nvinfo : EIATTR_KPARAM_INFO
	.align		4
.L_532:
        /*0028*/ 	.byte	0x04, 0x17
        /*002a*/ 	.short	(.L_534 - .L_533)
.L_533:
        /*002c*/ 	.word	0x00000000
        /*0030*/ 	.short	0x0003
        /*0032*/ 	.short	0x0018
        /*0034*/ 	.byte	0x00, 0xf0, 0x11, 0x00


	//----- nvinfo : EIATTR_KPARAM_INFO
	.align		4
.L_534:
        /*0038*/ 	.byte	0x04, 0x17
        /*003a*/ 	.short	(.L_536 - .L_535)
.L_535:
        /*003c*/ 	.word	0x00000000
        /*0040*/ 	.short	0x0002
        /*0042*/ 	.short	0x0010
        /*0044*/ 	.byte	0x00, 0xf0, 0x21, 0x00


	//----- nvinfo : EIATTR_KPARAM_INFO
	.align		4
.L_536:
        /*0048*/ 	.byte	0x04, 0x17
        /*004a*/ 	.short	(.L_538 - .L_537)
.L_537:
        /*004c*/ 	.word	0x00000000
        /*0050*/ 	.short	0x0001
        /*0052*/ 	.short	0x0008
        /*0054*/ 	.byte	0x00, 0xf0, 0x21, 0x00


	//----- nvinfo : EIATTR_KPARAM_INFO
	.align		4
.L_538:
        /*0058*/ 	.byte	0x04, 0x17
        /*005a*/ 	.short	(.L_540 - .L_539)
.L_539:
        /*005c*/ 	.word	0x00000000
        /*0060*/ 	.short	0x0000
        /*0062*/ 	.short	0x0000
        /*0064*/ 	.byte	0x00, 0xf0, 0x21, 0x00


	//----- nvinfo : EIATTR_SPARSE_MMA_MASK
	.align		4
.L_540:
        /*0068*/ 	.byte	0x03, 0x50
        /*006a*/ 	.short	0x0000


	//----- nvinfo : EIATTR_MAXREG_COUNT
	.align		4
        /*006c*/ 	.byte	0x03, 0x1b
        /*006e*/ 	.short	0x00ff


	//----- nvinfo : EIATTR_NUM_BARRIERS
	.align		4
        /*0070*/ 	.byte	0x02, 0x4c
        /*0072*/ 	.byte	0x01
	.zero		1


	//----- nvinfo : EIATTR_MERCURY_ISA_VERSION
	.align		4
        /*0074*/ 	.byte	0x03, 0x5f
        /*0076*/ 	.short	0x0101


	//----- nvinfo : EIATTR_EXIT_INSTR_OFFSETS
	.align		4
        /*0078*/ 	.byte	0x04, 0x1c
        /*007a*/ 	.short	(.L_542 - .L_541)


	//   ....[0]....
.L_541:
        /*007c*/ 	.word	0x000002e0


	//   ....[1]....
        /*0080*/ 	.word	0x00000830


	//   ....[2]....
        /*0084*/ 	.word	0x00001450


	//----- nvinfo : EIATTR_CRS_STACK_SIZE
	.align		4
.L_542:
        /*0088*/ 	.byte	0x04, 0x1e
        /*008a*/ 	.short	(.L_544 - .L_543)
.L_543:
        /*008c*/ 	.word	0x00000000


	//----- nvinfo : EIATTR_CBANK_PARAM_SIZE
	.align		4
.L_544:
        /*0090*/ 	.byte	0x03, 0x19
        /*0092*/ 	.short	0x0024


	//----- nvinfo : EIATTR_PARAM_CBANK
	.align		4
        /*0094*/ 	.byte	0x04, 0x0a
        /*0096*/ 	.short	(.L_546 - .L_545)
	.align		4
.L_545:
        /*0098*/ 	.word	index@(.nv.constant0._ZN18transformer_engine16context_parallel26thd_grad_correction_kernelIfNS0_12EmptyFunctorENS0_11CopyFunctorELi1ELi32EEEvPT_S5_Piiii)
        /*009c*/ 	.short	0x0210
        /*009e*/ 	.short	0x0024


	//----- nvinfo : EIATTR_SW_WAR
	.align		4
.L_546:
        /*00a0*/ 	.byte	0x04, 0x36
        /*00a2*/ 	.short	(.L_548 - .L_547)
.L_547:
        /*00a4*/ 	.word	0x00000008
.L_548:


//--------------------- .nv.info._ZN18transformer_engine16context_parallel26thd_grad_correction_kernelIfNS0_12EmptyFunctorENS0_10AddFunctorIfEELi1ELi32EEEvPT_S6_Piiii --------------------------
	.section	.nv.info._ZN18transformer_engine16context_parallel26thd_grad_correction_kernelIfNS0_12EmptyFunctorENS0_10AddFunctorIfEELi1ELi32EEEvPT_S6_Piiii,"",@"SHT_CUDA_INFO"
	.sectionflags	@""
	.align	4


	//----- nvinfo : EIATTR_CUDA_API_VERSION
	.align		4
        /*0000*/ 	.byte	0x04, 0x37
        /*0002*/ 	.short	(.L_550 - .L_549)
.L_549:
        /*0004*/ 	.word	0x00000082


	//----- nvinfo : EIATTR_KPARAM_INFO
	.align		4
.L_550:
        /*0008*/ 	.byte	0x04, 0x17
        /*000a*/ 	.short	(.L_552 - .L_551)
.L_551:
        /*000c*/ 	.word	0x00000000
        /*0010*/ 	.short	0x0005
        /*0012*/ 	.short	0x0020
        /*0014*/ 	.byte	0x00, 0xf0, 0x11, 0x00


	//----- nvinfo : EIATTR_KPARAM_INFO
	.align		4
.L_552:
        /*0018*/ 	.byte	0x04, 0x17
        /*001a*/ 	.short	(.L_554 - .L_553)
.L_553:
        /*001c*/ 	.word	0x00000000
        /*0020*/ 	.short	0x0004
        /*0022*/ 	.short	0x001c
        /*0024*/ 	.byte	0x00, 0xf0, 0x11, 0x00


	//----- nvinfo : EIATTR_KPARAM_INFO
	.align		4
.L_554:
        /*0028*/ 	.byte	0x04, 0x17
        /*002a*/ 	.short	(.L_556 - .L_555)
.L_555:
        /*002c*/ 	.word	0x00000000
        /*0030*/ 	.short	0x0003
        /*0032*/ 	.short	0x0018
        /*0034*/ 	.byte	0x00, 0xf0, 0x11, 0x00


	//----- nvinfo : EIATTR_KPARAM_INFO
	.align		4
.L_556:
        /*0038*/ 	.byte	0x04, 0x17
        /*003a*/ 	.short	(.L_558 - .L_557)
.L_557:
        /*003c*/ 	.word	0x00000000
        /*0040*/ 	.short	0x0002
        /*0042*/ 	.short	0x0010
        /*0044*/ 	.byte	0x00, 0xf0, 0x21, 0x00


	//----- nvinfo : EIATTR_KPARAM_INFO
	.align		4
.L_558:
        /*0048*/ 	.byte	0x04, 0x17
        /*004a*/ 	.short	(.L_560 - .L_559)
.L_559:
        /*004c*/ 	.word	0x00000000
        /*0050*/ 	.short	0x0001
        /*0052*/ 	.short	0x0008
        /*0054*/ 	.byte	0x00, 0xf0, 0x21, 0x00


	//----- nvinfo : EIATTR_KPARAM_INFO
	.align		4
.L_560:
        /*0058*/ 	.byte	0x04, 0x17
        /*005a*/ 	.short	(.L_562 - .L_561)
.L_561:
        /*005c*/ 	.word	0x00000000
        /*0060*/ 	.short	0x0000
        /*0062*/ 	.short	0x0000
        /*0064*/ 	.byte	0x00, 0xf0, 0x21, 0x00


	//----- nvinfo : EIATTR_SPARSE_MMA_MASK
	.align		4
.L_562:
        /*0068*/ 	.byte	0x03, 0x50
        /*006a*/ 	.short	0x0000


	//----- nvinfo : EIATTR_MAXREG_COUNT
	.align		4
        /*006c*/ 	.byte	0x03, 0x1b
        /*006e*/ 	.short	0x00ff


	//----- nvinfo : EIATTR_NUM_BARRIERS
	.align		4
        /*0070*/ 	.byte	0x02, 0x4c
        /*0072*/ 	.byte	0x01
	.zero		1


	//----- nvinfo : EIATTR_MERCURY_ISA_VERSION
	.align		4
        /*0074*/ 	.byte	0x03, 0x5f
        /*0076*/ 	.short	0x0101


	//----- nvinfo : EIATTR_EXIT_INSTR_OFFSETS
	.align		4
        /*0078*/ 	.byte	0x04, 0x1c
        /*007a*/ 	.short	(.L_564 - .L_563)


	//   ....[0]....
.L_563:
        /*007c*/ 	.word	0x000002e0


	//   ....[1]....
        /*0080*/ 	.word	0x00000aa0


	//   ....[2]....
        /*0084*/ 	.word	0x00002050


	//----- nvinfo : EIATTR_CRS_STACK_SIZE
	.align		4
.L_564:
        /*0088*/ 	.byte	0x04, 0x1e
        /*008a*/ 	.short	(.L_566 - .L_565)
.L_565:
        /*008c*/ 	.word	0x00000000


	//----- nvinfo : EIATTR_CBANK_PARAM_SIZE
	.align		4
.L_566:
        /*0090*/ 	.byte	0x03, 0x19
        /*0092*/ 	.short	0x0024


	//----- nvinfo : EIATTR_PARAM_CBANK
	.align		4
        /*0094*/ 	.byte	0x04, 0x0a
        /*0096*/ 	.short	(.L_568 - .L_567)
	.align		4
.L_567:
        /*0098*/ 	.word	index@(.nv.constant0._ZN18transformer_engine16context_parallel26thd_grad_correction_kernelIfNS0_12EmptyFunctorENS0_10AddFunctorIfEELi1ELi32EEEvPT_S6_Piiii)
        /*009c*/ 	.short	0x0210
        /*009e*/ 	.short	0x0024


	//----- nvinfo : EIATTR_SW_WAR
	.align		4
.L_568:
        /*00a0*/ 	.byte	0x04, 0x36
        /*00a2*/ 	.short	(.L_570 - .L_569)
.L_569:
        /*00a4*/ 	.word	0x00000008
.L_570:


//--------------------- .nv.info._ZN18transformer_engine16context_parallel26thd_grad_correction_kernelIfNS0_11CopyFunctorENS0_12EmptyFunctorELi0ELi32EEEvPT_S5_Piiii --------------------------
	.section	.nv.info._ZN18transformer_engine16context_parallel26thd_grad_correction_kernelIfNS0_11CopyFunctorENS0_12EmptyFunctorELi0ELi32EEEvPT_S5_Piiii,"",@"SHT_CUDA_INFO"
	.sectionflags	@""
	.align	4


	//----- nvinfo : EIATTR_CUDA_API_VERSION
	.align		4
        /*0000*/ 	.byte	0x04, 0x37
        /*0002*/ 	.short	(.L_572 - .L_571)
.L_571:
        /*0004*/ 	.word	0x00000082


	//----- nvinfo : EIATTR_KPARAM_INFO
	.align		4
.L_572:
        /*0008*/ 	.byte	0x04, 0x17
        /*000a*/ 	.short	(.L_574 - .L_573)
.L_573:
        /*000c*/ 	.word	0x00000000
        /*0010*/ 	.short	0x0005
        /*0012*/ 	.short	0x0020
        /*0014*/ 	.byte	0x00, 0xf0, 0x11, 0x00


	//----- nvinfo : EIATTR_KPARAM_INFO
	.align		4
.L_574:
        /*0018*/ 	.byte	0x04, 0x17
        /*001a*/ 	.short	(.L_576 - .L_575)
.L_575:
        /*001c*/ 	.word	0x00000000
        /*0020*/ 	.short	0x0004
        /*0022*/ 	.short	0x001c
        /*0024*/ 	.byte	0x00, 0xf0, 0x11, 0x00


	//----- nvinfo : EIATTR_KPARAM_INFO
	.align		4
.L_576:
        /*0028*/ 	.byte	0x04, 0x17
        /*002a*/ 	.short	(.L_578 - .L_577)
.L_577:
        /*002c*/ 	.word	0x00000000
        /*0030*/ 	.short	0x0003
        /*0032*/ 	.short	0x0018
        /*0034*/ 	.byte	0x00, 0xf0, 0x11, 0x00


	//----- nvinfo : EIATTR_KPARAM_INFO
	.align		4
.L_578:
        /*0038*/ 	.byte	0x04, 0x17
        /*003a*/ 	.short	(.L_580 - .L_579)
.L_579:
        /*003c*/ 	.word	0x00000000
        /*0040*/ 	.short	0x0002
        /*0042*/ 	.short	0x0010
        /*0044*/ 	.byte	0x00, 0xf0, 0x21, 0x00


	//----- nvinfo : EIATTR_KPARAM_INFO
	.align		4
.L_580:
        /*0048*/ 	.byte	0x04, 0x17
        /*004a*/ 	.short	(.L_582 - .L_581)
.L_581:
        /*004c*/ 	.word	0x00000000
        /*0050*/ 	.short	0x0001
        /*0052*/ 	.short	0x0008
        /*0054*/ 	.byte	0x00, 0xf0, 0x21, 0x00


	//----- nvinfo : EIATTR_KPARAM_INFO
	.align		4
.L_582:
        /*0058*/ 	.byte	0x04, 0x17
        /*005a*/ 	.short	(.L_584 - .L_583)
.L_583:
        /*005c*/ 	.word	0x00000000
        /*0060*/ 	.short	0x0000
        /*0062*/ 	.short	0x0000
        /*0064*/ 	.byte	0x00, 0xf0, 0x21, 0x00


	//----- nvinfo : EIATTR_SPARSE_MMA_MASK
	.align		4
.L_584:
        /*0068*/ 	.byte	0x03, 0x50
        /*006a*/ 	.short	0x0000


	//----- nvinfo : EIATTR_MAXREG_COUNT
	.align		4
        /*006c*/ 	.byte	0x03, 0x1b
        /*006e*/ 	.short	0x00ff


	//----- nvinfo : EIATTR_NUM_BARRIERS
	.align		4
        /*0070*/ 	.byte	0x02, 0x4c
        /*0072*/ 	.byte	0x01
	.zero		1


	//----- nvinfo : EIATTR_MERCURY_ISA_VERSION
	.align		4
        /*0074*/ 	.byte	0x03, 0x5f
        /*0076*/ 	.short	0x0101


	//----- nvinfo : EIATTR_EXIT_INSTR_OFFSETS
	.align		4
        /*0078*/ 	.byte	0x04, 0x1c
        /*007a*/ 	.short	(.L_586 - .L_585)


	//   ....[0]....
.L_585:
        /*007c*/ 	.word	0x000002e0


	//   ....[1]....
        /*0080*/ 	.word	0x00000830


	//   ....[2]....
        /*0084*/ 	.word	0x00001450


	//----- nvinfo : EIATTR_CRS_STACK_SIZE
	.align		4
.L_586:
        /*0088*/ 	.byte	0x04, 0x1e
        /*008a*/ 	.short	(.L_588 - .L_587)
.L_587:
        /*008c*/ 	.word	0x00000000


	//----- nvinfo : EIATTR_CBANK_PARAM_SIZE
	.align		4
.L_588:
        /*0090*/ 	.byte	0x03, 0x19
        /*0092*/ 	.short	0x0024


	//----- nvinfo : EIATTR_PARAM_CBANK
	.align		4
        /*0094*/ 	.byte	0x04, 0x0a
        /*0096*/ 	.short	(.L_590 - .L_589)
	.align		4
.L_589:
        /*0098*/ 	.word	index@(.nv.constant0._ZN18transformer_engine16context_parallel26thd_grad_correction_kernelIfNS0_11CopyFunctorENS0_12EmptyFunctorELi0ELi32EEEvPT_S5_Piiii)
        /*009c*/ 	.short	0x0210
        /*009e*/ 	.short	0x0024


	//----- nvinfo : EIATTR_SW_WAR
	.align		4
.L_590:
        /*00a0*/ 	.byte	0x04, 0x36
        /*00a2*/ 	.short	(.L_592 - .L_591)
.L_591:
        /*00a4*/ 	.word	0x00000008
.L_592:


//--------------------- .nv.info._ZN18transformer_engine16context_parallel26thd_grad_correction_kernelIfNS0_10AddFunctorIfEENS0_12EmptyFunctorELi0ELi32EEEvPT_S6_Piiii --------------------------
	.section	.nv.info._ZN18transformer_engine16context_parallel26thd_grad_correction_kernelIfNS0_10AddFunctorIfEENS0_12EmptyFunctorELi0ELi32EEEvPT_S6_Piiii,"",@"SHT_CUDA_INFO"
	.sectionflags	@""
	.align	4


	//----- nvinfo : EIATTR_CUDA_API_VERSION
	.align		4
        /*0000*/ 	.byte	0x04, 0x37
        /*0002*/ 	.short	(.L_594 - .L_593)
.L_593:
        /*0004*/ 	.word	0x00000082


	//----- nvinfo : EIATTR_KPARAM_INFO
	.align		4
.L_594:
        /*0008*/ 	.byte	0x04, 0x17
        /*000a*/ 	.short	(.L_596 - .L_595)
.L_595:
        /*000c*/ 	.word	0x00000000
        /*0010*/ 	.short	0x0005
        /*0012*/ 	.short	0x0020
        /*0014*/ 	.byte	0x00, 0xf0, 0x11, 0x00


	//----- nvinfo : EIATTR_KPARAM_INFO
	.align		4
.L_596:
        /*0018*/ 	.byte	0x04, 0x17
        /*001a*/ 	.short	(.L_598 - .L_597)
.L_597:
        /*001c*/ 	.word	0x00000000
        /*0020*/ 	.short	0x0004
        /*0022*/ 	.short	0x001c
        /*0024*/ 	.byte	0x00, 0xf0, 0x11, 0x00


	//----- nvinfo : EIATTR_KPARAM_INFO
	.align		4
.L_598:
        /*0028*/ 	.byte	0x04, 0x17
        /*002a*/ 	.short	(.L_600 - .L_599)
.L_599:
        /*002c*/ 	.word	0x00000000
        /*0030*/ 	.short	0x0003
        /*0032*/ 	.short	0x0018
        /*0034*/ 	.byte	0x00, 0xf0, 0x11, 0x00


	//----- nvinfo : EIATTR_KPARAM_INFO
	.align		4
.L_600:
        /*0038*/ 	.byte	0x04, 0x17
        /*003a*/ 	.short	(.L_602 - .L_601)
.L_601:
        /*003c*/ 	.word	0x00000000
        /*0040*/ 	.short	0x0002
        /*0042*/ 	.short	0x0010
        /*0044*/ 	.byte	0x00, 0xf0, 0x21, 0x00


	//----- nvinfo : EIATTR_KPARAM_INFO
	.align		4
.L_602:
        /*0048*/ 	.byte	0x04, 0x17
        /*004a*/ 	.short	(.L_604 - .L_603)
.L_603:
        /*004c*/ 	.word	0x00000000
        /*0050*/ 	.short	0x0001
        /*0052*/ 	.short	0x0008
        /*0054*/ 	.byte	0x00, 0xf0, 0x21, 0x00


	//----- nvinfo : EIATTR_KPARAM_INFO
	.align		4
.L_604:
        /*0058*/ 	.byte	0x04, 0x17
        /*005a*/ 	.short	(.L_606 - .L_605)
.L_605:
        /*005c*/ 	.word	0x00000000
        /*0060*/ 	.short	0x0000
        /*0062*/ 	.short	0x0000
        /*0064*/ 	.byte	0x00, 0xf0, 0x21, 0x00


	//----- nvinfo : EIATTR_SPARSE_MMA_MASK
	.align		4
.L_606:
        /*0068*/ 	.byte	0x03, 0x50
        /*006a*/ 	.short	0x0000


	//----- nvinfo : EIATTR_MAXREG_COUNT
	.align		4
        /*006c*/ 	.byte	0x03, 0x1b
        /*006e*/ 	.short	0x00ff


	//----- nvinfo : EIATTR_NUM_BARRIERS
	.align		4
        /*0070*/ 	.byte	0x02, 0x4c
        /*0072*/ 	.byte	0x01
	.zero		1


	//----- nvinfo : EIATTR_MERCURY_ISA_VERSION
	.align		4
        /*0074*/ 	.byte	0x03, 0x5f
        /*0076*/ 	.short	0x0101


	//----- nvinfo : EIATTR_EXIT_INSTR_OFFSETS
	.align		4
        /*0078*/ 	.byte	0x04, 0x1c
        /*007a*/ 	.short	(.L_608 - .L_607)


	//   ....[0]....
.L_607:
        /*007c*/ 	.word	0x000002e0


	//   ....[1]....
        /*0080*/ 	.word	0x00000aa0


	//   ....[2]....
        /*0084*/ 	.word	0x00002050


	//----- nvinfo : EIATTR_CRS_STACK_SIZE
	.align		4
.L_608:
        /*0088*/ 	.byte	0x04, 0x1e
        /*008a*/ 	.short	(.L_610 - .L_609)
.L_609:
        /*008c*/ 	.word	0x00000000


	//----- nvinfo : EIATTR_CBANK_PARAM_SIZE
	.align		4
.L_610:
        /*0090*/ 	.byte	0x03, 0x19
        /*0092*/ 	.short	0x0024


	//----- nvinfo : EIATTR_PARAM_CBANK
	.align		4
        /*0094*/ 	.byte	0x04, 0x0a
        /*0096*/ 	.short	(.L_612 - .L_611)
	.align		4
.L_611:
        /*0098*/ 	.word	index@(.nv.constant0._ZN18transformer_engine16context_parallel26thd_grad_correction_kernelIfNS0_10AddFunctorIfEENS0_12EmptyFunctorELi0ELi32EEEvPT_S6_Piiii)
        /*009c*/ 	.short	0x0210
        /*009e*/ 	.short	0x0024


	//----- nvinfo : EIATTR_SW_WAR
	.align		4
.L_612:
        /*00a0*/ 	.byte	0x04, 0x36
        /*00a2*/ 	.short	(.L_614 - .L_613)
.L_613:
        /*00a4*/ 	.word	0x00000008
.L_614:


//--------------------- .nv.info._ZN18transformer_engine16context_parallel25thd_out_correction_kernelI13__nv_bfloat16Li0ELi16ELb0EEEvPT_S4_PfS5_Piiiiii --------------------------
	.section	.nv.info._ZN18transformer_engine16context_parallel25thd_out_correction_kernelI13__nv_bfloat16Li0ELi16ELb0EEEvPT_S4_PfS5_Piiiiii,"",@"SHT_CUDA_INFO"
	.sectionflags	@""
	.align	4


	//----- nvinfo : EIATTR_CUDA_API_VERSION
	.align		4
        /*0000*/ 	.byte	0x04, 0x37
        /*0002*/ 	.short	(.L_616 - .L_615)
.L_615:
        /*0004*/ 	.word	0x00000082


	//----- nvinfo : EIATTR_KPARAM_INFO
	.align		4
.L_616:
        /*0008*/ 	.byte	0x04, 0x17
        /*000a*/ 	.short	(.L_618 - .L_617)
.L_617:
        /*000c*/ 	.word	0x00000000
        /*0010*/ 	.short	0x0009
        /*0012*/ 	.short	0x0038
        /*0014*/ 	.byte	0x00, 0xf0, 0x11, 0x00


	//----- nvinfo : EIATTR_KPARAM_INFO
	.align		4
.L_618:
        /*0018*/ 	.byte	0x04, 0x17
        /*001a*/ 	.short	(.L_620 - .L_619)
.L_619:
        /*001c*/ 	.word	0x00000000
        /*0020*/ 	.short	0x0008
        /*0022*/ 	.short	0x0034
        /*0024*/ 	.byte	0x00, 0xf0, 0x11, 0x00


	//----- nvinfo : EIATTR_KPARAM_INFO
	.align		4
.L_620:
        /*0028*/ 	.byte	0x04, 0x17
        /*002a*/ 	.short	(.L_622 - .L_621)
.L_621:
        /*002c*/ 	.word	0x00000000
        /*0030*/ 	.short	0x0007
        /*0032*/ 	.short	0x0030
        /*0034*/ 	.byte	0x00, 0xf0, 0x11, 0x00


	//----- nvinfo : EIATTR_KPARAM_INFO
	.align		4
.L_622:
        /*0038*/ 	.byte	0x04, 0x17
        /*003a*/ 	.short	(.L_624 - .L_623)
.L_623:
        /*003c*/ 	.word	0x00000000
        /*0040*/ 	.short	0x0006
        /*0042*/ 	.short	0x002c
        /*0044*/ 	.byte	0x00, 0xf0, 0x11, 0x00


	//----- nvinfo : EIATTR_KPARAM_INFO
	.align		4
.L_624:
        /*0048*/ 	.byte	0x04, 0x17
        /*004a*/ 	.short	(.L_626 - .L_625)
.L_625:
        /*004c*/ 	.word	0x00000000
        /*0050*/ 	.short	0x0005
        /*0052*/ 	.short	0x0028
        /*0054*/ 	.byte	0x00, 0xf0, 0x11, 0x00


	//----- nvinfo : EIATTR_KPARAM_INFO
	.align		4
.L_626:
        /*0058*/ 	.byte	0x04, 0x17
        /*005a*/ 	.short	(.L_628 - .L_627)
.L_627:
        /*005c*/ 	.word	0x00000000
        /*0060*/ 	.short	0x0004
        /*0062*/ 	.short	0x0020
        /*0064*/ 	.byte	0x00, 0xf0, 0x21, 0x00


	//----- nvinfo : EIATTR_KPARAM_INFO
	.align		4
.L_628:
        /*0068*/ 	.byte	0x04, 0x17
        /*006a*/ 	.short	(.L_630 - .L_629)
.L_629:
        /*006c*/ 	.word	0x00000000
        /*0070*/ 	.short	0x0003
        /*0072*/ 	.short	0x0018
        /*0074*/ 	.byte	0x00, 0xf0, 0x21, 0x00


	//----- nvinfo : EIATTR_KPARAM_INFO
	.align		4
.L_630:
        /*0078*/ 	.byte	0x04, 0x17
        /*007a*/ 	.short	(.L_632 - .L_631)
.L_631:
        /*007c*/ 	.word	0x00000000
        /*0080*/ 	.short	0x0002
        /*0082*/ 	.short	0x0010
        /*0084*/ 	.byte	0x00, 0xf0, 0x21, 0x00


	//----- nvinfo : EIATTR_KPARAM_INFO
	.align		4
.L_632:
        /*0088*/ 	.byte	0x04, 0x17
        /*008a*/ 	.short	(.L_634 - .L_633)
.L_633:
        /*008c*/ 	.word	0x00000000
        /*0090*/ 	.short	0x0001
        /*0092*/ 	.short	0x0008
        /*0094*/ 	.byte	0x00, 0xf0, 0x21, 0x00


	//----- nvinfo : EIATTR_KPARAM_INFO
	.align		4
.L_634:
        /*0098*/ 	.byte	0x04, 0x17
        /*009a*/ 	.short	(.L_636 - .L_635)
.L_635:
        /*009c*/ 	.word	0x00000000
        /*00a0*/ 	.short	0x0000
        /*00a2*/ 	.short	0x0000
        /*00a4*/ 	.byte	0x00, 0xf0, 0x21, 0x00


	//----- nvinfo : EIATTR_SPARSE_MMA_MASK
	.align		4
.L_636:
        /*00a8*/ 	.byte	0x03, 0x50
        /*00aa*/ 	.short	0x0000


	//----- nvinfo : EIATTR_MAXREG_COUNT
	.align		4
        /*00ac*/ 	.byte	0x03, 0x1b
        /*00ae*/ 	.short	0x00ff


	//----- nvinfo : EIATTR_NUM_BARRIERS
	.align		4
        /*00b0*/ 	.byte	0x02, 0x4c
        /*00b2*/ 	.byte	0x01
	.zero		1


	//----- nvinfo : EIATTR_MERCURY_ISA_VERSION
	.align		4
        /*00b4*/ 	.byte	0x03, 0x5f
        /*00b6*/ 	.short	0x0101


	//----- nvinfo : EIATTR_EXIT_INSTR_OFFSETS
	.align		4
        /*00b8*/ 	.byte	0x04, 0x1c
        /*00ba*/ 	.short	(.L_638 - .L_637)


	//   ....[0]....
.L_637:
        /*00bc*/ 	.word	0x00000220


	//   ....[1]....
        /*00c0*/ 	.word	0x00001340


	//   ....[2]....
        /*00c4*/ 	.word	0x00002590


	//----- nvinfo : EIATTR_CRS_STACK_SIZE
	.align		4
.L_638:
        /*00c8*/ 	.byte	0x04, 0x1e
        /*00ca*/ 	.short	(.L_640 - .L_639)
.L_639:
        /*00cc*/ 	.word	0x00000000


	//----- nvinfo : EIATTR_CBANK_PARAM_SIZE
	.align		4
.L_640:
        /*00d0*/ 	.byte	0x03, 0x19
        /*00d2*/ 	.short	0x003c


	//----- nvinfo : EIATTR_PARAM_CBANK
	.align		4
        /*00d4*/ 	.byte	0x04, 0x0a
        /*00d6*/ 	.short	(.L_642 - .L_641)
	.align		4
.L_641:
        /*00d8*/ 	.word	index@(.nv.constant0._ZN18transformer_engine16context_parallel25thd_out_correction_kernelI13__nv_bfloat16Li0ELi16ELb0EEEvPT_S4_PfS5_Piiiiii)
        /*00dc*/ 	.short	0x0210
        /*00de*/ 	.short	0x003c


	//----- nvinfo : EIATTR_SW_WAR
	.align		4
.L_642:
        /*00e0*/ 	.byte	0x04, 0x36
        /*00e2*/ 	.short	(.L_644 - .L_643)
.L_643:
        /*00e4*/ 	.word	0x00000008
.L_644:


//--------------------- .nv.info._ZN18transformer_engine16context_parallel25thd_out_correction_kernelI13__nv_bfloat16Li0ELi16ELb1EEEvPT_S4_PfS5_Piiiiii --------------------------
	.section	.nv.info._ZN18transformer_engine16context_parallel25thd_out_correction_kernelI13__nv_bfloat16Li0ELi16ELb1EEEvPT_S4_PfS5_Piiiiii,"",@"SHT_CUDA_INFO"
	.sectionflags	@""
	.align	4


	//----- nvinfo : EIATTR_CUDA_API_VERSION
	.align		4
        /*0000*/ 	.byte	0x04, 0x37
        /*0002*/ 	.short	(.L_646 - .L_645)
.L_645:
        /*0004*/ 	.word	0x00000082


	//----- nvinfo : EIATTR_KPARAM_INFO
	.align		4
.L_646:
        /*0008*/ 	.byte	0x04, 0x17
        /*000a*/ 	.short	(.L_648 - .L_647)
.L_647:
        /*000c*/ 	.word	0x00000000
        /*0010*/ 	.short	0x0009
        /*0012*/ 	.short	0x0038
        /*0014*/ 	.byte	0x00, 0xf0, 0x11, 0x00


	//----- nvinfo : EIATTR_KPARAM_INFO
	.align		4
.L_648:
        /*0018*/ 	.byte	0x04, 0x17
        /*001a*/ 	.short	(.L_650 - .L_649)
.L_649:
        /*001c*/ 	.word	0x00000000
        /*0020*/ 	.short	0x0008
        /*0022*/ 	.short	0x0034
        /*0024*/ 	.byte	0x00, 0xf0, 0x11, 0x00


	//----- nvinfo : EIATTR_KPARAM_INFO
	.align		4
.L_650:
        /*0028*/ 	.byte	0x04, 0x17
        /*002a*/ 	.short	(.L_652 - .L_651)
.L_651:
        /*002c*/ 	.word	0x00000000
        /*0030*/ 	.short	0x0007
        /*0032*/ 	.short	0x0030
        /*0034*/ 	.byte	0x00, 0xf0, 0x11, 0x00


	//----- nvinfo : EIATTR_KPARAM_INFO
	.align		4
.L_652:
        /*0038*/ 	.byte	0x04, 0x17
        /*003a*/ 	.short	(.L_654 - .L_653)
.L_653:
        /*003c*/ 	.word	0x00000000
        /*0040*/ 	.short	0x0006
        /*0042*/ 	.short	0x002c
        /*0044*/ 	.byte	0x00, 0xf0, 0x11, 0x00


	//----- nvinfo : EIATTR_KPARAM_INFO
	.align		4
.L_654:
        /*0048*/ 	.byte	0x04, 0x17
        /*004a*/ 	.short	(.L_656 - .L_655)
.L_655:
        /*004c*/ 	.word	0x00000000
        /*0050*/ 	.short	0x0005
        /*0052*/ 	.short	0x0028
        /*0054*/ 	.byte	0x00, 0xf0, 0x11, 0x00


	//----- nvinfo : EIATTR_KPARAM_INFO
	.align		4
.L_656:
        /*0058*/ 	.byte	0x04, 0x17
        /*005a*/ 	.short	(.L_658 - .L_657)
.L_657:
        /*005c*/ 	.word	0x00000000
        /*0060*/ 	.short	0x0004
        /*0062*/ 	.short	0x0020
        /*0064*/ 	.byte	0x00, 0xf0, 0x21, 0x00


	//----- nvinfo : EIATTR_KPARAM_INFO
	.align		4
.L_658:
        /*0068*/ 	.byte	0x04, 0x17
        /*006a*/ 	.short	(.L_660 - .L_659)
.L_659:
        /*006c*/ 	.word	0x00000000
        /*0070*/ 	.short	0x0003
        /*0072*/ 	.short	0x0018
        /*0074*/ 	.byte	0x00, 0xf0, 0x21, 0x00


	//----- nvinfo : EIATTR_KPARAM_INFO
	.align		4
.L_660:
        /*0078*/ 	.byte	0x04, 0x17
        /*007a*/ 	.short	(.L_662 - .L_661)
.L_661:
        /*007c*/ 	.word	0x00000000
        /*0080*/ 	.short	0x0002
        /*0082*/ 	.short	0x0010
        /*0084*/ 	.byte	0x00, 0xf0, 0x21, 0x00


	//----- nvinfo : EIATTR_KPARAM_INFO
	.align		4
.L_662:
        /*0088*/ 	.byte	0x04, 0x17
        /*008a*/ 	.short	(.L_664 - .L_663)
.L_663:
        /*008c*/ 	.word	0x00000000
        /*0090*/ 	.short	0x0001
        /*0092*/ 	.short	0x0008
        /*0094*/ 	.byte	0x00, 0xf0, 0x21, 0x00


	//----- nvinfo : EIATTR_KPARAM_INFO
	.align		4
.L_664:
        /*0098*/ 	.byte	0x04, 0x17
        /*009a*/ 	.short	(.L_666 - .L_665)
.L_665:
        /*009c*/ 	.word	0x00000000
        /*00a0*/ 	.short	0x0000
        /*00a2*/ 	.short	0x0000
        /*00a4*/ 	.byte	0x00, 0xf0, 0x21, 0x00


	//----- nvinfo : EIATTR_SPARSE_MMA_MASK
	.align		4
.L_666:
        /*00a8*/ 	.byte	0x03, 0x50
        /*00aa*/ 	.short	0x0000


	//----- nvinfo : EIATTR_MAXREG_COUNT
	.align		4
        /*00ac*/ 	.byte	0x03, 0x1b
        /*00ae*/ 	.short	0x00ff


	//----- nvinfo : EIATTR_NUM_BARRIERS
	.align		4
        /*00b0*/ 	.byte	0x02, 0x4c
        /*00b2*/ 	.byte	0x01
	.zero		1


	//----- nvinfo : EIATTR_MERCURY_ISA_VERSION
	.align		4
        /*00b4*/ 	.byte	0x03, 0x5f
        /*00b6*/ 	.short	0x0101


	//----- nvinfo : EIATTR_EXIT_INSTR_OFFSETS
	.align		4
        /*00b8*/ 	.byte	0x04, 0x1c
        /*00ba*/ 	.short	(.L_668 - .L_667)


	//   ....[0]....
.L_667:
        /*00bc*/ 	.word	0x00000200


	//   ....[1]....
        /*00c0*/ 	.word	0x00000240


	//   ....[2]....
        /*00c4*/ 	.word	0x00001290


	//----- nvinfo : EIATTR_CRS_STACK_SIZE
	.align		4
.L_668:
        /*00c8*/ 	.byte	0x04, 0x1e
        /*00ca*/ 	.short	(.L_670 - .L_669)
.L_669:
        /*00cc*/ 	.word	0x00000000


	//----- nvinfo : EIATTR_CBANK_PARAM_SIZE
	.align		4
.L_670:
        /*00d0*/ 	.byte	0x03, 0x19
        /*00d2*/ 	.short	0x003c


	//----- nvinfo : EIATTR_PARAM_CBANK
	.align		4
        /*00d4*/ 	.byte	0x04, 0x0a
        /*00d6*/ 	.short	(.L_672 - .L_671)
	.align		4
.L_671:
        /*00d8*/ 	.word	index@(.nv.constant0._ZN18transformer_engine16context_parallel25thd_out_correction_kernelI13__nv_bfloat16Li0ELi16ELb1EEEvPT_S4_PfS5_Piiiiii)
        /*00dc*/ 	.short	0x0210
        /*00de*/ 	.short	0x003c


	//----- nvinfo : EIATTR_SW_WAR
	.align		4
.L_672:
        /*00e0*/ 	.byte	0x04, 0x36
        /*00e2*/ 	.short	(.L_674 - .L_673)
.L_673:
        /*00e4*/ 	.word	0x00000008
.L_674:


//--------------------- .nv.info._ZN18transformer_engine16context_parallel25thd_out_correction_kernelI6__halfLi0ELi16ELb0EEEvPT_S4_PfS5_Piiiiii --------------------------
	.section	.nv.info._ZN18transformer_engine16context_parallel25thd_out_correction_kernelI6__halfLi0ELi16ELb0EEEvPT_S4_PfS5_Piiiiii,"",@"SHT_CUDA_INFO"
	.sectionflags	@""
	.align	4


	//----- nvinfo : EIATTR_CUDA_API_VERSION
	.align		4
        /*0000*/ 	.byte	0x04, 0x37
        /*0002*/ 	.short	(.L_676 - .L_675)
.L_675:
        /*0004*/ 	.word	0x00000082


	//----- nvinfo : EIATTR_KPARAM_INFO
	.align		4
.L_676:
        /*0008*/ 	.byte	0x04, 0x17
        /*000a*/ 	.short	(.L_678 - .L_677)
.L_677:
        /*000c*/ 	.word	0x00000000
        /*0010*/ 	.short	0x0009
        /*0012*/ 	.short	0x0038
        /*0014*/ 	.byte	0x00, 0xf0, 0x11, 0x00


	//----- nvinfo : EIATTR_KPARAM_INFO
	.align		4
.L_678:
        /*0018*/ 	.byte	0x04, 0x17
        /*001a*/ 	.short	(.L_680 - .L_679)
.L_679:
        /*001c*/ 	.word	0x00000000
        /*0020*/ 	.short	0x0008
        /*0022*/ 	.short	0x0034
        /*0024*/ 	.byte	0x00, 0xf0, 0x11, 0x00


	//----- nvinfo : EIATTR_KPARAM_INFO
	.align		4
.L_680:
        /*0028*/ 	.byte	0x04, 0x17
        /*002a*/ 	.short	(.L_682 - .L_681)
.L_681:
        /*002c*/ 	.word	0x00000000
        /*0030*/ 	.short	0x0007
        /*0032*/ 	.short	0x0030
        /*0034*/ 	.byte	0x00, 0xf0, 0x11, 0x00


	//----- nvinfo : EIATTR_KPARAM_INFO
	.align		4
.L_682:
        /*0038*/ 	.byte	0x04, 0x17
        /*003a*/ 	.short	(.L_684 - .L_683)
.L_683:
        /*003c*/ 	.word	0x00000000
        /*0040*/ 	.short	0x0006
        /*0042*/ 	.short	0x002c
        /*0044*/ 	.byte	0x00, 0xf0, 0x11, 0x00


	//----- nvinfo : EIATTR_KPARAM_INFO
	.align		4
.L_684:
        /*0048*/ 	.byte	0x04, 0x17
        /*004a*/ 	.short	(.L_686 - .L_685)
.L_685:
        /*004c*/ 	.word	0x00000000
        /*0050*/ 	.short	0x0005
        /*0052*/ 	.short	0x0028
        /*0054*/ 	.byte	0x00, 0xf0, 0x11, 0x00


	//----- nvinfo : EIATTR_KPARAM_INFO
	.align		4
.L_686:
        /*0058*/ 	.byte	0x04, 0x17
        /*005a*/ 	.short	(.L_688 - .L_687)
.L_687:
        /*005c*/ 	.word	0x00000000
        /*0060*/ 	.short	0x0004
        /*0062*/ 	.short	0x0020
        /*0064*/ 	.byte	0x00, 0xf0, 0x21, 0x00


	//----- nvinfo : EIATTR_KPARAM_INFO
	.align		4
.L_688:
        /*0068*/ 	.byte	0x04, 0x17
        /*006a*/ 	.short	(.L_690 - .L_689)
.L_689:
        /*006c*/ 	.word	0x00000000
        /*0070*/ 	.short	0x0003
        /*0072*/ 	.short	0x0018
        /*0074*/ 	.byte	0x00, 0xf0, 0x21, 0x00


	//----- nvinfo : EIATTR_KPARAM_INFO
	.align		4
.L_690:
        /*0078*/ 	.byte	0x04, 0x17
        /*007a*/ 	.short	(.L_692 - .L_691)
.L_691:
        /*007c*/ 	.word	0x00000000
        /*0080*/ 	.short	0x0002
        /*0082*/ 	.short	0x0010
        /*0084*/ 	.byte	0x00, 0xf0, 0x21, 0x00


	//----- nvinfo : EIATTR_KPARAM_INFO
	.align		4
.L_692:
        /*0088*/ 	.byte	0x04, 0x17
        /*008a*/ 	.short	(.L_694 - .L_693)
.L_693:
        /*008c*/ 	.word	0x00000000
        /*0090*/ 	.short	0x0001
        /*0092*/ 	.short	0x0008
        /*0094*/ 	.byte	0x00, 0xf0, 0x21, 0x00


	//----- nvinfo : EIATTR_KPARAM_INFO
	.align		4
.L_694:
        /*0098*/ 	.byte	0x04, 0x17
        /*009a*/ 	.short	(.L_696 - .L_695)
.L_695:
        /*009c*/ 	.word	0x00000000
        /*00a0*/ 	.short	0x0000
        /*00a2*/ 	.short	0x0000
        /*00a4*/ 	.byte	0x00, 0xf0, 0x21, 0x00


	//----- nvinfo : EIATTR_SPARSE_MMA_MASK
	.align		4
.L_696:
        /*00a8*/ 	.byte	0x03, 0x50
        /*00aa*/ 	.short	0x0000


	//----- nvinfo : EIATTR_MAXREG_COUNT
	.align		4
        /*00ac*/ 	.byte	0x03, 0x1b
        /*00ae*/ 	.short	0x00ff


	//----- nvinfo : EIATTR_NUM_BARRIERS
	.align		4
        /*00b0*/ 	.byte	0x02, 0x4c
        /*00b2*/ 	.byte	0x01
	.zero		1


	//----- nvinfo : EIATTR_MERCURY_ISA_VERSION
	.align		4
        /*00b4*/ 	.byte	0x03, 0x5f
        /*00b6*/ 	.short	0x0101


	//----- nvinfo : EIATTR_EXIT_INSTR_OFFSETS
	.align		4
        /*00b8*/ 	.byte	0x04, 0x1c
        /*00ba*/ 	.short	(.L_698 - .L_697)


	//   ....[0]....
.L_697:
        /*00bc*/ 	.word	0x00000220


	//   ....[1]....
        /*00c0*/ 	.word	0x00001280


	//   ....[2]....
        /*00c4*/ 	.word	0x00002410


	//----- nvinfo : EIATTR_CRS_STACK_SIZE
	.align		4
.L_698:
        /*00c8*/ 	.byte	0x04, 0x1e
        /*00ca*/ 	.short	(.L_700 - .L_699)
.L_699:
        /*00cc*/ 	.word	0x00000000


	//----- nvinfo : EIATTR_CBANK_PARAM_SIZE
	.align		4
.L_700:
        /*00d0*/ 	.byte	0x03, 0x19
        /*00d2*/ 	.short	0x003c


	//----- nvinfo : EIATTR_PARAM_CBANK
	.align		4
        /*00d4*/ 	.byte	0x04, 0x0a
        /*00d6*/ 	.short	(.L_702 - .L_701)
	.align		4
.L_701:
        /*00d8*/ 	.word	index@(.nv.constant0._ZN18transformer_engine16context_parallel25thd_out_correction_kernelI6__halfLi0ELi16ELb0EEEvPT_S4_PfS5_Piiiiii)
        /*00dc*/ 	.short	0x0210
        /*00de*/ 	.short	0x003c


	//----- nvinfo : EIATTR_SW_WAR
	.align		4
.L_702:
        /*00e0*/ 	.byte	0x04, 0x36
        /*00e2*/ 	.short	(.L_704 - .L_703)
.L_703:
        /*00e4*/ 	.word	0x00000008
.L_704:


//--------------------- .nv.info._ZN18transformer_engine16context_parallel25thd_out_correction_kernelI6__halfLi0ELi16ELb1EEEvPT_S4_PfS5_Piiiiii --------------------------
	.section	.nv.info._ZN18transformer_engine16context_parallel25thd_out_correction_kernelI6__halfLi0ELi16ELb1EEEvPT_S4_PfS5_Piiiiii,"",@"SHT_CUDA_INFO"
	.sectionflags	@""
	.align	4


	//----- nvinfo : EIATTR_CUDA_API_VERSION
	.align		4
        /*0000*/ 	.byte	0x04, 0x37
        /*0002*/ 	.short	(.L_706 - .L_705)
.L_705:
        /*0004*/ 	.word	0x00000082


	//----- nvinfo : EIATTR_KPARAM_INFO
	.align		4
.L_706:
        /*0008*/ 	.byte	0x04, 0x17
        /*000a*/ 	.short	(.L_708 - .L_707)
.L_707:
        /*000c*/ 	.word	0x00000000
        /*0010*/ 	.short	0x0009
        /*0012*/ 	.short	0x0038
        /*0014*/ 	.byte	0x00, 0xf0, 0x11, 0x00


	//----- nvinfo : EIATTR_KPARAM_INFO
	.align		4
.L_708:
        /*0018*/ 	.byte	0x04, 0x17
        /*001a*/ 	.short	(.L_710 - .L_709)
.L_709:
        /*001c*/ 	.word	0x00000000
        /*0020*/ 	.short	0x0008
        /*0022*/ 	.short	0x0034
        /*0024*/ 	.byte	0x00, 0xf0, 0x11, 0x00


	//----- nvinfo : EIATTR_KPARAM_INFO
	.align		4
.L_710:
        /*0028*/ 	.byte	0x04, 0x17
        /*002a*/ 	.short	(.L_712 - .L_711)
.L_711:
        /*002c*/ 	.word	0x00000000
        /*0030*/ 	.short	0x0007
        /*0032*/ 	.short	0x0030
        /*0034*/ 	.byte	0x00, 0xf0, 0x11, 0x00


	//----- nvinfo : EIATTR_KPARAM_INFO
	.align		4
.L_712:
        /*0038*/ 	.byte	0x04, 0x17
        /*003a*/ 	.short	(.L_714 - .L_713)
.L_713:
        /*003c*/ 	.word	0x00000000
        /*0040*/ 	.short	0x0006
        /*0042*/ 	.short	0x002c
        /*0044*/ 	.byte	0x00, 0xf0, 0x11, 0x00


	//----- nvinfo : EIATTR_KPARAM_INFO
	.align		4
.L_714:
        /*0048*/ 	.byte	0x04, 0x17
        /*004a*/ 	.short	(.L_716 - .L_715)
.L_715:
        /*004c*/ 	.word	0x00000000
        /*0050*/ 	.short	0x0005
        /*0052*/ 	.short	0x0028
        /*0054*/ 	.byte	0x00, 0xf0, 0x11, 0x00


	//----- nvinfo : EIATTR_KPARAM_INFO
	.align		4
.L_716:
        /*0058*/ 	.byte	0x04, 0x17
        /*005a*/ 	.short	(.L_718 - .L_717)
.L_717:
        /*005c*/ 	.word	0x00000000
        /*0060*/ 	.short	0x0004
        /*0062*/ 	.short	0x0020
        /*0064*/ 	.byte	0x00, 0xf0, 0x21, 0x00


	//----- nvinfo : EIATTR_KPARAM_INFO
	.align		4
.L_718:
        /*0068*/ 	.byte	0x04, 0x17
        /*006a*/ 	.short	(.L_720 - .L_719)
.L_719:
        /*006c*/ 	.word	0x00000000
        /*0070*/ 	.short	0x0003
        /*0072*/ 	.short	0x0018
        /*0074*/ 	.byte	0x00, 0xf0, 0x21, 0x00


	//----- nvinfo : EIATTR_KPARAM_INFO
	.align		4
.L_720:
        /*0078*/ 	.byte	0x04, 0x17
        /*007a*/ 	.short	(.L_722 - .L_721)
.L_721:
        /*007c*/ 	.word	0x00000000
        /*0080*/ 	.short	0x0002
        /*0082*/ 	.short	0x0010
        /*0084*/ 	.byte	0x00, 0xf0, 0x21, 0x00


	//----- nvinfo : EIATTR_KPARAM_INFO
	.align		4
.L_722:
        /*0088*/ 	.byte	0x04, 0x17
        /*008a*/ 	.short	(.L_724 - .L_723)
.L_723:
        /*008c*/ 	.word	0x00000000
        /*0090*/ 	.short	0x0001
        /*0092*/ 	.short	0x0008
        /*0094*/ 	.byte	0x00, 0xf0, 0x21, 0x00


	//----- nvinfo : EIATTR_KPARAM_INFO
	.align		4
.L_724:
        /*0098*/ 	.byte	0x04, 0x17
        /*009a*/ 	.short	(.L_726 - .L_725)
.L_725:
        /*009c*/ 	.word	0x00000000
        /*00a0*/ 	.short	0x0000
        /*00a2*/ 	.short	0x0000
        /*00a4*/ 	.byte	0x00, 0xf0, 0x21, 0x00


	//----- nvinfo : EIATTR_SPARSE_MMA_MASK
	.align		4
.L_726:
        /*00a8*/ 	.byte	0x03, 0x50
        /*00aa*/ 	.short	0x0000


	//----- nvinfo : EIATTR_MAXREG_COUNT
	.align		4
        /*00ac*/ 	.byte	0x03, 0x1b
        /*00ae*/ 	.short	0x00ff


	//----- nvinfo : EIATTR_NUM_BARRIERS
	.align		4
        /*00b0*/ 	.byte	0x02, 0x4c
        /*00b2*/ 	.byte	0x01
	.zero		1


	//----- nvinfo : EIATTR_MERCURY_ISA_VERSION
	.align		4
        /*00b4*/ 	.byte	0x03, 0x5f
        /*00b6*/ 	.short	0x0101


	//----- nvinfo : EIATTR_EXIT_INSTR_OFFSETS
	.align		4
        /*00b8*/ 	.byte	0x04, 0x1c
        /*00ba*/ 	.short	(.L_728 - .L_727)


	//   ....[0]....
.L_727:
        /*00bc*/ 	.word	0x00000200


	//   ....[1]....
        /*00c0*/ 	.word	0x00000240


	//   ....[2]....
        /*00c4*/ 	.word	0x000011d0


	//----- nvinfo : EIATTR_CRS_STACK_SIZE
	.align		4
.L_728:
        /*00c8*/ 	.byte	0x04, 0x1e
        /*00ca*/ 	.short	(.L_730 - .L_729)
.L_729:
        /*00cc*/ 	.word	0x00000000


	//----- nvinfo : EIATTR_CBANK_PARAM_SIZE
	.align		4
.L_730:
        /*00d0*/ 	.byte	0x03, 0x19
        /*00d2*/ 	.short	0x003c


	//----- nvinfo : EIATTR_PARAM_CBANK
	.align		4
        /*00d4*/ 	.byte	0x04, 0x0a
        /*00d6*/ 	.short	(.L_732 - .L_731)
	.align		4
.L_731:
        /*00d8*/ 	.word	index@(.nv.constant0._ZN18transformer_engine16context_parallel25thd_out_correction_kernelI6__halfLi0ELi16ELb1EEEvPT_S4_PfS5_Piiiiii)
        /*00dc*/ 	.short	0x0210
        /*00de*/ 	.short	0x003c


	//----- nvinfo : EIATTR_SW_WAR
	.align		4
.L_732:
        /*00e0*/ 	.byte	0x04, 0x36
        /*00e2*/ 	.short	(.L_734 - .L_733)
.L_733:
        /*00e4*/ 	.word	0x00000008
.L_734:


//--------------------- .nv.info._ZN18transformer_engine16context_parallel25thd_out_correction_kernelIfLi0ELi16ELb0EEEvPT_S3_PfS4_Piiiiii --------------------------
	.section	.nv.info._ZN18transformer_engine16context_parallel25thd_out_correction_kernelIfLi0ELi16ELb0EEEvPT_S3_PfS4_Piiiiii,"",@"SHT_CUDA_INFO"
	.sectionflags	@""
	.align	4


	//----- nvinfo : EIATTR_CUDA_API_VERSION
	.align		4
        /*0000*/ 	.byte	0x04, 0x37
        /*0002*/ 	.short	(.L_736 - .L_735)
.L_735:
        /*0004*/ 	.word	0x00000082


	//----- nvinfo : EIATTR_KPARAM_INFO
	.align		4
.L_736:
        /*0008*/ 	.byte	0x04, 0x17
        /*000a*/ 	.short	(.L_738 - .L_737)
.L_737:
        /*000c*/ 	.word	0x00000000
        /*0010*/ 	.short	0x0009
        /*0012*/ 	.short	0x0038
        /*0014*/ 	.byte	0x00, 0xf0, 0x11, 0x00


	//----- nvinfo : EIATTR_KPARAM_INFO
	.align		4
.L_738:
        /*0018*/ 	.byte	0x04, 0x17
        /*001a*/ 	.short	(.L_740 - .L_739)
.L_739:
        /*001c*/ 	.word	0x00000000
        /*0020*/ 	.short	0x0008
        /*0022*/ 	.short	0x0034
        /*0024*/ 	.byte	0x00, 0xf0, 0x11, 0x00


	//----- nvinfo : EIATTR_KPARAM_INFO
	.align		4
.L_740:
        /*0028*/ 	.byte	0x04, 0x17
        /*002a*/ 	.short	(.L_742 - .L_741)
.L_741:
        /*002c*/ 	.word	0x00000000
        /*0030*/ 	.short	0x0007
        /*0032*/ 	.short	0x0030
        /*0034*/ 	.byte	0x00, 0xf0, 0x11, 0x00


	//----- nvinfo : EIATTR_KPARAM_INFO
	.align		4
.L_742:
        /*0038*/ 	.byte	0x04, 0x17
        /*003a*/ 	.short	(.L_744 - .L_743)
.L_743:
        /*003c*/ 	.word	0x00000000
        /*0040*/ 	.short	0x0006
        /*0042*/ 	.short	0x002c
        /*0044*/ 	.byte	0x00, 0xf0, 0x11, 0x00


	//----- nvinfo : EIATTR_KPARAM_INFO
	.align		4
.L_744:
        /*0048*/ 	.byte	0x04, 0x17
        /*004a*/ 	.short	(.L_746 - .L_745)
.L_745:
        /*004c*/ 	.word	0x00000000
        /*0050*/ 	.short	0x0005
        /*0052*/ 	.short	0x0028
        /*0054*/ 	.byte	0x00, 0xf0, 0x11, 0x00


	//----- nvinfo : EIATTR_KPARAM_INFO
	.align		4
.L_746:
        /*0058*/ 	.byte	0x04, 0x17
        /*005a*/ 	.short	(.L_748 - .L_747)
.L_747:
        /*005c*/ 	.word	0x00000000
        /*0060*/ 	.short	0x0004
        /*0062*/ 	.short	0x0020
        /*0064*/ 	.byte	0x00, 0xf0, 0x21, 0x00


	//----- nvinfo : EIATTR_KPARAM_INFO
	.align		4
.L_748:
        /*0068*/ 	.byte	0x04, 0x17
        /*006a*/ 	.short	(.L_750 - .L_749)
.L_749:
        /*006c*/ 	.word	0x00000000
        /*0070*/ 	.short	0x0003
        /*0072*/ 	.short	0x0018
        /*0074*/ 	.byte	0x00, 0xf0, 0x21, 0x00


	//----- nvinfo : EIATTR_KPARAM_INFO
	.align		4
.L_750:
        /*0078*/ 	.byte	0x04, 0x17
        /*007a*/ 	.short	(.L_752 - .L_751)
.L_751:
        /*007c*/ 	.word	0x00000000
        /*0080*/ 	.short	0x0002
        /*0082*/ 	.short	0x0010
        /*0084*/ 	.byte	0x00, 0xf0, 0x21, 0x00


	//----- nvinfo : EIATTR_KPARAM_INFO
	.align		4
.L_752:
        /*0088*/ 	.byte	0x04, 0x17
        /*008a*/ 	.short	(.L_754 - .L_753)
.L_753:
        /*008c*/ 	.word	0x00000000
        /*0090*/ 	.short	0x0001
        /*0092*/ 	.short	0x0008
        /*0094*/ 	.byte	0x00, 0xf0, 0x21, 0x00


	//----- nvinfo : EIATTR_KPARAM_INFO
	.align		4
.L_754:
        /*0098*/ 	.byte	0x04, 0x17
        /*009a*/ 	.short	(.L_756 - .L_755)
.L_755:
        /*009c*/ 	.word	0x00000000
        /*00a0*/ 	.short	0x0000
        /*00a2*/ 	.short	0x0000
        /*00a4*/ 	.byte	0x00, 0xf0, 0x21, 0x00


	//----- nvinfo : EIATTR_SPARSE_MMA_MASK
	.align		4
.L_756:
        /*00a8*/ 	.byte	0x03, 0x50
        /*00aa*/ 	.short	0x0000


	//----- nvinfo : EIATTR_MAXREG_COUNT
	.align		4
        /*00ac*/ 	.byte	0x03, 0x1b
        /*00ae*/ 	.short	0x00ff


	//----- nvinfo : EIATTR_NUM_BARRIERS
	.align		4
        /*00b0*/ 	.byte	0x02, 0x4c
        /*00b2*/ 	.byte	0x01
	.zero		1


	//----- nvinfo : EIATTR_MERCURY_ISA_VERSION
	.align		4
        /*00b4*/ 	.byte	0x03, 0x5f
        /*00b6*/ 	.short	0x0101


	//----- nvinfo : EIATTR_EXIT_INSTR_OFFSETS
	.align		4
        /*00b8*/ 	.byte	0x04, 0x1c
        /*00ba*/ 	.short	(.L_758 - .L_757)


	//   ....[0]....
.L_757:
        /*00bc*/ 	.word	0x00000220


	//   ....[1]....
        /*00c0*/ 	.word	0x000011b0


	//   ....[2]....
        /*00c4*/ 	.word	0x00002290


	//----- nvinfo : EIATTR_CRS_STACK_SIZE
	.align		4
.L_758:
        /*00c8*/ 	.byte	0x04, 0x1e
        /*00ca*/ 	.short	(.L_760 - .L_759)
.L_759:
        /*00cc*/ 	.word	0x00000000


	//----- nvinfo : EIATTR_CBANK_PARAM_SIZE
	.align		4
.L_760:
        /*00d0*/ 	.byte	0x03, 0x19
        /*00d2*/ 	.short	0x003c


	//----- nvinfo : EIATTR_PARAM_CBANK
	.align		4
        /*00d4*/ 	.byte	0x04, 0x0a
        /*00d6*/ 	.short	(.L_762 - .L_761)
	.align		4
.L_761:
        /*00d8*/ 	.word	index@(.nv.constant0._ZN18transformer_engine16context_parallel25thd_out_correction_kernelIfLi0ELi16ELb0EEEvPT_S3_PfS4_Piiiiii)
        /*00dc*/ 	.short	0x0210
        /*00de*/ 	.short	0x003c


	//----- nvinfo : EIATTR_SW_WAR
	.align		4
.L_762:
        /*00e0*/ 	.byte	0x04, 0x36
        /*00e2*/ 	.short	(.L_764 - .L_763)
.L_763:
        /*00e4*/ 	.word	0x00000008
.L_764:


//--------------------- .nv.info._ZN18transformer_engine16context_parallel25thd_out_correction_kernelIfLi0ELi16ELb1EEEvPT_S3_PfS4_Piiiiii --------------------------
	.section	.nv.info._ZN18transformer_engine16context_parallel25thd_out_correction_kernelIfLi0ELi16ELb1EEEvPT_S3_PfS4_Piiiiii,"",@"SHT_CUDA_INFO"
	.sectionflags	@""
	.align	4


	//----- nvinfo : EIATTR_CUDA_API_VERSION
	.align		4
        /*0000*/ 	.byte	0x04, 0x37
        /*0002*/ 	.short	(.L_766 - .L_765)
.L_765:
        /*0004*/ 	.word	0x00000082


	//----- nvinfo : EIATTR_KPARAM_INFO
	.align		4
.L_766:
        /*0008*/ 	.byte	0x04, 0x17
        /*000a*/ 	.short	(.L_768 - .L_767)
.L_767:
        /*000c*/ 	.word	0x00000000
        /*0010*/ 	.short	0x0009
        /*0012*/ 	.short	0x0038
        /*0014*/ 	.byte	0x00, 0xf0, 0x11, 0x00


	//----- nvinfo : EIATTR_KPARAM_INFO
	.align		4
.L_768:
        /*0018*/ 	.byte	0x04, 0x17
        /*001a*/ 	.short	(.L_770 - .L_769)
.L_769:
        /*001c*/ 	.word	0x00000000
        /*0020*/ 	.short	0x0008
        /*0022*/ 	.short	0x0034
        /*0024*/ 	.byte	0x00, 0xf0, 0x11, 0x00


	//----- nvinfo : EIATTR_KPARAM_INFO
	.align		4
.L_770:
        /*0028*/ 	.byte	0x04, 0x17
        /*002a*/ 	.short	(.L_772 - .L_771)
.L_771:
        /*002c*/ 	.word	0x00000000
        /*0030*/ 	.short	0x0007
        /*0032*/ 	.short	0x0030
        /*0034*/ 	.byte	0x00, 0xf0, 0x11, 0x00


	//----- nvinfo : EIATTR_KPARAM_INFO
	.align		4
.L_772:
        /*0038*/ 	.byte	0x04, 0x17
        /*003a*/ 	.short	(.L_774 - .L_773)
.L_773:
        /*003c*/ 	.word	0x00000000
        /*0040*/ 	.short	0x0006
        /*0042*/ 	.short	0x002c
        /*0044*/ 	.byte	0x00, 0xf0, 0x11, 0x00


	//----- nvinfo : EIATTR_KPARAM_INFO
	.align		4
.L_774:
        /*0048*/ 	.byte	0x04, 0x17
        /*004a*/ 	.short	(.L_776 - .L_775)
.L_775:
        /*004c*/ 	.word	0x00000000
        /*0050*/ 	.short	0x0005
        /*0052*/ 	.short	0x0028
        /*0054*/ 	.byte	0x00, 0xf0, 0x11, 0x00


	//----- nvinfo : EIATTR_KPARAM_INFO
	.align		4
.L_776:
        /*0058*/ 	.byte	0x04, 0x17
        /*005a*/ 	.short	(.L_778 - .L_777)
.L_777:
        /*005c*/ 	.word	0x00000000
        /*0060*/ 	.short	0x0004
        /*0062*/ 	.short	0x0020
        /*0064*/ 	.byte	0x00, 0xf0, 0x21, 0x00


	//----- nvinfo : EIATTR_KPARAM_INFO
	.align		4
.L_778:
        /*0068*/ 	.byte	0x04, 0x17
        /*006a*/ 	.short	(.L_780 - .L_779)
.L_779:
        /*006c*/ 	.word	0x00000000
        /*0070*/ 	.short	0x0003
        /*0072*/ 	.short	0x0018
        /*0074*/ 	.byte	0x00, 0xf0, 0x21, 0x00


	//----- nvinfo : EIATTR_KPARAM_INFO
	.align		4
.L_780:
        /*0078*/ 	.byte	0x04, 0x17
        /*007a*/ 	.short	(.L_782 - .L_781)
.L_781:
        /*007c*/ 	.word	0x00000000
        /*0080*/ 	.short	0x0002
        /*0082*/ 	.short	0x0010
        /*0084*/ 	.byte	0x00, 0xf0, 0x21, 0x00


	//----- nvinfo : EIATTR_KPARAM_INFO
	.align		4
.L_782:
        /*0088*/ 	.byte	0x04, 0x17
        /*008a*/ 	.short	(.L_784 - .L_783)
.L_783:
        /*008c*/ 	.word	0x00000000
        /*0090*/ 	.short	0x0001
        /*0092*/ 	.short	0x0008
        /*0094*/ 	.byte	0x00, 0xf0, 0x21, 0x00


	//----- nvinfo : EIATTR_KPARAM_INFO
	.align		4
.L_784:
        /*0098*/ 	.byte	0x04, 0x17
        /*009a*/ 	.short	(.L_786 - .L_785)
.L_785:
        /*009c*/ 	.word	0x00000000
        /*00a0*/ 	.short	0x0000
        /*00a2*/ 	.short	0x0000
        /*00a4*/ 	.byte	0x00, 0xf0, 0x21, 0x00


	//----- nvinfo : EIATTR_SPARSE_MMA_MASK
	.align		4
.L_786:
        /*00a8*/ 	.byte	0x03, 0x50
        /*00aa*/ 	.short	0x0000


	//----- nvinfo : EIATTR_MAXREG_COUNT
	.align		4
        /*00ac*/ 	.byte	0x03, 0x1b
        /*00ae*/ 	.short	0x00ff


	//----- nvinfo : EIATTR_NUM_BARRIERS
	.align		4
        /*00b0*/ 	.byte	0x02, 0x4c
        /*00b2*/ 	.byte	0x01
	.zero		1


	//----- nvinfo : EIATTR_MERCURY_ISA_VERSION
	.align		4
        /*00b4*/ 	.byte	0x03, 0x5f
        /*00b6*/ 	.short	0x0101


	//----- nvinfo : EIATTR_EXIT_INSTR_OFFSETS
	.align		4
        /*00b8*/ 	.byte	0x04, 0x1c
        /*00ba*/ 	.short	(.L_788 - .L_787)


	//   ....[0]....
.L_787:
        /*00bc*/ 	.word	0x00000200


	//   ....[1]....
        /*00c0*/ 	.word	0x00000240


	//   ....[2]....
        /*00c4*/ 	.word	0x000010e0


	//----- nvinfo : EIATTR_CRS_STACK_SIZE
	.align		4
.L_788:
        /*00c8*/ 	.byte	0x04, 0x1e
        /*00ca*/ 	.short	(.L_790 - .L_789)
.L_789:
        /*00cc*/ 	.word	0x00000000


	//----- nvinfo : EIATTR_CBANK_PARAM_SIZE
	.align		4
.L_790:
        /*00d0*/ 	.byte	0x03, 0x19
        /*00d2*/ 	.short	0x003c


	//----- nvinfo : EIATTR_PARAM_CBANK
	.align		4
        /*00d4*/ 	.byte	0x04, 0x0a
        /*00d6*/ 	.short	(.L_792 - .L_791)
	.align		4
.L_791:
        /*00d8*/ 	.word	index@(.nv.constant0._ZN18transformer_engine16context_parallel25thd_out_correction_kernelIfLi0ELi16ELb1EEEvPT_S3_PfS4_Piiiiii)
        /*00dc*/ 	.short	0x0210
        /*00de*/ 	.short	0x003c


	//----- nvinfo : EIATTR_SW_WAR
	.align		4
.L_792:
        /*00e0*/ 	.byte	0x04, 0x36
        /*00e2*/ 	.short	(.L_794 - .L_793)
.L_793:
        /*00e4*/ 	.word	0x00000008
.L_794:


//--------------------- .nv.info._ZN18transformer_engine16context_parallel25thd_out_correction_kernelI13__nv_bfloat16Li1ELi16ELb0EEEvPT_S4_PfS5_Piiiiii --------------------------
	.section	.nv.info._ZN18transformer_engine16context_parallel25thd_out_correction_kernelI13__nv_bfloat16Li1ELi16ELb0EEEvPT_S4_PfS5_Piiiiii,"",@"SHT_CUDA_INFO"
	.sectionflags	@""
	.align	4


	//----- nvinfo : EIATTR_CUDA_API_VERSION
	.align		4
        /*0000*/ 	.byte	0x04, 0x37
        /*0002*/ 	.short	(.L_796 - .L_795)
.L_795:
        /*0004*/ 	.word	0x00000082


	//----- nvinfo : EIATTR_KPARAM_INFO
	.align		4
.L_796:
        /*0008*/ 	.byte	0x04, 0x17
        /*000a*/ 	.short	(.L_798 - .L_797)
.L_797:
        /*000c*/ 	.word	0x00000000
        /*0010*/ 	.short	0x0009
        /*0012*/ 	.short	0x0038
        /*0014*/ 	.byte	0x00, 0xf0, 0x11, 0x00


	//----- nvinfo : EIATTR_KPARAM_INFO
	.align		4
.L_798:
        /*0018*/ 	.byte	0x04, 0x17
        /*001a*/ 	.short	(.L_800 - .L_799)
.L_799:
        /*001c*/ 	.word	0x00000000
        /*0020*/ 	.short	0x0008
        /*0022*/ 	.short	0x0034
        /*0024*/ 	.byte	0x00, 0xf0, 0x11, 0x00


	//----- nvinfo : EIATTR_KPARAM_INFO
	.align		4
.L_800:
        /*0028*/ 	.byte	0x04, 0x17
        /*002a*/ 	.short	(.L_802 - .L_801)
.L_801:
        /*002c*/ 	.word	0x00000000
        /*0030*/ 	.short	0x0007
        /*0032*/ 	.short	0x0030
        /*0034*/ 	.byte	0x00, 0xf0, 0x11, 0x00


	//----- nvinfo : EIATTR_KPARAM_INFO
	.align		4
.L_802:
        /*0038*/ 	.byte	0x04, 0x17
        /*003a*/ 	.short	(.L_804 - .L_803)
.L_803:
        /*003c*/ 	.word	0x00000000
        /*0040*/ 	.short	0x0006
        /*0042*/ 	.short	0x002c
        /*0044*/ 	.byte	0x00, 0xf0, 0x11, 0x00


	//----- nvinfo : EIATTR_KPARAM_INFO
	.align		4
.L_804:
        /*0048*/ 	.byte	0x04, 0x17
        /*004a*/ 	.short	(.L_806 - .L_805)
.L_805:
        /*004c*/ 	.word	0x00000000
        /*0050*/ 	.short	0x0005
        /*0052*/ 	.short	0x0028
        /*0054*/ 	.byte	0x00, 0xf0, 0x11, 0x00


	//----- nvinfo : EIATTR_KPARAM_INFO
	.align		4
.L_806:
        /*0058*/ 	.byte	0x04, 0x17
        /*005a*/ 	.short	(.L_808 - .L_807)
.L_807:
        /*005c*/ 	.word	0x00000000
        /*0060*/ 	.short	0x0004
        /*0062*/ 	.short	0x0020
        /*0064*/ 	.byte	0x00, 0xf0, 0x21, 0x00


	//----- nvinfo : EIATTR_KPARAM_INFO
	.align		4
.L_808:
        /*0068*/ 	.byte	0x04, 0x17
        /*006a*/ 	.short	(.L_810 - .L_809)
.L_809:
        /*006c*/ 	.word	0x00000000
        /*0070*/ 	.short	0x0003
        /*0072*/ 	.short	0x0018
        /*0074*/ 	.byte	0x00, 0xf0, 0x21, 0x00


	//----- nvinfo : EIATTR_KPARAM_INFO
	.align		4
.L_810:
        /*0078*/ 	.byte	0x04, 0x17
        /*007a*/ 	.short	(.L_812 - .L_811)
.L_811:
        /*007c*/ 	.word	0x00000000
        /*0080*/ 	.short	0x0002
        /*0082*/ 	.short	0x0010
        /*0084*/ 	.byte	0x00, 0xf0, 0x21, 0x00


	//----- nvinfo : EIATTR_KPARAM_INFO
	.align		4
.L_812:
        /*0088*/ 	.byte	0x04, 0x17
        /*008a*/ 	.short	(.L_814 - .L_813)
.L_813:
        /*008c*/ 	.word	0x00000000
        /*0090*/ 	.short	0x0001
        /*0092*/ 	.short	0x0008
        /*0094*/ 	.byte	0x00, 0xf0, 0x21, 0x00


	//----- nvinfo : EIATTR_KPARAM_INFO
	.align		4
.L_814:
        /*0098*/ 	.byte	0x04, 0x17
        /*009a*/ 	.short	(.L_816 - .L_815)
.L_815:
        /*009c*/ 	.word	0x00000000
        /*00a0*/ 	.short	0x0000
        /*00a2*/ 	.short	0x0000
        /*00a4*/ 	.byte	0x00, 0xf0, 0x21, 0x00


	//----- nvinfo : EIATTR_SPARSE_MMA_MASK
	.align		4
.L_816:
        /*00a8*/ 	.byte	0x03, 0x50
        /*00aa*/ 	.short	0x0000


	//----- nvinfo : EIATTR_MAXREG_COUNT
	.align		4
        /*00ac*/ 	.byte	0x03, 0x1b
        /*00ae*/ 	.short	0x00ff


	//----- nvinfo : EIATTR_NUM_BARRIERS
	.align		4
        /*00b0*/ 	.byte	0x02, 0x4c
        /*00b2*/ 	.byte	0x01
	.zero		1


	//----- nvinfo : EIATTR_MERCURY_ISA_VERSION
	.align		4
        /*00b4*/ 	.byte	0x03, 0x5f
        /*00b6*/ 	.short	0x0101


	//----- nvinfo : EIATTR_EXIT_INSTR_OFFSETS
	.align		4
        /*00b8*/ 	.byte	0x04, 0x1c
        /*00ba*/ 	.short	(.L_818 - .L_817)


	//   ....[0]....
.L_817:
        /*00bc*/ 	.word	0x00000240


	//   ....[1]....
        /*00c0*/ 	.word	0x00001440


	//   ....[2]....
        /*00c4*/ 	.word	0x00002870


	//----- nvinfo : EIATTR_CRS_STACK_SIZE
	.align		4
.L_818:
        /*00c8*/ 	.byte	0x04, 0x1e
        /*00ca*/ 	.short	(.L_820 - .L_819)
.L_819:
        /*00cc*/ 	.word	0x00000000


	//----- nvinfo : EIATTR_CBANK_PARAM_SIZE
	.align		4
.L_820:
        /*00d0*/ 	.byte	0x03, 0x19
        /*00d2*/ 	.short	0x003c


	//----- nvinfo : EIATTR_PARAM_CBANK
	.align		4
        /*00d4*/ 	.byte	0x04, 0x0a
        /*00d6*/ 	.short	(.L_822 - .L_821)
	.align		4
.L_821:
        /*00d8*/ 	.word	index@(.nv.constant0._ZN18transformer_engine16context_parallel25thd_out_correction_kernelI13__nv_bfloat16Li1ELi16ELb0EEEvPT_S4_PfS5_Piiiiii)
        /*00dc*/ 	.short	0x0210
        /*00de*/ 	.short	0x003c


	//----- nvinfo : EIATTR_SW_WAR
	.align		4
.L_822:
        /*00e0*/ 	.byte	0x04, 0x36
        /*00e2*/ 	.short	(.L_824 - .L_823)
.L_823:
        /*00e4*/ 	.word	0x00000008
.L_824:


//--------------------- .nv.info._ZN18transformer_engine16context_parallel25thd_out_correction_kernelI13__nv_bfloat16Li1ELi16ELb1EEEvPT_S4_PfS5_Piiiiii --------------------------
	.section	.nv.info._ZN18transformer_engine16context_parallel25thd_out_correction_kernelI13__nv_bfloat16Li1ELi16ELb1EEEvPT_S4_PfS5_Piiiiii,"",@"SHT_CUDA_INFO"
	.sectionflags	@""
	.align	4


	//----- nvinfo : EIATTR_CUDA_API_VERSION
	.align		4
        /*0000*/ 	.byte	0x04, 0x37
        /*0002*/ 	.short	(.L_826 - .L_825)
.L_825:
        /*0004*/ 	.word	0x00000082


	//----- nvinfo : EIATTR_KPARAM_INFO
	.align		4
.L_826:
        /*0008*/ 	.byte	0x04, 0x17
        /*000a*/ 	.short	(.L_828 - .L_827)
.L_827:
        /*000c*/ 	.word	0x00000000
        /*0010*/ 	.short	0x0009
        /*0012*/ 	.short	0x0038
        /*0014*/ 	.byte	0x00, 0xf0, 0x11, 0x00


	//----- nvinfo : EIATTR_KPARAM_INFO
	.align		4
.L_828:
        /*0018*/ 	.byte	0x04, 0x17
        /*001a*/ 	.short	(.L_830 - .L_829)
.L_829:
        /*001c*/ 	.word	0x00000000
        /*0020*/ 	.short	0x0008
        /*0022*/ 	.short	0x0034
        /*0024*/ 	.byte	0x00, 0xf0, 0x11, 0x00


	//----- nvinfo : EIATTR_KPARAM_INFO
	.align		4
.L_830:
        /*0028*/ 	.byte	0x04, 0x17
        /*002a*/ 	.short	(.L_832 - .L_831)
.L_831:
        /*002c*/ 	.word	0x00000000
        /*0030*/ 	.short	0x0007
        /*0032*/ 	.short	0x0030
        /*0034*/ 	.byte	0x00, 0xf0, 0x11, 0x00


	//----- nvinfo : EIATTR_KPARAM_INFO
	.align		4
.L_832:
        /*0038*/ 	.byte	0x04, 0x17
        /*003a*/ 	.short	(.L_834 - .L_833)
.L_833:
        /*003c*/ 	.word	0x00000000
        /*0040*/ 	.short	0x0006
        /*0042*/ 	.short	0x002c
        /*0044*/ 	.byte	0x00, 0xf0, 0x11, 0x00


	//----- nvinfo : EIATTR_KPARAM_INFO
	.align		4
.L_834:
        /*0048*/ 	.byte	0x04, 0x17
        /*004a*/ 	.short	(.L_836 - .L_835)
.L_835:
        /*004c*/ 	.word	0x00000000
        /*0050*/ 	.short	0x0005
        /*0052*/ 	.short	0x0028
        /*0054*/ 	.byte	0x00, 0xf0, 0x11, 0x00


	//----- nvinfo : EIATTR_KPARAM_INFO
	.align		4
.L_836:
        /*0058*/ 	.byte	0x04, 0x17
        /*005a*/ 	.short	(.L_838 - .L_837)
.L_837:
        /*005c*/ 	.word	0x00000000
        /*0060*/ 	.short	0x0004
        /*0062*/ 	.short	0x0020
        /*0064*/ 	.byte	0x00, 0xf0, 0x21, 0x00


	//----- nvinfo : EIATTR_KPARAM_INFO
	.align		4
.L_838:
        /*0068*/ 	.byte	0x04, 0x17
        /*006a*/ 	.short	(.L_840 - .L_839)
.L_839:
        /*006c*/ 	.word	0x00000000
        /*0070*/ 	.short	0x0003
        /*0072*/ 	.short	0x0018
        /*0074*/ 	.byte	0x00, 0xf0, 0x21, 0x00


	//----- nvinfo : EIATTR_KPARAM_INFO
	.align		4
.L_840:
        /*0078*/ 	.byte	0x04, 0x17
        /*007a*/ 	.short	(.L_842 - .L_841)
.L_841:
        /*007c*/ 	.word	0x00000000
        /*0080*/ 	.short	0x0002
        /*0082*/ 	.short	0x0010
        /*0084*/ 	.byte	0x00, 0xf0, 0x21, 0x00


	//----- nvinfo : EIATTR_KPARAM_INFO
	.align		4
.L_842:
        /*0088*/ 	.byte	0x04, 0x17
        /*008a*/ 	.short	(.L_844 - .L_843)
.L_843:
        /*008c*/ 	.word	0x00000000
        /*0090*/ 	.short	0x0001
        /*0092*/ 	.short	0x0008
        /*0094*/ 	.byte	0x00, 0xf0, 0x21, 0x00


	//----- nvinfo : EIATTR_KPARAM_INFO
	.align		4
.L_844:
        /*0098*/ 	.byte	0x04, 0x17
        /*009a*/ 	.short	(.L_846 - .L_845)
.L_845:
        /*009c*/ 	.word	0x00000000
        /*00a0*/ 	.short	0x0000
        /*00a2*/ 	.short	0x0000
        /*00a4*/ 	.byte	0x00, 0xf0, 0x21, 0x00


	//----- nvinfo : EIATTR_SPARSE_MMA_MASK
	.align		4
.L_846:
        /*00a8*/ 	.byte	0x03, 0x50
        /*00aa*/ 	.short	0x0000


	//----- nvinfo : EIATTR_MAXREG_COUNT
	.align		4
        /*00ac*/ 	.byte	0x03, 0x1b
        /*00ae*/ 	.short	0x00ff


	//----- nvinfo : EIATTR_NUM_BARRIERS
	.align		4
        /*00b0*/ 	.byte	0x02, 0x4c
        /*00b2*/ 	.byte	0x01
	.zero		1


	//----- nvinfo : EIATTR_MERCURY_ISA_VERSION
	.align		4
        /*00b4*/ 	.byte	0x03, 0x5f
        /*00b6*/ 	.short	0x0101


	//----- nvinfo : EIATTR_EXIT_INSTR_OFFSETS
	.align		4
        /*00b8*/ 	.byte	0x04, 0x1c
        /*00ba*/ 	.short	(.L_848 - .L_847)


	//   ....[0]....
.L_847:
        /*00bc*/ 	.word	0x00000240


	//   ....[1]....
        /*00c0*/ 	.word	0x00001310


	//   ....[2]....
        /*00c4*/ 	.word	0x000025a0


	//----- nvinfo : EIATTR_CRS_STACK_SIZE
	.align		4
.L_848:
        /*00c8*/ 	.byte	0x04, 0x1e
        /*00ca*/ 	.short	(.L_850 - .L_849)
.L_849:
        /*00cc*/ 	.word	0x00000000


	//----- nvinfo : EIATTR_CBANK_PARAM_SIZE
	.align		4
.L_850:
        /*00d0*/ 	.byte	0x03, 0x19
        /*00d2*/ 	.short	0x003c


	//----- nvinfo : EIATTR_PARAM_CBANK
	.align		4
        /*00d4*/ 	.byte	0x04, 0x0a
        /*00d6*/ 	.short	(.L_852 - .L_851)
	.align		4
.L_851:
        /*00d8*/ 	.word	index@(.nv.constant0._ZN18transformer_engine16context_parallel25thd_out_correction_kernelI13__nv_bfloat16Li1ELi16ELb1EEEvPT_S4_PfS5_Piiiiii)
        /*00dc*/ 	.short	0x0210
        /*00de*/ 	.short	0x003c


	//----- nvinfo : EIATTR_SW_WAR
	.align		4
.L_852:
        /*00e0*/ 	.byte	0x04, 0x36
        /*00e2*/ 	.short	(.L_854 - .L_853)
.L_853:
        /*00e4*/ 	.word	0x00000008
.L_854:


//--------------------- .nv.info._ZN18transformer_engine16context_parallel25thd_out_correction_kernelI6__halfLi1ELi16ELb0EEEvPT_S4_PfS5_Piiiiii --------------------------
	.section	.nv.info._ZN18transformer_engine16context_parallel25thd_out_correction_kernelI6__halfLi1ELi16ELb0EEEvPT_S4_PfS5_Piiiiii,"",@"SHT_CUDA_INFO"
	.sectionflags	@""
	.align	4


	//----- nvinfo : EIATTR_CUDA_API_VERSION
	.align		4
        /*0000*/ 	.byte	0x04, 0x37
        /*0002*/ 	.short	(.L_856 - .L_855)
.L_855:
        /*0004*/ 	.word	0x00000082


	//----- nvinfo : EIATTR_KPARAM_INFO
	.align		4
.L_856:
        /*0008*/ 	.byte	0x04, 0x17
        /*000a*/ 	.short	(.L_858 - .L_857)
.L_857:
        /*000c*/ 	.word	0x00000000
        /*0010*/ 	.short	0x0009
        /*0012*/ 	.short	0x0038
        /*0014*/ 	.byte	0x00, 0xf0, 0x11, 0x00


	//----- nvinfo : EIATTR_KPARAM_INFO
	.align		4
.L_858:
        /*0018*/ 	.byte	0x04, 0x17
        /*001a*/ 	.short	(.L_860 - .L_859)
.L_859:
        /*001c*/ 	.word	0x00000000
        /*0020*/ 	.short	0x0008
        /*0022*/ 	.short	0x0034
        /*0024*/ 	.byte	0x00, 0xf0, 0x11, 0x00


	//----- nvinfo : EIATTR_KPARAM_INFO
	.align		4
.L_860:
        /*0028*/ 	.byte	0x04, 0x17
        /*002a*/ 	.short	(.L_862 - .L_861)
.L_861:
        /*002c*/ 	.word	0x00000000
        /*0030*/ 	.short	0x0007
        /*0032*/ 	.short	0x0030
        /*0034*/ 	.byte	0x00, 0xf0, 0x11, 0x00


	//----- nvinfo : EIATTR_KPARAM_INFO
	.align		4
.L_862:
        /*0038*/ 	.byte	0x04, 0x17
        /*003a*/ 	.short	(.L_864 - .L_863)
.L_863:
        /*003c*/ 	.word	0x00000000
        /*0040*/ 	.short	0x0006
        /*0042*/ 	.short	0x002c
        /*0044*/ 	.byte	0x00, 0xf0, 0x11, 0x00


	//----- nvinfo : EIATTR_KPARAM_INFO
	.align		4
.L_864:
        /*0048*/ 	.byte	0x04, 0x17
        /*004a*/ 	.short	(.L_866 - .L_865)
.L_865:
        /*004c*/ 	.word	0x00000000
        /*0050*/ 	.short	0x0005
        /*0052*/ 	.short	0x0028
        /*0054*/ 	.byte	0x00, 0xf0, 0x11, 0x00


	//----- nvinfo : EIATTR_KPARAM_INFO
	.align		4
.L_866:
        /*0058*/ 	.byte	0x04, 0x17
        /*005a*/ 	.short	(.L_868 - .L_867)
.L_867:
        /*005c*/ 	.word	0x00000000
        /*0060*/ 	.short	0x0004
        /*0062*/ 	.short	0x0020
        /*0064*/ 	.byte	0x00, 0xf0, 0x21, 0x00


	//----- nvinfo : EIATTR_KPARAM_INFO
	.align		4
.L_868:
        /*0068*/ 	.byte	0x04, 0x17
        /*006a*/ 	.short	(.L_870 - .L_869)
.L_869:
        /*006c*/ 	.word	0x00000000
        /*0070*/ 	.short	0x0003
        /*0072*/ 	.short	0x0018
        /*0074*/ 	.byte	0x00, 0xf0, 0x21, 0x00


	//----- nvinfo : EIATTR_KPARAM_INFO
	.align		4
.L_870:
        /*0078*/ 	.byte	0x04, 0x17
        /*007a*/ 	.short	(.L_872 - .L_871)
.L_871:
        /*007c*/ 	.word	0x00000000
        /*0080*/ 	.short	0x0002
        /*0082*/ 	.short	0x0010
        /*0084*/ 	.byte	0x00, 0xf0, 0x21, 0x00


	//----- nvinfo : EIATTR_KPARAM_INFO
	.align		4
.L_872:
        /*0088*/ 	.byte	0x04, 0x17
        /*008a*/ 	.short	(.L_874 - .L_873)
.L_873:
        /*008c*/ 	.word	0x00000000
        /*0090*/ 	.short	0x0001
        /*0092*/ 	.short	0x0008
        /*0094*/ 	.byte	0x00, 0xf0, 0x21, 0x00


	//----- nvinfo : EIATTR_KPARAM_INFO
	.align		4
.L_874:
        /*0098*/ 	.byte	0x04, 0x17
        /*009a*/ 	.short	(.L_876 - .L_875)
.L_875:
        /*009c*/ 	.word	0x00000000
        /*00a0*/ 	.short	0x0000
        /*00a2*/ 	.short	0x0000
        /*00a4*/ 	.byte	0x00, 0xf0, 0x21, 0x00


	//----- nvinfo : EIATTR_SPARSE_MMA_MASK
	.align		4
.L_876:
        /*00a8*/ 	.byte	0x03, 0x50
        /*00aa*/ 	.short	0x0000


	//----- nvinfo : EIATTR_MAXREG_COUNT
	.align		4
        /*00ac*/ 	.byte	0x03, 0x1b
        /*00ae*/ 	.short	0x00ff


	//----- nvinfo : EIATTR_NUM_BARRIERS
	.align		4
        /*00b0*/ 	.byte	0x02, 0x4c
        /*00b2*/ 	.byte	0x01
	.zero		1


	//----- nvinfo : EIATTR_MERCURY_ISA_VERSION
	.align		4
        /*00b4*/ 	.byte	0x03, 0x5f
        /*00b6*/ 	.short	0x0101


	//----- nvinfo : EIATTR_EXIT_INSTR_OFFSETS
	.align		4
        /*00b8*/ 	.byte	0x04, 0x1c
        /*00ba*/ 	.short	(.L_878 - .L_877)


	//   ....[0]....
.L_877:
        /*00bc*/ 	.word	0x00000240


	//   ....[1]....
        /*00c0*/ 	.word	0x00001380


	//   ....[2]....
        /*00c4*/ 	.word	0x000026f0


	//----- nvinfo : EIATTR_CRS_STACK_SIZE
	.align		4
.L_878:
        /*00c8*/ 	.byte	0x04, 0x1e
        /*00ca*/ 	.short	(.L_880 - .L_879)
.L_879:
        /*00cc*/ 	.word	0x00000000


	//----- nvinfo : EIATTR_CBANK_PARAM_SIZE
	.align		4
.L_880:
        /*00d0*/ 	.byte	0x03, 0x19
        /*00d2*/ 	.short	0x003c


	//----- nvinfo : EIATTR_PARAM_CBANK
	.align		4
        /*00d4*/ 	.byte	0x04, 0x0a
        /*00d6*/ 	.short	(.L_882 - .L_881)
	.align		4
.L_881:
        /*00d8*/ 	.word	index@(.nv.constant0._ZN18transformer_engine16context_parallel25thd_out_correction_kernelI6__halfLi1ELi16ELb0EEEvPT_S4_PfS5_Piiiiii)
        /*00dc*/ 	.short	0x0210
        /*00de*/ 	.short	0x003c


	//----- nvinfo : EIATTR_SW_WAR
	.align		4
.L_882:
        /*00e0*/ 	.byte	0x04, 0x36
        /*00e2*/ 	.short	(.L_884 - .L_883)
.L_883:
        /*00e4*/ 	.word	0x00000008
.L_884:


//--------------------- .nv.info._ZN18transformer_engine16context_parallel25thd_out_correction_kernelI6__halfLi1ELi16ELb1EEEvPT_S4_PfS5_Piiiiii --------------------------
	.section	.nv.info._ZN18transformer_engine16context_parallel25thd_out_correction_kernelI6__halfLi1ELi16ELb1EEEvPT_S4_PfS5_Piiiiii,"",@"SHT_CUDA_INFO"
	.sectionflags	@""
	.align	4


	//----- nvinfo : EIATTR_CUDA_API_VERSION
	.align		4
        /*0000*/ 	.byte	0x04, 0x37
        /*0002*/ 	.short	(.L_886 - .L_885)
.L_885:
        /*0004*/ 	.word	0x00000082


	//----- nvinfo : EIATTR_KPARAM_INFO
	.align		4
.L_886:
        /*0008*/ 	.byte	0x04, 0x17
        /*000a*/ 	.short	(.L_888 - .L_887)
.L_887:
        /*000c*/ 	.word	0x00000000
        /*0010*/ 	.short	0x0009
        /*0012*/ 	.short	0x0038
        /*0014*/ 	.byte	0x00, 0xf0, 0x11, 0x00


	//----- nvinfo : EIATTR_KPARAM_INFO
	.align		4
.L_888:
        /*0018*/ 	.byte	0x04, 0x17
        /*001a*/ 	.short	(.L_890 - .L_889)
.L_889:
        /*001c*/ 	.word	0x00000000
        /*0020*/ 	.short	0x0008
        /*0022*/ 	.short	0x0034
        /*0024*/ 	.byte	0x00, 0xf0, 0x11, 0x00


	//----- nvinfo : EIATTR_KPARAM_INFO
	.align		4
.L_890:
        /*0028*/ 	.byte	0x04, 0x17
        /*002a*/ 	.short	(.L_892 - .L_891)
.L_891:
        /*002c*/ 	.word	0x00000000
        /*0030*/ 	.short	0x0007
        /*0032*/ 	.short	0x0030
        /*0034*/ 	.byte	0x00, 0xf0, 0x11, 0x00


	//----- nvinfo : EIATTR_KPARAM_INFO
	.align		4
.L_892:
        /*0038*/ 	.byte	0x04, 0x17
        /*003a*/ 	.short	(.L_894 - .L_893)
.L_893:
        /*003c*/ 	.word	0x00000000
        /*0040*/ 	.short	0x0006
        /*0042*/ 	.short	0x002c
        /*0044*/ 	.byte	0x00, 0xf0, 0x11, 0x00


	//----- nvinfo : EIATTR_KPARAM_INFO
	.align		4
.L_894:
        /*0048*/ 	.byte	0x04, 0x17
        /*004a*/ 	.short	(.L_896 - .L_895)
.L_895:
        /*004c*/ 	.word	0x00000000
        /*0050*/ 	.short	0x0005
        /*0052*/ 	.short	0x0028
        /*0054*/ 	.byte	0x00, 0xf0, 0x11, 0x00


	//----- nvinfo : EIATTR_KPARAM_INFO
	.align		4
.L_896:
        /*0058*/ 	.byte	0x04, 0x17
        /*005a*/ 	.short	(.L_898 - .L_897)
.L_897:
        /*005c*/ 	.word	0x00000000
        /*0060*/ 	.short	0x0004
        /*0062*/ 	.short	0x0020
        /*0064*/ 	.byte	0x00, 0xf0, 0x21, 0x00


	//----- nvinfo : EIATTR_KPARAM_INFO
	.align		4
.L_898:
        /*0068*/ 	.byte	0x04, 0x17
        /*006a*/ 	.short	(.L_900 - .L_899)
.L_899:
        /*006c*/ 	.word	0x00000000
        /*0070*/ 	.short	0x0003
        /*0072*/ 	.short	0x0018
        /*0074*/ 	.byte	0x00, 0xf0, 0x21, 0x00


	//----- nvinfo : EIATTR_KPARAM_INFO
	.align		4
.L_900:
        /*0078*/ 	.byte	0x04, 0x17
        /*007a*/ 	.short	(.L_902 - .L_901)
.L_901:
        /*007c*/ 	.word	0x00000000
        /*0080*/ 	.short	0x0002
        /*0082*/ 	.short	0x0010
        /*0084*/ 	.byte	0x00, 0xf0, 0x21, 0x00


	//----- nvinfo : EIATTR_KPARAM_INFO
	.align		4
.L_902:
        /*0088*/ 	.byte	0x04, 0x17
        /*008a*/ 	.short	(.L_904 - .L_903)
.L_903:
        /*008c*/ 	.word	0x00000000
        /*0090*/ 	.short	0x0001
        /*0092*/ 	.short	0x0008
        /*0094*/ 	.byte	0x00, 0xf0, 0x21, 0x00


	//----- nvinfo : EIATTR_KPARAM_INFO
	.align		4
.L_904:
        /*0098*/ 	.byte	0x04, 0x17
        /*009a*/ 	.short	(.L_906 - .L_905)
.L_905:
        /*009c*/ 	.word	0x00000000
        /*00a0*/ 	.short	0x0000
        /*00a2*/ 	.short	0x0000
        /*00a4*/ 	.byte	0x00, 0xf0, 0x21, 0x00


	//----- nvinfo : EIATTR_SPARSE_MMA_MASK
	.align		4
.L_906:
        /*00a8*/ 	.byte	0x03, 0x50
        /*00aa*/ 	.short	0x0000


	//----- nvinfo : EIATTR_MAXREG_COUNT
	.align		4
        /*00ac*/ 	.byte	0x03, 0x1b
        /*00ae*/ 	.short	0x00ff


	//----- nvinfo : EIATTR_NUM_BARRIERS
	.align		4
        /*00b0*/ 	.byte	0x02, 0x4c
        /*00b2*/ 	.byte	0x01
	.zero		1


	//----- nvinfo : EIATTR_MERCURY_ISA_VERSION
	.align		4
        /*00b4*/ 	.byte	0x03, 0x5f
        /*00b6*/ 	.short	0x0101


	//----- nvinfo : EIATTR_EXIT_INSTR_OFFSETS
	.align		4
        /*00b8*/ 	.byte	0x04, 0x1c
        /*00ba*/ 	.short	(.L_908 - .L_907)


	//   ....[0]....
.L_907:
        /*00bc*/ 	.word	0x00000240


	//   ....[1]....
        /*00c0*/ 	.word	0x00001250


	//   ....[2]....
        /*00c4*/ 	.word	0x00002420


	//----- nvinfo : EIATTR_CRS_STACK_SIZE
	.align		4
.L_908:
        /*00c8*/ 	.byte	0x04, 0x1e
        /*00ca*/ 	.short	(.L_910 - .L_909)
.L_909:
        /*00cc*/ 	.word	0x00000000


	//----- nvinfo : EIATTR_CBANK_PARAM_SIZE
	.align		4
.L_910:
        /*00d0*/ 	.byte	0x03, 0x19
        /*00d2*/ 	.short	0x003c


	//----- nvinfo : EIATTR_PARAM_CBANK
	.align		4
        /*00d4*/ 	.byte	0x04, 0x0a
        /*00d6*/ 	.short	(.L_912 - .L_911)
	.align		4
.L_911:
        /*00d8*/ 	.word	index@(.nv.constant0._ZN18transformer_engine16context_parallel25thd_out_correction_kernelI6__halfLi1ELi16ELb1EEEvPT_S4_PfS5_Piiiiii)
        /*00dc*/ 	.short	0x0210
        /*00de*/ 	.short	0x003c


	//----- nvinfo : EIATTR_SW_WAR
	.align		4
.L_912:
        /*00e0*/ 	.byte	0x04, 0x36
        /*00e2*/ 	.short	(.L_914 - .L_913)
.L_913:
        /*00e4*/ 	.word	0x00000008
.L_914:


//--------------------- .nv.info._ZN18transformer_engine16context_parallel25thd_out_correction_kernelIfLi1ELi16ELb0EEEvPT_S3_PfS4_Piiiiii --------------------------
	.section	.nv.info._ZN18transformer_engine16context_parallel25thd_out_correction_kernelIfLi1ELi16ELb0EEEvPT_S3_PfS4_Piiiiii,"",@"SHT_CUDA_INFO"
	.sectionflags	@""
	.align	4


	//----- nvinfo : EIATTR_CUDA_API_VERSION
	.align		4
        /*0000*/ 	.byte	0x04, 0x37
        /*0002*/ 	.short	(.L_916 - .L_915)
.L_915:
        /*0004*/ 	.word	0x00000082


	//----- nvinfo : EIATTR_KPARAM_INFO
	.align		4
.L_916:
        /*0008*/ 	.byte	0x04, 0x17
        /*000a*/ 	.short	(.L_918 - .L_917)
.L_917:
        /*000c*/ 	.word	0x00000000
        /*0010*/ 	.short	0x0009
        /*0012*/ 	.short	0x0038
        /*0014*/ 	.byte	0x00, 0xf0, 0x11, 0x00


	//----- nvinfo : EIATTR_KPARAM_INFO
	.align		4
.L_918:
        /*0018*/ 	.byte	0x04, 0x17
        /*001a*/ 	.short	(.L_920 - .L_919)
.L_919:
        /*001c*/ 	.word	0x00000000
        /*0020*/ 	.short	0x0008
        /*0022*/ 	.short	0x0034
        /*0024*/ 	.byte	0x00, 0xf0, 0x11, 0x00


	//----- nvinfo : EIATTR_KPARAM_INFO
	.align		4
.L_920:
        /*0028*/ 	.byte	0x04, 0x17
        /*002a*/ 	.short	(.L_922 - .L_921)
.L_921:
        /*002c*/ 	.word	0x00000000
        /*0030*/ 	.short	0x0007
        /*0032*/ 	.short	0x0030
        /*0034*/ 	.byte	0x00, 0xf0, 0x11, 0x00


	//----- nvinfo : EIATTR_KPARAM_INFO
	.align		4
.L_922:
        /*0038*/ 	.byte	0x04, 0x17
        /*003a*/ 	.short	(.L_924 - .L_923)
.L_923:
        /*003c*/ 	.word	0x00000000
        /*0040*/ 	.short	0x0006
        /*0042*/ 	.short	0x002c
        /*0044*/ 	.byte	0x00, 0xf0, 0x11, 0x00


	//----- nvinfo : EIATTR_KPARAM_INFO
	.align		4
.L_924:
        /*0048*/ 	.byte	0x04, 0x17
        /*004a*/ 	.short	(.L_926 - .L_925)
.L_925:
        /*004c*/ 	.word	0x00000000
        /*0050*/ 	.short	0x0005
        /*0052*/ 	.short	0x0028
        /*0054*/ 	.byte	0x00, 0xf0, 0x11, 0x00


	//----- nvinfo : EIATTR_KPARAM_INFO
	.align		4
.L_926:
        /*0058*/ 	.byte	0x04, 0x17
        /*005a*/ 	.short	(.L_928 - .L_927)
.L_927:
        /*005c*/ 	.word	0x00000000
        /*0060*/ 	.short	0x0004
        /*0062*/ 	.short	0x0020
        /*0064*/ 	.byte	0x00, 0xf0, 0x21, 0x00


	//----- nvinfo : EIATTR_KPARAM_INFO
	.align		4
.L_928:
        /*0068*/ 	.byte	0x04, 0x17
        /*006a*/ 	.short	(.L_930 - .L_929)
.L_929:
        /*006c*/ 	.word	0x00000000
        /*0070*/ 	.short	0x0003
        /*0072*/ 	.short	0x0018
        /*0074*/ 	.byte	0x00, 0xf0, 0x21, 0x00


	//----- nvinfo : EIATTR_KPARAM_INFO
	.align		4
.L_930:
        /*0078*/ 	.byte	0x04, 0x17
        /*007a*/ 	.short	(.L_932 - .L_931)
.L_931:
        /*007c*/ 	.word	0x00000000
        /*0080*/ 	.short	0x0002
        /*0082*/ 	.short	0x0010
        /*0084*/ 	.byte	0x00, 0xf0, 0x21, 0x00


	//----- nvinfo : EIATTR_KPARAM_INFO
	.align		4
.L_932:
        /*0088*/ 	.byte	0x04, 0x17
        /*008a*/ 	.short	(.L_934 - .L_933)
.L_933:
        /*008c*/ 	.word	0x00000000
        /*0090*/ 	.short	0x0001
        /*0092*/ 	.short	0x0008
        /*0094*/ 	.byte	0x00, 0xf0, 0x21, 0x00


	//----- nvinfo : EIATTR_KPARAM_INFO
	.align		4
.L_934:
        /*0098*/ 	.byte	0x04, 0x17
        /*009a*/ 	.short	(.L_936 - .L_935)
.L_935:
        /*009c*/ 	.word	0x00000000
        /*00a0*/ 	.short	0x0000
        /*00a2*/ 	.short	0x0000
        /*00a4*/ 	.byte	0x00, 0xf0, 0x21, 0x00


	//----- nvinfo : EIATTR_SPARSE_MMA_MASK
	.align		4
.L_936:
        /*00a8*/ 	.byte	0x03, 0x50
        /*00aa*/ 	.short	0x0000


	//----- nvinfo : EIATTR_MAXREG_COUNT
	.align		4
        /*00ac*/ 	.byte	0x03, 0x1b
        /*00ae*/ 	.short	0x00ff


	//----- nvinfo : EIATTR_NUM_BARRIERS
	.align		4
        /*00b0*/ 	.byte	0x02, 0x4c
        /*00b2*/ 	.byte	0x01
	.zero		1


	//----- nvinfo : EIATTR_MERCURY_ISA_VERSION
	.align		4
        /*00b4*/ 	.byte	0x03, 0x5f
        /*00b6*/ 	.short	0x0101


	//----- nvinfo : EIATTR_EXIT_INSTR_OFFSETS
	.align		4
        /*00b8*/ 	.byte	0x04, 0x1c
        /*00ba*/ 	.short	(.L_938 - .L_937)


	//   ....[0]....
.L_937:
        /*00bc*/ 	.word	0x00000240


	//   ....[1]....
        /*00c0*/ 	.word	0x000012a0


	//   ....[2]....
        /*00c4*/ 	.word	0x000024d0


	//----- nvinfo : EIATTR_CRS_STACK_SIZE
	.align		4
.L_938:
        /*00c8*/ 	.byte	0x04, 0x1e
        /*00ca*/ 	.short	(.L_940 - .L_939)
.L_939:
        /*00cc*/ 	.word	0x00000000


	//----- nvinfo : EIATTR_CBANK_PARAM_SIZE
	.align		4
.L_940:
        /*00d0*/ 	.byte	0x03, 0x19
        /*00d2*/ 	.short	0x003c


	//----- nvinfo : EIATTR_PARAM_CBANK
	.align		4
        /*00d4*/ 	.byte	0x04, 0x0a
        /*00d6*/ 	.short	(.L_942 - .L_941)
	.align		4
.L_941:
        /*00d8*/ 	.word	index@(.nv.constant0._ZN18transformer_engine16context_parallel25thd_out_correction_kernelIfLi1ELi16ELb0EEEvPT_S3_PfS4_Piiiiii)
        /*00dc*/ 	.short	0x0210
        /*00de*/ 	.short	0x003c


	//----- nvinfo : EIATTR_SW_WAR
	.align		4
.L_942:
        /*00e0*/ 	.byte	0x04, 0x36
        /*00e2*/ 	.short	(.L_944 - .L_943)
.L_943:
        /*00e4*/ 	.word	0x00000008
.L_944:


//--------------------- .nv.info._ZN18transformer_engine16context_parallel25thd_out_correction_kernelIfLi1ELi16ELb1EEEvPT_S3_PfS4_Piiiiii --------------------------
	.section	.nv.info._ZN18transformer_engine16context_parallel25thd_out_correction_kernelIfLi1ELi16ELb1EEEvPT_S3_PfS4_Piiiiii,"",@"SHT_CUDA_INFO"
	.sectionflags	@""
	.align	4


	//----- nvinfo : EIATTR_CUDA_API_VERSION
	.align		4
        /*0000*/ 	.byte	0x04, 0x37
        /*0002*/ 	.short	(.L_946 - .L_945)
.L_945:
        /*0004*/ 	.word	0x00000082


	//----- nvinfo : EIATTR_KPARAM_INFO
	.align		4
.L_946:
        /*0008*/ 	.byte	0x04, 0x17
        /*000a*/ 	.short	(.L_948 - .L_947)
.L_947:
        /*000c*/ 	.word	0x00000000
        /*0010*/ 	.short	0x0009
        /*0012*/ 	.short	0x0038
        /*0014*/ 	.byte	0x00, 0xf0, 0x11, 0x00


	//----- nvinfo : EIATTR_KPARAM_INFO
	.align		4
.L_948:
        /*0018*/ 	.byte	0x04, 0x17
        /*001a*/ 	.short	(.L_950 - .L_949)
.L_949:
        /*001c*/ 	.word	0x00000000
        /*0020*/ 	.short	0x0008
        /*0022*/ 	.short	0x0034
        /*0024*/ 	.byte	0x00, 0xf0, 0x11, 0x00


	//----- nvinfo : EIATTR_KPARAM_INFO
	.align		4
.L_950:
        /*0028*/ 	.byte	0x04, 0x17
        /*002a*/ 	.short	(.L_952 - .L_951)
.L_951:
        /*002c*/ 	.word	0x00000000
        /*0030*/ 	.short	0x0007
        /*0032*/ 	.short	0x0030
        /*0034*/ 	.byte	0x00, 0xf0, 0x11, 0x00


	//----- nvinfo : EIATTR_KPARAM_INFO
	.align		4
.L_952:
        /*0038*/ 	.byte	0x04, 0x17
        /*003a*/ 	.short	(.L_954 - .L_953)
.L_953:
        /*003c*/ 	.word	0x00000000
        /*0040*/ 	.short	0x0006
        /*0042*/ 	.short	0x002c
        /*0044*/ 	.byte	0x00, 0xf0, 0x11, 0x00


	//----- nvinfo : EIATTR_KPARAM_INFO
	.align		4
.L_954:
        /*0048*/ 	.byte	0x04, 0x17
        /*004a*/ 	.short	(.L_956 - .L_955)
.L_955:
        /*004c*/ 	.word	0x00000000
        /*0050*/ 	.short	0x0005
        /*0052*/ 	.short	0x0028
        /*0054*/ 	.byte	0x00, 0xf0, 0x11, 0x00


	//----- nvinfo : EIATTR_KPARAM_INFO
	.align		4
.L_956:
        /*0058*/ 	.byte	0x04, 0x17
        /*005a*/ 	.short	(.L_958 - .L_957)
.L_957:
        /*005c*/ 	.word	0x00000000
        /*0060*/ 	.short	0x0004
        /*0062*/ 	.short	0x0020
        /*0064*/ 	.byte	0x00, 0xf0, 0x21, 0x00


	//----- nvinfo : EIATTR_KPARAM_INFO
	.align		4
.L_958:
        /*0068*/ 	.byte	0x04, 0x17
        /*006a*/ 	.short	(.L_960 - .L_959)
.L_959:
        /*006c*/ 	.word	0x00000000
        /*0070*/ 	.short	0x0003
        /*0072*/ 	.short	0x0018
        /*0074*/ 	.byte	0x00, 0xf0, 0x21, 0x00


	//----- nvinfo : EIATTR_KPARAM_INFO
	.align		4
.L_960:
        /*0078*/ 	.byte	0x04, 0x17
        /*007a*/ 	.short	(.L_962 - .L_961)
.L_961:
        /*007c*/ 	.word	0x00000000
        /*0080*/ 	.short	0x0002
        /*0082*/ 	.short	0x0010
        /*0084*/ 	.byte	0x00, 0xf0, 0x21, 0x00


	//----- nvinfo : EIATTR_KPARAM_INFO
	.align		4
.L_962:
        /*0088*/ 	.byte	0x04, 0x17
        /*008a*/ 	.short	(.L_964 - .L_963)
.L_963:
        /*008c*/ 	.word	0x00000000
        /*0090*/ 	.short	0x0001
        /*0092*/ 	.short	0x0008
        /*0094*/ 	.byte	0x00, 0xf0, 0x21, 0x00


	//----- nvinfo : EIATTR_KPARAM_INFO
	.align		4
.L_964:
        /*0098*/ 	.byte	0x04, 0x17
        /*009a*/ 	.short	(.L_966 - .L_965)
.L_965:
        /*009c*/ 	.word	0x00000000
        /*00a0*/ 	.short	0x0000
        /*00a2*/ 	.short	0x0000
        /*00a4*/ 	.byte	0x00, 0xf0, 0x21, 0x00


	//----- nvinfo : EIATTR_SPARSE_MMA_MASK
	.align		4
.L_966:
        /*00a8*/ 	.byte	0x03, 0x50
        /*00aa*/ 	.short	0x0000


	//----- nvinfo : EIATTR_MAXREG_COUNT
	.align		4
        /*00ac*/ 	.byte	0x03, 0x1b
        /*00ae*/ 	.short	0x00ff


	//----- nvinfo : EIATTR_NUM_BARRIERS
	.align		4
        /*00b0*/ 	.byte	0x02, 0x4c
        /*00b2*/ 	.byte	0x01
	.zero		1


	//----- nvinfo : EIATTR_MERCURY_ISA_VERSION
	.align		4
        /*00b4*/ 	.byte	0x03, 0x5f
        /*00b6*/ 	.short	0x0101


	//----- nvinfo : EIATTR_EXIT_INSTR_OFFSETS
	.align		4
        /*00b8*/ 	.byte	0x04, 0x1c
        /*00ba*/ 	.short	(.L_968 - .L_967)


	//   ....[0]....
.L_967:
        /*00bc*/ 	.word	0x00000240


	//   ....[1]....
        /*00c0*/ 	.word	0x000011f0


	//   ....[2]....
        /*00c4*/ 	.word	0x00002290


	//----- nvinfo : EIATTR_CRS_STACK_SIZE
	.align		4
.L_968:
        /*00c8*/ 	.byte	0x04, 0x1e
        /*00ca*/ 	.short	(.L_970 - .L_969)
.L_969:
        /*00cc*/ 	.word	0x00000000


	//----- nvinfo : EIATTR_CBANK_PARAM_SIZE
	.align		4
.L_970:
        /*00d0*/ 	.byte	0x03, 0x19
        /*00d2*/ 	.short	0x003c


	//----- nvinfo : EIATTR_PARAM_CBANK
	.align		4
        /*00d4*/ 	.byte	0x04, 0x0a
        /*00d6*/ 	.short	(.L_972 - .L_971)
	.align		4
.L_971:
        /*00d8*/ 	.word	index@(.nv.constant0._ZN18transformer_engine16context_parallel25thd_out_correction_kernelIfLi1ELi16ELb1EEEvPT_S3_PfS4_Piiiiii)
        /*00dc*/ 	.short	0x0210
        /*00de*/ 	.short	0x003c


	//----- nvinfo : EIATTR_SW_WAR
	.align		4
.L_972:
        /*00e0*/ 	.byte	0x04, 0x36
        /*00e2*/ 	.short	(.L_974 - .L_973)
.L_973:
        /*00e4*/ 	.word	0x00000008
.L_974:


//--------------------- .nv.info._ZN18transformer_engine16context_parallel14thd_lse_kernelILb0ENS0_14ReadLseFunctorEEEvPfS3_Piiiii --------------------------
	.section	.nv.info._ZN18transformer_engine16context_parallel14thd_lse_kernelILb0ENS0_14ReadLseFunctorEEEvPfS3_Piiiii,"",@"SHT_CUDA_INFO"
	.sectionflags	@""
	.align	4


	//----- nvinfo : EIATTR_CUDA_API_VERSION
	.align		4
        /*0000*/ 	.byte	0x04, 0x37
        /*0002*/ 	.short	(.L_976 - .L_975)
.L_975:
        /*0004*/ 	.word	0x00000082


	//----- nvinfo : EIATTR_KPARAM_INFO
	.align		4
.L_976:
        /*0008*/ 	.byte	0x04, 0x17
        /*000a*/ 	.short	(.L_978 - .L_977)
.L_977:
        /*000c*/ 	.word	0x00000000
        /*0010*/ 	.short	0x0006
        /*0012*/ 	.short	0x0024
        /*0014*/ 	.byte	0x00, 0xf0, 0x11, 0x00


	//----- nvinfo : EIATTR_KPARAM_INFO
	.align		4
.L_978:
        /*0018*/ 	.byte	0x04, 0x17
        /*001a*/ 	.short	(.L_980 - .L_979)
.L_979:
        /*001c*/ 	.word	0x00000000
        /*0020*/ 	.short	0x0005
        /*0022*/ 	.short	0x0020
        /*0024*/ 	.byte	0x00, 0xf0, 0x11, 0x00


	//----- nvinfo : EIATTR_KPARAM_INFO
	.align		4
.L_980:
        /*0028*/ 	.byte	0x04, 0x17
        /*002a*/ 	.short	(.L_982 - .L_981)
.L_981:
        /*002c*/ 	.word	0x00000000
        /*0030*/ 	.short	0x0004
        /*0032*/ 	.short	0x001c
        /*0034*/ 	.byte	0x00, 0xf0, 0x11, 0x00


	//----- nvinfo : EIATTR_KPARAM_INFO
	.align		4
.L_982:
        /*0038*/ 	.byte	0x04, 0x17
        /*003a*/ 	.short	(.L_984 - .L_983)
.L_983:
        /*003c*/ 	.word	0x00000000
        /*0040*/ 	.short	0x0003
        /*0042*/ 	.short	0x0018
        /*0044*/ 	.byte	0x00, 0xf0, 0x11, 0x00


	//----- nvinfo : EIATTR_KPARAM_INFO
	.align		4
.L_984:
        /*0048*/ 	.byte	0x04, 0x17
        /*004a*/ 	.short	(.L_986 - .L_985)
.L_985:
        /*004c*/ 	.word	0x00000000
        /*0050*/ 	.short	0x0002
        /*0052*/ 	.short	0x0010
        /*0054*/ 	.byte	0x00, 0xf0, 0x21, 0x00


	//----- nvinfo : EIATTR_KPARAM_INFO
	.align		4
.L_986:
        /*0058*/ 	.byte	0x04, 0x17
        /*005a*/ 	.short	(.L_988 - .L_987)
.L_987:
        /*005c*/ 	.word	0x00000000
        /*0060*/ 	.short	0x0001
        /*0062*/ 	.short	0x0008
        /*0064*/ 	.byte	0x00, 0xf0, 0x21, 0x00


	//----- nvinfo : EIATTR_KPARAM_INFO
	.align		4
.L_988:
        /*0068*/ 	.byte	0x04, 0x17
        /*006a*/ 	.short	(.L_990 - .L_989)
.L_989:
        /*006c*/ 	.word	0x00000000
        /*0070*/ 	.short	0x0000
        /*0072*/ 	.short	0x0000
        /*0074*/ 	.byte	0x00, 0xf0, 0x21, 0x00


	//----- nvinfo : EIATTR_SPARSE_MMA_MASK
	.align		4
.L_990:
        /*0078*/ 	.byte	0x03, 0x50
        /*007a*/ 	.short	0x0000


	//----- nvinfo : EIATTR_MAXREG_COUNT
	.align		4
        /*007c*/ 	.byte	0x03, 0x1b
        /*007e*/ 	.short	0x00ff


	//----- nvinfo : EIATTR_NUM_BARRIERS
	.align		4
        /*0080*/ 	.byte	0x02, 0x4c
        /*0082*/ 	.byte	0x01
	.zero		1


	//----- nvinfo : EIATTR_MERCURY_ISA_VERSION
	.align		4
        /*0084*/ 	.byte	0x03, 0x5f
        /*0086*/ 	.short	0x0101


	//----- nvinfo : EIATTR_EXIT_INSTR_OFFSETS
	.align		4
        /*0088*/ 	.byte	0x04, 0x1c
        /*008a*/ 	.short	(.L_992 - .L_991)


	//   ....[0]....
.L_991:
        /*008c*/ 	.word	0x00000230


	//   ....[1]....
        /*0090*/ 	.word	0x000002d0


	//   ....[2]....
        /*0094*/ 	.word	0x00000500


	//   ....[3]....
        /*0098*/ 	.word	0x000008d0


	//----- nvinfo : EIATTR_CRS_STACK_SIZE
	.align		4
.L_992:
        /*009c*/ 	.byte	0x04, 0x1e
        /*009e*/ 	.short	(.L_994 - .L_993)
.L_993:
        /*00a0*/ 	.word	0x00000000


	//----- nvinfo : EIATTR_CBANK_PARAM_SIZE
	.align		4
.L_994:
        /*00a4*/ 	.byte	0x03, 0x19
        /*00a6*/ 	.short	0x0028


	//----- nvinfo : EIATTR_PARAM_CBANK
	.align		4
        /*00a8*/ 	.byte	0x04, 0x0a
        /*00aa*/ 	.short	(.L_996 - .L_995)
	.align		4
.L_995:
        /*00ac*/ 	.word	index@(.nv.constant0._ZN18transformer_engine16context_parallel14thd_lse_kernelILb0ENS0_14ReadLseFunctorEEEvPfS3_Piiiii)
        /*00b0*/ 	.short	0x0210
        /*00b2*/ 	.short	0x0028


	//----- nvinfo : EIATTR_SW_WAR
	.align		4
.L_996:
        /*00b4*/ 	.byte	0x04, 0x36
        /*00b6*/ 	.short	(.L_998 - .L_997)
.L_997:
        /*00b8*/ 	.word	0x00000008
.L_998:


//--------------------- .nv.info._ZN18transformer_engine16context_parallel14thd_lse_kernelILb1ENS0_14ReadLseFunctorEEEvPfS3_Piiiii --------------------------
	.section	.nv.info._ZN18transformer_engine16context_parallel14thd_lse_kernelILb1ENS0_14ReadLseFunctorEEEvPfS3_Piiiii,"",@"SHT_CUDA_INFO"
	.sectionflags	@""
	.align	4


	//----- nvinfo : EIATTR_CUDA_API_VERSION
	.align		4
        /*0000*/ 	.byte	0x04, 0x37
        /*0002*/ 	.short	(.L_1000 - .L_999)
.L_999:
        /*0004*/ 	.word	0x00000082


	//----- nvinfo : EIATTR_KPARAM_INFO
	.align		4
.L_1000:
        /*0008*/ 	.byte	0x04, 0x17
        /*000a*/ 	.short	(.L_1002 - .L_1001)
.L_1001:
        /*000c*/ 	.word	0x00000000
        /*0010*/ 	.short	0x0006
        /*0012*/ 	.short	0x0024
        /*0014*/ 	.byte	0x00, 0xf0, 0x11, 0x00


	//----- nvinfo : EIATTR_KPARAM_INFO
	.align		4
.L_1002:
        /*0018*/ 	.byte	0x04, 0x17
        /*001a*/ 	.short	(.L_1004 - .L_1003)
.L_1003:
        /*001c*/ 	.word	0x00000000
        /*0020*/ 	.short	0x0005
        /*0022*/ 	.short	0x0020
        /*0024*/ 	.byte	0x00, 0xf0, 0x11, 0x00


	//----- nvinfo : EIATTR_KPARAM_INFO
	.align		4
.L_1004:
        /*0028*/ 	.byte	0x04, 0x17
        /*002a*/ 	.short	(.L_1006 - .L_1005)
.L_1005:
        /*002c*/ 	.word	0x00000000
        /*0030*/ 	.short	0x0004
        /*0032*/ 	.short	0x001c
        /*0034*/ 	.byte	0x00, 0xf0, 0x11, 0x00


	//----- nvinfo : EIATTR_KPARAM_INFO
	.align		4
.L_1006:
        /*0038*/ 	.byte	0x04, 0x17
        /*003a*/ 	.short	(.L_1008 - .L_1007)
.L_1007:
        /*003c*/ 	.word	0x00000000
        /*0040*/ 	.short	0x0003
        /*0042*/ 	.short	0x0018
        /*0044*/ 	.byte	0x00, 0xf0, 0x11, 0x00


	//----- nvinfo : EIATTR_KPARAM_INFO
	.align		4
.L_1008:
        /*0048*/ 	.byte	0x04, 0x17
        /*004a*/ 	.short	(.L_1010 - .L_1009)
.L_1009:
        /*004c*/ 	.word	0x00000000
        /*0050*/ 	.short	0x0002
        /*0052*/ 	.short	0x0010
        /*0054*/ 	.byte	0x00, 0xf0, 0x21, 0x00


	//----- nvinfo : EIATTR_KPARAM_INFO
	.align		4
.L_1010:
        /*0058*/ 	.byte	0x04, 0x17
        /*005a*/ 	.short	(.L_1012 - .L_1011)
.L_1011:
        /*005c*/ 	.word	0x00000000
        /*0060*/ 	.short	0x0001
        /*0062*/ 	.short	0x0008
        /*0064*/ 	.byte	0x00, 0xf0, 0x21, 0x00


	//----- nvinfo : EIATTR_KPARAM_INFO
	.align		4
.L_1012:
        /*0068*/ 	.byte	0x04, 0x17
        /*006a*/ 	.short	(.L_1014 - .L_1013)
.L_1013:
        /*006c*/ 	.word	0x00000000
        /*0070*/ 	.short	0x0000
        /*0072*/ 	.short	0x0000
        /*0074*/ 	.byte	0x00, 0xf0, 0x21, 0x00


	//----- nvinfo : EIATTR_SPARSE_MMA_MASK
	.align		4
.L_1014:
        /*0078*/ 	.byte	0x03, 0x50
        /*007a*/ 	.short	0x0000


	//----- nvinfo : EIATTR_MAXREG_COUNT
	.align		4
        /*007c*/ 	.byte	0x03, 0x1b
        /*007e*/ 	.short	0x00ff


	//----- nvinfo : EIATTR_NUM_BARRIERS
	.align		4
        /*0080*/ 	.byte	0x02, 0x4c
        /*0082*/ 	.byte	0x01
	.zero		1


	//----- nvinfo : EIATTR_MERCURY_ISA_VERSION
	.align		4
        /*0084*/ 	.byte	0x03, 0x5f
        /*0086*/ 	.short	0x0101


	//----- nvinfo : EIATTR_EXIT_INSTR_OFFSETS
	.align		4
        /*0088*/ 	.byte	0x04, 0x1c
        /*008a*/ 	.short	(.L_1016 - .L_1015)


	//   ....[0]....
.L_1015:
        /*008c*/ 	.word	0x00000230


	//   ....[1]....
        /*0090*/ 	.word	0x000002a0


	//   ....[2]....
        /*0094*/ 	.word	0x000003e0


	//   ....[3]....
        /*0098*/ 	.word	0x00000640


	//----- nvinfo : EIATTR_CRS_STACK_SIZE
	.align		4
.L_1016:
        /*009c*/ 	.byte	0x04, 0x1e
        /*009e*/ 	.short	(.L_1018 - .L_1017)
.L_1017:
        /*00a0*/ 	.word	0x00000000


	//----- nvinfo : EIATTR_CBANK_PARAM_SIZE
	.align		4
.L_1018:
        /*00a4*/ 	.byte	0x03, 0x19
        /*00a6*/ 	.short	0x0028


	//----- nvinfo : EIATTR_PARAM_CBANK
	.align		4
        /*00a8*/ 	.byte	0x04, 0x0a
        /*00aa*/ 	.short	(.L_1020 - .L_1019)
	.align		4
.L_1019:
        /*00ac*/ 	.word	index@(.nv.constant0._ZN18transformer_engine16context_parallel14thd_lse_kernelILb1ENS0_14ReadLseFunctorEEEvPfS3_Piiiii)
        /*00b0*/ 	.short	0x0210
        /*00b2*/ 	.short	0x0028


	//----- nvinfo : EIATTR_SW_WAR
	.align		4
.L_1020:
        /*00b4*/ 	.byte	0x04, 0x36
        /*00b6*/ 	.short	(.L_1022 - .L_1021)
.L_1021:
        /*00b8*/ 	.word	0x00000008
.L_1022:


//--------------------- .nv.info._ZN18transformer_engine16context_parallel14thd_lse_kernelILb0ENS0_20LseCorrectionFunctorEEEvPfS3_Piiiii --------------------------
	.section	.nv.info._ZN18transformer_engine16context_parallel14thd_lse_kernelILb0ENS0_20LseCorrectionFunctorEEEvPfS3_Piiiii,"",@"SHT_CUDA_INFO"
	.sectionflags	@""
	.align	4


	//----- nvinfo : EIATTR_CUDA_API_VERSION
	.align		4
        /*0000*/ 	.byte	0x04, 0x37
        /*0002*/ 	.short	(.L_1024 - .L_1023)
.L_1023:
        /*0004*/ 	.word	0x00000082


	//----- nvinfo : EIATTR_KPARAM_INFO
	.align		4
.L_1024:
        /*0008*/ 	.byte	0x04, 0x17
        /*000a*/ 	.short	(.L_1026 - .L_1025)
.L_1025:
        /*000c*/ 	.word	0x00000000
        /*0010*/ 	.short	0x0006
        /*0012*/ 	.short	0x0024
        /*0014*/ 	.byte	0x00, 0xf0, 0x11, 0x00


	//----- nvinfo : EIATTR_KPARAM_INFO
	.align		4
.L_1026:
        /*0018*/ 	.byte	0x04, 0x17
        /*001a*/ 	.short	(.L_1028 - .L_1027)
.L_1027:
        /*001c*/ 	.word	0x00000000
        /*0020*/ 	.short	0x0005
        /*0022*/ 	.short	0x0020
        /*0024*/ 	.byte	0x00, 0xf0, 0x11, 0x00


	//----- nvinfo : EIATTR_KPARAM_INFO
	.align		4
.L_1028:
        /*0028*/ 	.byte	0x04, 0x17
        /*002a*/ 	.short	(.L_1030 - .L_1029)
.L_1029:
        /*002c*/ 	.word	0x00000000
        /*0030*/ 	.short	0x0004
        /*0032*/ 	.short	0x001c
        /*0034*/ 	.byte	0x00, 0xf0, 0x11, 0x00


	//----- nvinfo : EIATTR_KPARAM_INFO
	.align		4
.L_1030:
        /*0038*/ 	.byte	0x04, 0x17
        /*003a*/ 	.short	(.L_1032 - .L_1031)
.L_1031:
        /*003c*/ 	.word	0x00000000
        /*0040*/ 	.short	0x0003
        /*0042*/ 	.short	0x0018
        /*0044*/ 	.byte	0x00, 0xf0, 0x11, 0x00


	//----- nvinfo : EIATTR_KPARAM_INFO
	.align		4
.L_1032:
        /*0048*/ 	.byte	0x04, 0x17
        /*004a*/ 	.short	(.L_1034 - .L_1033)
.L_1033:
        /*004c*/ 	.word	0x00000000
        /*0050*/ 	.short	0x0002
        /*0052*/ 	.short	0x0010
        /*0054*/ 	.byte	0x00, 0xf0, 0x21, 0x00


	//----- nvinfo : EIATTR_KPARAM_INFO
	.align		4
.L_1034:
        /*0058*/ 	.byte	0x04, 0x17
        /*005a*/ 	.short	(.L_1036 - .L_1035)
.L_1035:
        /*005c*/ 	.word	0x00000000
        /*0060*/ 	.short	0x0001
        /*0062*/ 	.short	0x0008
        /*0064*/ 	.byte	0x00, 0xf0, 0x21, 0x00


	//----- nvinfo : EIATTR_KPARAM_INFO
	.align		4
.L_1036:
        /*0068*/ 	.byte	0x04, 0x17
        /*006a*/ 	.short	(.L_1038 - .L_1037)
.L_1037:
        /*006c*/ 	.word	0x00000000
        /*0070*/ 	.short	0x0000
        /*0072*/ 	.short	0x0000
        /*0074*/ 	.byte	0x00, 0xf0, 0x21, 0x00


	//----- nvinfo : EIATTR_SPARSE_MMA_MASK
	.align		4
.L_1038:
        /*0078*/ 	.byte	0x03, 0x50
        /*007a*/ 	.short	0x0000


	//----- nvinfo : EIATTR_MAXREG_COUNT
	.align		4
        /*007c*/ 	.byte	0x03, 0x1b
        /*007e*/ 	.short	0x00ff


	//----- nvinfo : EIATTR_NUM_BARRIERS
	.align		4
        /*0080*/ 	.byte	0x02, 0x4c
        /*0082*/ 	.byte	0x01
	.zero		1


	//----- nvinfo : EIATTR_MERCURY_ISA_VERSION
	.align		4
        /*0084*/ 	.byte	0x03, 0x5f
        /*0086*/ 	.short	0x0101


	//----- nvinfo : EIATTR_EXIT_INSTR_OFFSETS
	.align		4
        /*0088*/ 	.byte	0x04, 0x1c
        /*008a*/ 	.short	(.L_1040 - .L_1039)


	//   ....[0]....
.L_1039:
        /*008c*/ 	.word	0x00000230


	//   ....[1]....
        /*0090*/ 	.word	0x00000810


	//   ....[2]....
        /*0094*/ 	.word	0x00000ef0


	//----- nvinfo : EIATTR_CRS_STACK_SIZE
	.align		4
.L_1040:
        /*0098*/ 	.byte	0x04, 0x1e
        /*009a*/ 	.short	(.L_1042 - .L_1041)
.L_1041:
        /*009c*/ 	.word	0x00000000


	//----- nvinfo : EIATTR_CBANK_PARAM_SIZE
	.align		4
.L_1042:
        /*00a0*/ 	.byte	0x03, 0x19
        /*00a2*/ 	.short	0x0028


	//----- nvinfo : EIATTR_PARAM_CBANK
	.align		4
        /*00a4*/ 	.byte	0x04, 0x0a
        /*00a6*/ 	.short	(.L_1044 - .L_1043)
	.align		4
.L_1043:
        /*00a8*/ 	.word	index@(.nv.constant0._ZN18transformer_engine16context_parallel14thd_lse_kernelILb0ENS0_20LseCorrectionFunctorEEEvPfS3_Piiiii)
        /*00ac*/ 	.short	0x0210
        /*00ae*/ 	.short	0x0028


	//----- nvinfo : EIATTR_SW_WAR
	.align		4
.L_1044:
        /*00b0*/ 	.byte	0x04, 0x36
        /*00b2*/ 	.short	(.L_1046 - .L_1045)
.L_1045:
        /*00b4*/ 	.word	0x00000008
.L_1046:


//--------------------- .nv.info._ZN18transformer_engine16context_parallel14thd_lse_kernelILb1ENS0_20LseCorrectionFunctorEEEvPfS3_Piiiii --------------------------
	.section	.nv.info._ZN18transformer_engine16context_parallel14thd_lse_kernelILb1ENS0_20LseCorrectionFunctorEEEvPfS3_Piiiii,"",@"SHT_CUDA_INFO"
	.sectionflags	@""
	.align	4


	//----- nvinfo : EIATTR_CUDA_API_VERSION
	.align		4
        /*0000*/ 	.byte	0x04, 0x37
        /*0002*/ 	.short	(.L_1048 - .L_1047)
.L_1047:
        /*0004*/ 	.word	0x00000082


	//----- nvinfo : EIATTR_KPARAM_INFO
	.align		4
.L_1048:
        /*0008*/ 	.byte	0x04, 0x17
        /*000a*/ 	.short	(.L_1050 - .L_1049)
.L_1049:
        /*000c*/ 	.word	0x00000000
        /*0010*/ 	.short	0x0006
        /*0012*/ 	.short	0x0024
        /*0014*/ 	.byte	0x00, 0xf0, 0x11, 0x00


	//----- nvinfo : EIATTR_KPARAM_INFO
	.align		4
.L_1050:
        /*0018*/ 	.byte	0x04, 0x17
        /*001a*/ 	.short	(.L_1052 - .L_1051)
.L_1051:
        /*001c*/ 	.word	0x00000000
        /*0020*/ 	.short	0x0005
        /*0022*/ 	.short	0x0020
        /*0024*/ 	.byte	0x00, 0xf0, 0x11, 0x00


	//----- nvinfo : EIATTR_KPARAM_INFO
	.align		4
.L_1052:
        /*0028*/ 	.byte	0x04, 0x17
        /*002a*/ 	.short	(.L_1054 - .L_1053)
.L_1053:
        /*002c*/ 	.word	0x00000000
        /*0030*/ 	.short	0x0004
        /*0032*/ 	.short	0x001c
        /*0034*/ 	.byte	0x00, 0xf0, 0x11, 0x00


	//----- nvinfo : EIATTR_KPARAM_INFO
	.align		4
.L_1054:
        /*0038*/ 	.byte	0x04, 0x17
        /*003a*/ 	.short	(.L_1056 - .L_1055)
.L_1055:
        /*003c*/ 	.word	0x00000000
        /*0040*/ 	.short	0x0003
        /*0042*/ 	.short	0x0018
        /*0044*/ 	.byte	0x00, 0xf0, 0x11, 0x00


	//----- nvinfo : EIATTR_KPARAM_INFO
	.align		4
.L_1056:
        /*0048*/ 	.byte	0x04, 0x17
        /*004a*/ 	.short	(.L_1058 - .L_1057)
.L_1057:
        /*004c*/ 	.word	0x00000000
        /*0050*/ 	.short	0x0002
        /*0052*/ 	.short	0x0010
        /*0054*/ 	.byte	0x00, 0xf0, 0x21, 0x00


	//----- nvinfo : EIATTR_KPARAM_INFO
	.align		4
.L_1058:
        /*0058*/ 	.byte	0x04, 0x17
        /*005a*/ 	.short	(.L_1060 - .L_1059)
.L_1059:
        /*005c*/ 	.word	0x00000000
        /*0060*/ 	.short	0x0001
        /*0062*/ 	.short	0x0008
        /*0064*/ 	.byte	0x00, 0xf0, 0x21, 0x00


	//----- nvinfo : EIATTR_KPARAM_INFO
	.align		4
.L_1060:
        /*0068*/ 	.byte	0x04, 0x17
        /*006a*/ 	.short	(.L_1062 - .L_1061)
.L_1061:
        /*006c*/ 	.word	0x00000000
        /*0070*/ 	.short	0x0000
        /*0072*/ 	.short	0x0000
        /*0074*/ 	.byte	0x00, 0xf0, 0x21, 0x00


	//----- nvinfo : EIATTR_SPARSE_MMA_MASK
	.align		4
.L_1062:
        /*0078*/ 	.byte	0x03, 0x50
        /*007a*/ 	.short	0x0000


	//----- nvinfo : EIATTR_MAXREG_COUNT
	.align		4
        /*007c*/ 	.byte	0x03, 0x1b
        /*007e*/ 	.short	0x00ff


	//----- nvinfo : EIATTR_NUM_BARRIERS
	.align		4
        /*0080*/ 	.byte	0x02, 0x4c
        /*0082*/ 	.byte	0x01
	.zero		1


	//----- nvinfo : EIATTR_MERCURY_ISA_VERSION
	.align		4
        /*0084*/ 	.byte	0x03, 0x5f
        /*0086*/ 	.short	0x0101


	//----- nvinfo : EIATTR_EXIT_INSTR_OFFSETS
	.align		4
        /*0088*/ 	.byte	0x04, 0x1c
        /*008a*/ 	.short	(.L_1064 - .L_1063)


	//   ....[0]....
.L_1063:
        /*008c*/ 	.word	0x00000230


	//   ....[1]....
        /*0090*/ 	.word	0x00000710


	//   ....[2]....
        /*0094*/ 	.word	0x00000c40


	//----- nvinfo : EIATTR_CRS_STACK_SIZE
	.align		4
.L_1064:
        /*0098*/ 	.byte	0x04, 0x1e
        /*009a*/ 	.short	(.L_1066 - .L_1065)
.L_1065:
        /*009c*/ 	.word	0x00000000


	//----- nvinfo : EIATTR_CBANK_PARAM_SIZE
	.align		4
.L_1066:
        /*00a0*/ 	.byte	0x03, 0x19
        /*00a2*/ 	.short	0x0028


	//----- nvinfo : EIATTR_PARAM_CBANK
	.align		4
        /*00a4*/ 	.byte	0x04, 0x0a
        /*00a6*/ 	.short	(.L_1068 - .L_1067)
	.align		4
.L_1067:
        /*00a8*/ 	.word	index@(.nv.constant0._ZN18transformer_engine16context_parallel14thd_lse_kernelILb1ENS0_20LseCorrectionFunctorEEEvPfS3_Piiiii)
        /*00ac*/ 	.short	0x0210
        /*00ae*/ 	.short	0x0028


	//----- nvinfo : EIATTR_SW_WAR
	.align		4
.L_1068:
        /*00b0*/ 	.byte	0x04, 0x36
        /*00b2*/ 	.short	(.L_1070 - .L_1069)
.L_1069:
        /*00b4*/ 	.word	0x00000008
.L_1070:


//--------------------- .nv.info._ZN18transformer_engine16context_parallel27thd_read_half_tensor_kernelEPvS1_Piiiii --------------------------
	.section	.nv.info._ZN18transformer_engine16context_parallel27thd_read_half_tensor_kernelEPvS1_Piiiii,"",@"SHT_CUDA_INFO"
	.sectionflags	@""
	.align	4


	//----- nvinfo : EIATTR_CUDA_API_VERSION
	.align		4
        /*0000*/ 	.byte	0x04, 0x37
        /*0002*/ 	.short	(.L_1072 - .L_1071)
.L_1071:
        /*0004*/ 	.word	0x00000082


	//----- nvinfo : EIATTR_KPARAM_INFO
	.align		4
.L_1072:
        /*0008*/ 	.byte	0x04, 0x17
        /*000a*/ 	.short	(.L_1074 - .L_1073)
.L_1073:
        /*000c*/ 	.word	0x00000000
        /*0010*/ 	.short	0x0006
        /*0012*/ 	.short	0x0024
        /*0014*/ 	.byte	0x00, 0xf0, 0x11, 0x00


	//----- nvinfo : EIATTR_KPARAM_INFO
	.align		4
.L_1074:
        /*0018*/ 	.byte	0x04, 0x17
        /*001a*/ 	.short	(.L_1076 - .L_1075)
.L_1075:
        /*001c*/ 	.word	0x00000000
        /*0020*/ 	.short	0x0005
        /*0022*/ 	.short	0x0020
        /*0024*/ 	.byte	0x00, 0xf0, 0x11, 0x00


	//----- nvinfo : EIATTR_KPARAM_INFO
	.align		4
.L_1076:
        /*0028*/ 	.byte	0x04, 0x17
        /*002a*/ 	.short	(.L_1078 - .L_1077)
.L_1077:
        /*002c*/ 	.word	0x00000000
        /*0030*/ 	.short	0x0004
        /*0032*/ 	.short	0x001c
        /*0034*/ 	.byte	0x00, 0xf0, 0x11, 0x00


	//----- nvinfo : EIATTR_KPARAM_INFO
	.align		4
.L_1078:
        /*0038*/ 	.byte	0x04, 0x17
        /*003a*/ 	.short	(.L_1080 - .L_1079)
.L_1079:
        /*003c*/ 	.word	0x00000000
        /*0040*/ 	.short	0x0003
        /*0042*/ 	.short	0x0018
        /*0044*/ 	.byte	0x00, 0xf0, 0x11, 0x00


	//----- nvinfo : EIATTR_KPARAM_INFO
	.align		4
.L_1080:
        /*0048*/ 	.byte	0x04, 0x17
        /*004a*/ 	.short	(.L_1082 - .L_1081)
.L_1081:
        /*004c*/ 	.word	0x00000000
        /*0050*/ 	.short	0x0002
        /*0052*/ 	.short	0x0010
        /*0054*/ 	.byte	0x00, 0xf0, 0x21, 0x00


	//----- nvinfo : EIATTR_KPARAM_INFO
	.align		4
.L_1082:
        /*0058*/ 	.byte	0x04, 0x17
        /*005a*/ 	.short	(.L_1084 - .L_1083)
.L_1083:
        /*005c*/ 	.word	0x00000000
        /*0060*/ 	.short	0x0001
        /*0062*/ 	.short	0x0008
        /*0064*/ 	.byte	0x00, 0xf0, 0x21, 0x00


	//----- nvinfo : EIATTR_KPARAM_INFO
	.align		4
.L_1084:
        /*0068*/ 	.byte	0x04, 0x17
        /*006a*/ 	.short	(.L_1086 - .L_1085)
.L_1085:
        /*006c*/ 	.word	0x00000000
        /*0070*/ 	.short	0x0000
        /*0072*/ 	.short	0x0000
        /*0074*/ 	.byte	0x00, 0xf0, 0x21, 0x00


	//----- nvinfo : EIATTR_SPARSE_MMA_MASK
	.align		4
.L_1086:
        /*0078*/ 	.byte	0x03, 0x50
        /*007a*/ 	.short	0x0000


	//----- nvinfo : EIATTR_MAXREG_COUNT
	.align		4
        /*007c*/ 	.byte	0x03, 0x1b
        /*007e*/ 	.short	0x00ff


	//----- nvinfo : EIATTR_NUM_BARRIERS
	.align		4
        /*0080*/ 	.byte	0x02, 0x4c
        /*0082*/ 	.byte	0x01
	.zero		1


	//----- nvinfo : EIATTR_MERCURY_ISA_VERSION
	.align		4
        /*0084*/ 	.byte	0x03, 0x5f
        /*0086*/ 	.short	0x0101


	//----- nvinfo : EIATTR_EXIT_INSTR_OFFSETS
	.align		4
        /*0088*/ 	.byte	0x04, 0x1c
        /*008a*/ 	.short	(.L_1088 - .L_1087)


	//   ....[0]....
.L_1087:
        /*008c*/ 	.word	0x000002e0


	//   ....[1]....
        /*0090*/ 	.word	0x00000830


	//   ....[2]....
        /*0094*/ 	.word	0x000013b0


	//----- nvinfo : EIATTR_CRS_STACK_SIZE
	.align		4
.L_1088:
        /*0098*/ 	.byte	0x04, 0x1e
        /*009a*/ 	.short	(.L_1090 - .L_1089)
.L_1089:
        /*009c*/ 	.word	0x00000000


	//----- nvinfo : EIATTR_CBANK_PARAM_SIZE
	.align		4
.L_1090:
        /*00a0*/ 	.byte	0x03, 0x19
        /*00a2*/ 	.short	0x0028


	//----- nvinfo : EIATTR_PARAM_CBANK
	.align		4
        /*00a4*/ 	.byte	0x04, 0x0a
        /*00a6*/ 	.short	(.L_1092 - .L_1091)
	.align		4
.L_1091:
        /*00a8*/ 	.word	index@(.nv.constant0._ZN18transformer_engine16context_parallel27thd_read_half_tensor_kernelEPvS1_Piiiii)
        /*00ac*/ 	.short	0x0210
        /*00ae*/ 	.short	0x0028


	//----- nvinfo : EIATTR_SW_WAR
	.align		4
.L_1092:
        /*00b0*/ 	.byte	0x04, 0x36
        /*00b2*/ 	.short	(.L_1094 - .L_1093)
.L_1093:
        /*00b4*/ 	.word	0x00000008
.L_1094:


//--------------------- .nv.info._ZN18transformer_engine16context_parallel28thd_partition_indices_kernelEPiS1_iiii --------------------------
	.section	.nv.info._ZN18transformer_engine16context_parallel28thd_partition_indices_kernelEPiS1_iiii,"",@"SHT_CUDA_INFO"
	.sectionflags	@""
	.align	4


	//----- nvinfo : EIATTR_CUDA_API_VERSION
	.align		4
        /*0000*/ 	.byte	0x04, 0x37
        /*0002*/ 	.short	(.L_1096 - .L_1095)
.L_1095:
        /*0004*/ 	.word	0x00000082


	//----- nvinfo : EIATTR_KPARAM_INFO
	.align		4
.L_1096:
        /*0008*/ 	.byte	0x04, 0x17
        /*000a*/ 	.short	(.L_1098 - .L_1097)
.L_1097:
        /*000c*/ 	.word	0x00000000
        /*0010*/ 	.short	0x0005
        /*0012*/ 	.short	0x001c
        /*0014*/ 	.byte	0x00, 0xf0, 0x11, 0x00


	//----- nvinfo : EIATTR_KPARAM_INFO
	.align		4
.L_1098:
        /*0018*/ 	.byte	0x04, 0x17
        /*001a*/ 	.short	(.L_1100 - .L_1099)
.L_1099:
        /*001c*/ 	.word	0x00000000
        /*0020*/ 	.short	0x0004
        /*0022*/ 	.short	0x0018
        /*0024*/ 	.byte	0x00, 0xf0, 0x11, 0x00


	//----- nvinfo : EIATTR_KPARAM_INFO
	.align		4
.L_1100:
        /*0028*/ 	.byte	0x04, 0x17
        /*002a*/ 	.short	(.L_1102 - .L_1101)
.L_1101:
        /*002c*/ 	.word	0x00000000
        /*0030*/ 	.short	0x0003
        /*0032*/ 	.short	0x0014
        /*0034*/ 	.byte	0x00, 0xf0, 0x11, 0x00


	//----- nvinfo : EIATTR_KPARAM_INFO
	.align		4
.L_1102:
        /*0038*/ 	.byte	0x04, 0x17
        /*003a*/ 	.short	(.L_1104 - .L_1103)
.L_1103:
        /*003c*/ 	.word	0x00000000
        /*0040*/ 	.short	0x0002
        /*0042*/ 	.short	0x0010
        /*0044*/ 	.byte	0x00, 0xf0, 0x11, 0x00


	//----- nvinfo : EIATTR_KPARAM_INFO
	.align		4
.L_1104:
        /*0048*/ 	.byte	0x04, 0x17
        /*004a*/ 	.short	(.L_1106 - .L_1105)
.L_1105:
        /*004c*/ 	.word	0x00000000
        /*0050*/ 	.short	0x0001
        /*0052*/ 	.short	0x0008
        /*0054*/ 	.byte	0x00, 0xf0, 0x21, 0x00


	//----- nvinfo : EIATTR_KPARAM_INFO
	.align		4
.L_1106:
        /*0058*/ 	.byte	0x04, 0x17
        /*005a*/ 	.short	(.L_1108 - .L_1107)
.L_1107:
        /*005c*/ 	.word	0x00000000
        /*0060*/ 	.short	0x0000
        /*0062*/ 	.short	0x0000
        /*0064*/ 	.byte	0x00, 0xf0, 0x21, 0x00


	//----- nvinfo : EIATTR_SPARSE_MMA_MASK
	.align		4
.L_1108:
        /*0068*/ 	.byte	0x03, 0x50
        /*006a*/ 	.short	0x0000


	//----- nvinfo : EIATTR_MAXREG_COUNT
	.align		4
        /*006c*/ 	.byte	0x03, 0x1b
        /*006e*/ 	.short	0x00ff


	//----- nvinfo : EIATTR_NUM_BARRIERS
	.align		4
        /*0070*/ 	.byte	0x02, 0x4c
        /*0072*/ 	.byte	0x01
	.zero		1


	//----- nvinfo : EIATTR_EXTERNS
	.align		4
        /*0074*/ 	.byte	0x04, 0x0f
        /*0076*/ 	.short	(.L_1110 - .L_1109)


	//   ....[0]....
	.align		4
.L_1109:
        /*0078*/ 	.word	index@(__assertfail)


	//----- nvinfo : EIATTR_MERCURY_ISA_VERSION
	.align		4
.L_1110:
        /*007c*/ 	.byte	0x03, 0x5f
        /*007e*/ 	.short	0x0101


	//----- nvinfo : EIATTR_SYSCALL_OFFSETS
	.align		4
        /*0080*/ 	.byte	0x04, 0x46
        /*0082*/ 	.short	(.L_1112 - .L_1111)


	//   ....[0]....
.L_1111:
        /*0084*/ 	.word	0x000003a0


	//----- nvinfo : EIATTR_EXIT_INSTR_OFFSETS
	.align		4
.L_1112:
        /*0088*/ 	.byte	0x04, 0x1c
        /*008a*/ 	.short	(.L_1114 - .L_1113)


	//   ....[0]....
.L_1113:
        /*008c*/ 	.word	0x000007d0


	//   ....[1]....
        /*0090*/ 	.word	0x00000b50


	//   ....[2]....
        /*0094*/ 	.word	0x00000e00


	//   ....[3]....
        /*0098*/ 	.word	0x00001050


	//----- nvinfo : EIATTR_CRS_STACK_SIZE
	.align		4
.L_1114:
        /*009c*/ 	.byte	0x04, 0x1e
        /*009e*/ 	.short	(.L_1116 - .L_1115)
.L_1115:
        /*00a0*/ 	.word	0x00000000


	//----- nvinfo : EIATTR_CBANK_PARAM_SIZE
	.align		4
.L_1116:
        /*00a4*/ 	.byte	0x03, 0x19
        /*00a6*/ 	.short	0x0020


	//----- nvinfo : EIATTR_PARAM_CBANK
	.align		4
        /*00a8*/ 	.byte	0x04, 0x0a
        /*00aa*/ 	.short	(.L_1118 - .L_1117)
	.align		4
.L_1117:
        /*00ac*/ 	.word	index@(.nv.constant0._ZN18transformer_engine16context_parallel28thd_partition_indices_kernelEPiS1_iiii)
        /*00b0*/ 	.short	0x0210
        /*00b2*/ 	.short	0x0020


	//----- nvinfo : EIATTR_SW_WAR
	.align		4
.L_1118:
        /*00b4*/ 	.byte	0x04, 0x36
        /*00b6*/ 	.short	(.L_1120 - .L_1119)
.L_1119:
        /*00b8*/ 	.word	0x00000008
.L_1120:


//--------------------- .nv.callgraph             --------------------------
	.section	.nv.callgraph,"",@"SHT_CUDA_CALLGRAPH"
	.align	4
	.sectionentsize	8
	.align		4
        /*0000*/ 	.word	0x00000000
	.align		4
        /*0004*/ 	.word	0xffffffff
	.align		4
        /*0008*/ 	.word	index@(_ZN18transformer_engine16context_parallel28thd_partition_indices_kernelEPiS1_iiii)
	.align		4
        /*000c*/ 	.word	index@(__assertfail)
	.align		4
        /*0010*/ 	.word	0x00000000
	.align		4
        /*0014*/ 	.word	0xfffffffe
	.align		4
        /*0018*/ 	.word	0x00000000
	.align		4
        /*001c*/ 	.word	0xfffffffd
	.align		4
        /*0020*/ 	.word	0x00000000
	.align		4
        /*0024*/ 	.word	0xfffffffc


//--------------------- .nv.constant4             --------------------------
	.section	.nv.constant4,"a",@progbits
	.align	8
	.align		8
.nv.constant4:
        /*0000*/ 	.dword	__unnamed_1
	.align		8
        /*0008*/ 	.dword	$str
	.align		8
        /*0010*/ 	.dword	$str$1
	.align		8
        /*0018*/ 	.dword	__assertfail


//--------------------- .text._ZN18transformer_engine16context_parallel26thd_grad_correction_kernelI13__nv_bfloat16NS0_11CopyFunctorENS0_10AddFunctorIS2_EELi2ELi32EEEvPT_S7_Piiii --------------------------
	.section	.text._ZN18transformer_engine16context_parallel26thd_grad_correction_kernelI13__nv_bfloat16NS0_11CopyFunctorENS0_10AddFunctorIS2_EELi2ELi32EEEvPT_S7_Piiii,"ax",@progbits
	.align	128
        .global         _ZN18transformer_engine16context_parallel26thd_grad_correction_kernelI13__nv_bfloat16NS0_11CopyFunctorENS0_10AddFunctorIS2_EELi2ELi32EEEvPT_S7_Piiii
        .type           _ZN18transformer_engine16context_parallel26thd_grad_correction_kernelI13__nv_bfloat16NS0_11CopyFunctorENS0_10AddFunctorIS2_EELi2ELi32EEEvPT_S7_Piiii,@function
        .size           _ZN18transformer_engine16context_parallel26thd_grad_correction_kernelI13__nv_bfloat16NS0_11CopyFunctorENS0_10AddFunctorIS2_EELi2ELi32EEEvPT_S7_Piiii,(.L_x_712 - _ZN18transformer_engine16context_parallel26thd_grad_correction_kernelI13__nv_bfloat16NS0_11CopyFunctorENS0_10AddFunctorIS2_EELi2ELi32EEEvPT_S7_Piiii)
        .other          _ZN18transformer_engine16context_parallel26thd_grad_correction_kernelI13__nv_bfloat16NS0_11CopyFunctorENS0_10AddFunctorIS2_EELi2ELi32EEEvPT_S7_Piiii,@"STO_CUDA_ENTRY STV_DEFAULT"
_ZN18transformer_engine16context_parallel26thd_grad_correction_kernelI13__nv_bfloat16NS0_11CopyFunctorENS0_10AddFunctorIS2_EELi2ELi32EEEvPT_S7_Piiii:
.text._ZN18transformer_engine16context_parallel26thd_grad_correction_kernelI13__nv_bfloat16NS0_11CopyFunctorENS0_10AddFunctorIS2_EELi2ELi32EEEvPT_S7_Piiii:
[----:B------:R-:W-:Y:S01]  /*0000*/  LDC R1, c[0x0][0x28] ;  /* 0x00000a00ff017b82 */ /* 0x000fe20000000800 */
[----:B------:R-:W0:Y:S07]  /*0010*/  S2R R20, SR_TID.X ;  /* 0x0000000000147919 */ /* 0x000e2e0000002100 */
[----:B------:R-:W0:Y:S01]  /*0020*/  LDC R8, c[0x0][0x228] ;  /* 0x00008a00ff087b82 */ /* 0x000e220000000800 */
[----:B------:R-:W-:Y:S01]  /*0030*/  ULDC.64 UR12, c[0x0][0x208] ;  /* 0x00008200000c7ab9 */ /* 0x000fe20000000a00 */
[----:B------:R-:W-:Y:S01]  /*0040*/  BSSY B0, `(.L_x_0) ;  /* 0x0000010000007945 */ /* 0x000fe20003800000 */
[----:B0-----:R-:W-:-:S13]  /*0050*/  ISETP.GT.AND P0, PT, R20, R8, PT ;  /* 0x000000081400720c */ /* 0x001fda0003f04270 */
[----:B------:R-:W-:Y:S05]  /*0060*/  @P0 BRA `(.L_x_1) ;  /* 0x0000000000340947 */ /* 0x000fea0003800000 */
[----:B------:R-:W0:Y:S01]  /*0070*/  S2R R3, SR_CgaCtaId ;  /* 0x0000000000037919 */ /* 0x000e220000008800 */
[----:B------:R-:W1:Y:S01]  /*0080*/  LDC R6, c[0x0][RZ] ;  /* 0x00000000ff067b82 */ /* 0x000e620000000800 */
[----:B------:R-:W-:Y:S01]  /*0090*/  MOV R0, 0x400 ;  /* 0x0000040000007802 */ /* 0x000fe20000000f00 */
[----:B------:R-:W-:-:S06]  /*00a0*/  IMAD.MOV.U32 R7, RZ, RZ, R20 ;  /* 0x000000ffff077224 */ /* 0x000fcc00078e0014 */
[----:B------:R-:W2:Y:S01]  /*00b0*/  LDC.64 R4, c[0x0][0x220] ;  /* 0x00008800ff047b82 */ /* 0x000ea20000000a00 */
[----:B0-----:R-:W-:-:S07]  /*00c0*/  LEA R0, R3, R0, 0x18 ;  /* 0x0000000003007211 */ /* 0x001fce00078ec0ff */
.L_x_2:
[----:B0-2---:R-:W-:-:S06]  /*00d0*/  IMAD.WIDE R2, R7, 0x4, R4 ;  /* 0x0000000407027825 */ /* 0x005fcc00078e0204 */
[----:B------:R-:W2:Y:S01]  /*00e0*/  LDG.E R2, desc[UR12][R2.64] ;  /* 0x0000000c02027981 */ /* 0x000ea2000c1e1900 */
[----:B------:R-:W-:Y:S01]  /*00f0*/  IMAD R9, R7, 0x4, R0 ;  /* 0x0000000407097824 */ /* 0x000fe200078e0200 */
[----:B-1----:R-:W-:-:S04]  /*0100*/  IADD3 R7, R6, R7, RZ ;  /* 0x0000000706077210 */ /* 0x002fc80007ffe0ff */
[----:B------:R-:W-:Y:S01]  /*0110*/  ISETP.GT.AND P0, PT, R7, R8, PT ;  /* 0x000000080700720c */ /* 0x000fe20003f04270 */
[----:B--2---:R0:W-:-:S12]  /*0120*/  STS [R9], R2 ;  /* 0x0000000209007388 */ /* 0x0041d80000000800 */
[----:B------:R-:W-:Y:S05]  /*0130*/  @!P0 BRA `(.L_x_2) ;  /* 0xfffffffc00e48947 */ /* 0x000fea000383ffff */
.L_x_1:
[----:B------:R-:W-:Y:S05]  /*0140*/  BSYNC B0 ;  /* 0x0000000000007941 */ /* 0x000fea0003800000 */
.L_x_0:
[----:B------:R-:W1:Y:S08]  /*0150*/  S2UR UR5, SR_CgaCtaId ;  /* 0x00000000000579c3 */ /* 0x000e700000008800 */
[----:B------:R-:W-:Y:S06]  /*0160*/  BAR.SYNC.DEFER_BLOCKING 0x0 ;  /* 0x0000000000007b1d */ /* 0x000fec0000010000 */
[----:B------:R-:W-:Y:S01]  /*0170*/  UMOV UR4, 0x400 ;  /* 0x0000040000047882 */ /* 0x000fe20000000000 */
[----:B------:R-:W-:Y:S01]  /*0180*/  ULDC UR8, c[0x0][0x0] ;  /* 0x0000000000087ab9 */ /* 0x000fe20000000800 */
[----:B------:R-:W2:Y:S01]  /*0190*/  S2R R3, SR_CTAID.X ;  /* 0x0000000000037919 */ /* 0x000ea20000002500 */
[----:B-1----:R-:W-:-:S03]  /*01a0*/  ULEA UR10, UR5, UR4, 0x18 ;  /* 0x00000004050a7291 */ /* 0x002fc6000f8ec03f */
[----:B------:R-:W-:-:S03]  /*01b0*/  ULDC UR4, c[0x0][0xc] ;  /* 0x0000030000047ab9 */ /* 0x000fc60000000800 */
[----:B------:R-:W-:-:S06]  /*01c0*/  LEA R7, R8, UR10, 0x2 ;  /* 0x0000000a08077c11 */ /* 0x000fcc000f8e10ff */
[----:B------:R-:W1:Y:S01]  /*01d0*/  LDS R7, [R7] ;  /* 0x0000000007077984 */ /* 0x000e620000000800 */
[----:B--2---:R-:W-:Y:S01]  /*01e0*/  IMAD R22, R3, UR8, R20 ;  /* 0x0000000803167c24 */ /* 0x004fe2000f8e0214 */
[----:B------:R-:W-:-:S04]  /*01f0*/  UIMAD UR8, UR8, UR4, URZ ;  /* 0x00000004080872a4 */ /* 0x000fc8000f8e023f */
[----:B------:R-:W-:-:S04]  /*0200*/  SHF.R.U32.HI R6, RZ, 0x5, R22 ;  /* 0x00000005ff067819 */ /* 0x000fc80000011616 */
[----:B-1----:R-:W-:-:S13]  /*0210*/  ISETP.GE.AND P0, PT, R6, R7, PT ;  /* 0x000000070600720c */ /* 0x002fda0003f06270 */
[----:B------:R-:W-:Y:S05]  /*0220*/  @P0 EXIT ;  /* 0x000000000000094d */ /* 0x000fea0003800000 */
[----:B------:R-:W-:Y:S01]  /*0230*/  ISETP.GT.AND P0, PT, R8, 0x1, PT ;  /* 0x000000010800780c */ /* 0x000fe20003f04270 */
[----:B------:R-:W-:Y:S01]  /*0240*/  ULDC UR11, c[0x0][0x22c] ;  /* 0x00008b00000b7ab9 */ /* 0x000fe20000000800 */
[----:B------:R-:W-:Y:S01]  /*0250*/  LOP3.LUT R20, R20, 0x1f, RZ, 0xc0, !PT ;  /* 0x0000001f14147812 */ /* 0x000fe200078ec0ff */
[----:B------:R-:W-:Y:S01]  /*0260*/  USHF.R.S32.HI UR14, URZ, 0x3, UR11 ;  /* 0x000000033f0e7899 */ /* 0x000fe2000801140b */
[----:B------:R-:W1:Y:S01]  /*0270*/  S2UR UR6, SR_CTAID.Y ;  /* 0x00000000000679c3 */ /* 0x000e620000002600 */
[----:B------:R-:W-:Y:S01]  /*0280*/  ULDC UR5, c[0x0][0x230] ;  /* 0x00008c0000057ab9 */ /* 0x000fe20000000800 */
[----:B------:R-:W-:Y:S01]  /*0290*/  LOP3.LUT R0, RZ, R20, RZ, 0x33, !PT ;  /* 0x00000014ff007212 */ /* 0x000fe200078e33ff */
[----:B------:R-:W-:Y:S02]  /*02a0*/  USHF.R.S32.HI UR15, URZ, 0x1f, UR11 ;  /* 0x0000001f3f0f7899 */ /* 0x000fe4000801140b */
[----:B------:R-:W-:Y:S02]  /*02b0*/  USHF.R.S32.HI UR7, URZ, 0x1f, UR5 ;  /* 0x0000001f3f077899 */ /* 0x000fe40008011405 */
[----:B------:R-:W-:-:S05]  /*02c0*/  VIADD R0, R0, UR14 ;  /* 0x0000000e00007c36 */ /* 0x000fca0008000000 */
[----:B------:R-:W-:Y:S01]  /*02d0*/  LEA.HI R0, R0, 0x1, RZ, 0x1b ;  /* 0x0000000100007811 */ /* 0x000fe200078fd8ff */
[----:B------:R-:W-:Y:S06]  /*02e0*/  @P0 BRA `(.L_x_3) ;  /* 0x0000000c005c0947 */ /* 0x000fec0003800000 */
[----:B0-----:R-:W0:Y:S01]  /*02f0*/  LDS.64 R2, [UR10] ;  /* 0x0000000aff027984 */ /* 0x001e220008000a00 */
[----:B------:R-:W-:Y:S01]  /*0300*/  HFMA2.MMA R23, -RZ, RZ, 0, 0 ;  /* 0x00000000ff177435 */ /* 0x000fe200000001ff */
[----:B------:R-:W-:Y:S01]  /*0310*/  SHF.R.U64 R22, R22, 0x5, RZ ;  /* 0x0000000516167819 */ /* 0x000fe200000012ff */
[----:B-1----:R-:W-:Y:S01]  /*0320*/  UIMAD UR7, UR7, UR6, URZ ;  /* 0x00000006070772a4 */ /* 0x002fe2000f8e023f */
[----:B0-----:R-:W-:Y:S01]  /*0330*/  R2UR UR4, R3 ;  /* 0x00000000030472ca */ /* 0x001fe200000e0000 */
[----:B------:R-:W-:Y:S01]  /*0340*/  IMAD.U32 R3, RZ, RZ, UR5 ;  /* 0x00000005ff037e24 */ /* 0x000fe2000f8e00ff */
[----:B------:R-:W-:Y:S01]  /*0350*/  R2UR UR9, R2 ;  /* 0x00000000020972ca */ /* 0x000fe200000e0000 */
[----:B------:R-:W-:Y:S02]  /*0360*/  USHF.R.U64 UR5, UR8, 0x5, URZ ;  /* 0x0000000508057899 */ /* 0x000fe4000800123f */
[----:B------:R-:W-:-:S04]  /*0370*/  IMAD.WIDE.U32 R22, R3, UR6, R22 ;  /* 0x0000000603167c25 */ /* 0x000fc8000f8e0016 */
[----:B------:R-:W-:Y:S01]  /*0380*/  VIADD R0, R23, UR7 ;  /* 0x0000000717007c36 */ /* 0x000fe20008000000 */
[----:B------:R-:W-:-:S03]  /*0390*/  UIMAD.WIDE.U32 UR6, UR5, UR11, URZ ;  /* 0x0000000b050672a5 */ /* 0x000fc6000f8e003f */
[----:B------:R-:W-:Y:S01]  /*03a0*/  IMAD R3, R0, UR11, RZ ;  /* 0x0000000b00037c24 */ /* 0x000fe2000f8e02ff */
[----:B------:R-:W-:Y:S02]  /*03b0*/  UIMAD UR5, UR15, UR5, UR7 ;  /* 0x000000050f0572a4 */ /* 0x000fe4000f8e0207 */
[----:B------:R-:W-:Y:S01]  /*03c0*/  UIADD3 UR4, -UR9, UR4, URZ ;  /* 0x0000000409047290 */ /* 0x000fe2000fffe13f */
[C---:B------:R-:W-:Y:S01]  /*03d0*/  IMAD R5, R22.reuse, UR15, R3 ;  /* 0x0000000f16057c24 */ /* 0x040fe2000f8e0203 */
[----:B------:R-:W-:Y:S01]  /*03e0*/  CS2R R2, SRZ ;  /* 0x0000000000027805 */ /* 0x000fe2000001ff00 */
[----:B------:R-:W-:Y:S01]  /*03f0*/  IMAD.WIDE.U32 R22, R22, UR11, RZ ;  /* 0x0000000b16167c25 */ /* 0x000fe2000f8e00ff */
[----:B------:R-:W-:-:S03]  /*0400*/  ULEA.HI UR4, UR4, UR4, URZ, 0x1 ;  /* 0x0000000404047291 */ /* 0x000fc6000f8f083f */
[----:B------:R-:W-:Y:S01]  /*0410*/  IMAD.IADD R0, R23, 0x1, R5 ;  /* 0x0000000117007824 */ /* 0x000fe200078e0205 */
[----:B------:R-:W-:-:S12]  /*0420*/  USHF.R.S32.HI UR4, URZ, 0x1, UR4 ;  /* 0x000000013f047899 */ /* 0x000fd80008011404 */
.L_x_9:
[----:B------:R-:W-:Y:S01]  /*0430*/  ISETP.GE.AND P1, PT, R20, UR14, PT ;  /* 0x0000000e14007c0c */ /* 0x000fe2000bf26270 */
[----:B-1----:R-:W-:Y:S01]  /*0440*/  IMAD.MOV.U32 R8, RZ, RZ, R6 ;  /* 0x000000ffff087224 */ /* 0x002fe200078e0006 */
[----:B------:R-:W-:Y:S01]  /*0450*/  MOV R5, UR8 ;  /* 0x0000000800057c02 */ /* 0x000fe20008000f00 */
[----:B------:R-:W-:Y:S03]  /*0460*/  BSSY B0, `(.L_x_4) ;  /* 0x00000bb000007945 */ /* 0x000fe60003800000 */
[----:B------:R-:W-:-:S04]  /*0470*/  LEA.HI R6, R5, R6, RZ, 0x1b ;  /* 0x0000000605067211 */ /* 0x000fc800078fd8ff */
[----:B------:R-:W-:-:S03]  /*0480*/  ISETP.GE.AND P0, PT, R6, R7, PT ;  /* 0x000000070600720c */ /* 0x000fc60003f06270 */
[----:B------:R-:W-:Y:S10]  /*0490*/  @P1 BRA `(.L_x_5) ;  /* 0x0000000800dc1947 */ /* 0x000ff40003800000 */
[----:B------:R-:W-:Y:S01]  /*04a0*/  LOP3.LUT R10, RZ, R20, RZ, 0x33, !PT ;  /* 0x00000014ff0a7212 */ /* 0x000fe200078e33ff */
[----:B------:R-:W-:Y:S01]  /*04b0*/  IMAD.MOV.U32 R4, RZ, RZ, R22 ;  /* 0x000000ffff047224 */ /* 0x000fe200078e0016 */
[----:B------:R-:W-:Y:S01]  /*04c0*/  MOV R5, R0 ;  /* 0x0000000000057202 */ /* 0x000fe20000000f00 */
[C---:B------:R-:W-:Y:S01]  /*04d0*/  IMAD R9, R3.reuse, UR5, RZ ;  /* 0x0000000503097c24 */ /* 0x040fe2000f8e02ff */
[----:B------:R-:W-:Y:S01]  /*04e0*/  ULDC.64 UR10, c[0x0][0x218] ;  /* 0x00008600000a7ab9 */ /* 0x000fe20000000a00 */
[----:B------:R-:W-:Y:S01]  /*04f0*/  VIADD R10, R10, UR14 ;  /* 0x0000000e0a0a7c36 */ /* 0x000fe20008000000 */
[----:B------:R-:W-:Y:S01]  /*0500*/  ULDC.64 UR16, c[0x0][0x210] ;  /* 0x0000840000107ab9 */ /* 0x000fe20000000a00 */
[----:B------:R-:W-:Y:S01]  /*0510*/  IMAD.WIDE.U32 R4, R3, UR6, R4 ;  /* 0x0000000603047c25 */ /* 0x000fe2000f8e0004 */
[----:B------:R-:W-:Y:S02]  /*0520*/  BSSY B1, `(.L_x_6) ;  /* 0x0000058000017945 */ /* 0x000fe40003800000 */
[----:B------:R-:W-:Y:S01]  /*0530*/  LEA.HI R10, R10, 0x1, RZ, 0x1b ;  /* 0x000000010a0a7811 */ /* 0x000fe200078fd8ff */
[----:B------:R-:W-:Y:S01]  /*0540*/  IMAD R9, R2, UR6, R9 ;  /* 0x0000000602097c24 */ /* 0x000fe2000f8e0209 */
[----:B------:R-:W-:-:S02]  /*0550*/  SHF.L.U32 R18, R4, 0x1, RZ ;  /* 0x0000000104127819 */ /* 0x000fc400000006ff */
[----:B------:R-:W-:Y:S01]  /*0560*/  LOP3.LUT R10, R10, 0x3, RZ, 0xc0, !PT ;  /* 0x000000030a0a7812 */ /* 0x000fe200078ec0ff */
[----:B------:R-:W-:Y:S01]  /*0570*/  IMAD.IADD R5, R5, 0x1, R9 ;  /* 0x0000000105057824 */ /* 0x000fe200078e0209 */
[----:B------:R-:W-:Y:S02]  /*0580*/  IADD3 R24, P2, R18, UR10, RZ ;  /* 0x0000000a12187c10 */ /* 0x000fe4000ff5e0ff */
[----:B------:R-:W-:Y:S02]  /*0590*/  ISETP.NE.AND P1, PT, R10, RZ, PT ;  /* 0x000000ff0a00720c */ /* 0x000fe40003f25270 */
[----:B------:R-:W-:Y:S01]  /*05a0*/  SHF.L.U64.HI R4, R4, 0x1, R5 ;  /* 0x0000000104047819 */ /* 0x000fe20000010205 */
[----:B------:R-:W-:Y:S01]  /*05b0*/  VIADD R5, R8, -UR9 ;  /* 0x8000000908057c36 */ /* 0x000fe20008000000 */
[----:B------:R-:W-:Y:S02]  /*05c0*/  IADD3 R18, P3, R18, UR16, RZ ;  /* 0x0000001012127c10 */ /* 0x000fe4000ff7e0ff */
[----:B------:R-:W-:-:S02]  /*05d0*/  IADD3.X R25, R4, UR11, RZ, P2, !PT ;  /* 0x0000000b04197c10 */ /* 0x000fc400097fe4ff */
[----:B------:R-:W-:Y:S01]  /*05e0*/  IADD3.X R19, R4, UR17, RZ, P3, !PT ;  /* 0x0000001104137c10 */ /* 0x000fe20009ffe4ff */
[----:B------:R-:W-:-:S04]  /*05f0*/  IMAD.MOV.U32 R4, RZ, RZ, R20 ;  /* 0x000000ffff047224 */ /* 0x000fc800078e0014 */
[----:B------:R-:W-:Y:S05]  /*0600*/  @!P1 BRA `(.L_x_7) ;  /* 0x0000000400249947 */ /* 0x000fea0003800000 */
[----:B------:R-:W-:Y:S02]  /*0610*/  SHF.L.U32 R27, R20, 0x4, RZ ;  /* 0x00000004141b7819 */ /* 0x000fe400000006ff */
[----:B------:R-:W-:Y:S02]  /*0620*/  ISETP.GE.AND P1, PT, R5, UR4, PT ;  /* 0x0000000405007c0c */ /* 0x000fe4000bf26270 */
[C---:B------:R-:W-:Y:S02]  /*0630*/  IADD3 R16, P2, R27.reuse, R18, RZ ;  /* 0x000000121b107210 */ /* 0x040fe40007f5e0ff */
[----:B------:R-:W-:-:S03]  /*0640*/  IADD3 R26, P3, R27, R24, RZ ;  /* 0x000000181b1a7210 */ /* 0x000fc60007f7e0ff */
[----:B------:R-:W-:Y:S02]  /*0650*/  IMAD.X R17, RZ, RZ, R19, P2 ;  /* 0x000000ffff117224 */ /* 0x000fe400010e0613 */
[----:B------:R-:W-:-:S04]  /*0660*/  IMAD.X R27, RZ, RZ, R25, P3 ;  /* 0x000000ffff1b7224 */ /* 0x000fc800018e0619 */
[----:B------:R-:W2:Y:S04]  /*0670*/  @P1 LDG.E.128 R8, desc[UR12][R16.64] ;  /* 0x0000000c10081981 */ /* 0x000ea8000c1e1d00 */
[----:B------:R-:W2:Y:S02]  /*0680*/  @P1 LDG.E.128 R12, desc[UR12][R26.64] ;  /* 0x0000000c1a0c1981 */ /* 0x000ea4000c1e1d00 */
[C-C-:B--2---:R-:W-:Y:S02]  /*0690*/  @P1 HADD2.BF16_V2 R4, R8.reuse.H1_H1, R12.reuse.H1_H1 ;  /* 0x3000000c08041230 */ /* 0x144fe40000200c00 */
[----:B------:R-:W-:Y:S02]  /*06a0*/  @P1 HADD2.BF16_V2 R8, R8.H0_H0, R12.H0_H0 ;  /* 0x2000000c08081230 */ /* 0x000fe40000200800 */
[----:B------:R-:W-:-:S02]  /*06b0*/  @P1 HADD2.BF16_V2 R12, R9.H1_H1, R13.H1_H1 ;  /* 0x3000000d090c1230 */ /* 0x000fc40000200c00 */
[----:B------:R-:W-:Y:S01]  /*06c0*/  @P1 HADD2.BF16_V2 R9, R9.H0_H0, R13.H0_H0 ;  /* 0x2000000d09091230 */ /* 0x000fe20000200800 */
[----:B------:R-:W-:Y:S01]  /*06d0*/  @P1 PRMT R8, R8, 0x5410, R4 ;  /* 0x0000541008081816 */ /* 0x000fe20000000004 */
[C-C-:B------:R-:W-:Y:S02]  /*06e0*/  @P1 HADD2.BF16_V2 R13, R10.reuse.H1_H1, R14.reuse.H1_H1 ;  /* 0x3000000e0a0d1230 */ /* 0x140fe40000200c00 */
[----:B------:R-:W-:Y:S01]  /*06f0*/  @P1 HADD2.BF16_V2 R10, R10.H0_H0, R14.H0_H0 ;  /* 0x2000000e0a0a1230 */ /* 0x000fe20000200800 */
[----:B------:R-:W-:Y:S01]  /*0700*/  @P1 PRMT R9, R9, 0x5410, R12 ;  /* 0x0000541009091816 */ /* 0x000fe2000000000c */
[C-C-:B------:R-:W-:Y:S02]  /*0710*/  @P1 HADD2.BF16_V2 R14, R11.reuse.H1_H1, R15.reuse.H1_H1 ;  /* 0x3000000f0b0e1230 */ /* 0x140fe40000200c00 */
[----:B------:R-:W-:Y:S01]  /*0720*/  @P1 HADD2.BF16_V2 R11, R11.H0_H0, R15.H0_H0 ;  /* 0x2000000f0b0b1230 */ /* 0x000fe20000200800 */
[----:B------:R-:W-:-:S04]  /*0730*/  @P1 PRMT R10, R10, 0x5410, R13 ;  /* 0x000054100a0a1816 */ /* 0x000fc8000000000d */
[----:B------:R-:W-:-:S05]  /*0740*/  @P1 PRMT R11, R11, 0x5410, R14 ;  /* 0x000054100b0b1816 */ /* 0x000fca000000000e */
[----:B------:R0:W-:Y:S04]  /*0750*/  @P1 STG.E.128 desc[UR12][R16.64], R8 ;  /* 0x0000000810001986 */ /* 0x0001e8000c101d0c */
[----:B------:R-:W2:Y:S01]  /*0760*/  @!P1 LDG.E.128 R8, desc[UR12][R26.64] ;  /* 0x0000000c1a089981 */ /* 0x000ea2000c1e1d00 */
[----:B------:R-:W-:-:S04]  /*0770*/  LOP3.LUT R4, RZ, R20, RZ, 0x33, !PT ;  /* 0x00000014ff047212 */ /* 0x000fc800078e33ff */
[----:B------:R-:W-:-:S04]  /*0780*/  IADD3 R4, R4, UR14, RZ ;  /* 0x0000000e04047c10 */ /* 0x000fc8000fffe0ff */
[----:B------:R-:W-:-:S04]  /*0790*/  LEA.HI R4, R4, 0x1, RZ, 0x1b ;  /* 0x0000000104047811 */ /* 0x000fc800078fd8ff */
[----:B------:R-:W-:-:S04]  /*07a0*/  LOP3.LUT R4, R4, 0x3, RZ, 0xc0, !PT ;  /* 0x0000000304047812 */ /* 0x000fc800078ec0ff */
[----:B------:R-:W-:Y:S02]  /*07b0*/  ISETP.NE.AND P2, PT, R4, 0x1, PT ;  /* 0x000000010400780c */ /* 0x000fe40003f45270 */
[----:B------:R-:W-:Y:S01]  /*07c0*/  LOP3.LUT R4, R20, 0x20, RZ, 0xfc, !PT ;  /* 0x0000002014047812 */ /* 0x000fe200078efcff */
[----:B--2---:R0:W-:Y:S10]  /*07d0*/  @!P1 STG.E.128 desc[UR12][R16.64], R8 ;  /* 0x0000000810009986 */ /* 0x0041f4000c101d0c */
[----:B------:R-:W-:Y:S05]  /*07e0*/  @!P2 BRA `(.L_x_7) ;  /* 0x0000000000aca947 */ /* 0x000fea0003800000 */
[----:B0-----:R-:W2:Y:S04]  /*07f0*/  @P1 LDG.E.128 R8, desc[UR12][R16.64+0x200] ;  /* 0x0002000c10081981 */ /* 0x001ea8000c1e1d00 */
        /* <DEDUP_REMOVED lines=15> */
[----:B------:R-:W-:-:S05]  /*08f0*/  LOP3.LUT R4, RZ, R20, RZ, 0x33, !PT ;  /* 0x00000014ff047212 */ /* 0x000fca00078e33ff */
[----:B------:R-:W-:-:S05]  /*0900*/  VIADD R4, R4, UR14 ;  /* 0x0000000e04047c36 */ /* 0x000fca0008000000 */
[----:B------:R-:W-:-:S04]  /*0910*/  LEA.HI R4, R4, 0x1, RZ, 0x1b ;  /* 0x0000000104047811 */ /* 0x000fc800078fd8ff */
[----:B------:R-:W-:-:S04]  /*0920*/  LOP3.LUT R4, R4, 0x3, RZ, 0xc0, !PT ;  /* 0x0000000304047812 */ /* 0x000fc800078ec0ff */
[----:B------:R-:W-:Y:S02]  /*0930*/  ISETP.NE.AND P2, PT, R4, 0x2, PT ;  /* 0x000000020400780c */ /* 0x000fe40003f45270 */
[----:B------:R-:W-:Y:S01]  /*0940*/  LOP3.LUT R4, R20, 0x40, RZ, 0xfc, !PT ;  /* 0x0000004014047812 */ /* 0x000fe200078efcff */
[----:B--2---:R1:W-:Y:S10]  /*0950*/  @!P1 STG.E.128 desc[UR12][R16.64+0x200], R8 ;  /* 0x0002000810009986 */ /* 0x0043f4000c101d0c */
[----:B------:R-:W-:Y:S05]  /*0960*/  @!P2 BRA `(.L_x_7) ;  /* 0x00000000004ca947 */ /* 0x000fea0003800000 */
[----:B-1----:R-:W2:Y:S04]  /*0970*/  @P1 LDG.E.128 R8, desc[UR12][R16.64+0x400] ;  /* 0x0004000c10081981 */ /* 0x002ea8000c1e1d00 */
        /* <DEDUP_REMOVED lines=14> */
[----:B------:R-:W3:Y:S01]  /*0a60*/  @!P1 LDG.E.128 R8, desc[UR12][R26.64+0x400] ;  /* 0x0004000c1a089981 */ /* 0x000ee2000c1e1d00 */
[C---:B------:R-:W-:Y:S02]  /*0a70*/  @P1 LOP3.LUT R4, R20.reuse, 0x60, RZ, 0xfc, !PT ;  /* 0x0000006014041812 */ /* 0x040fe400078efcff */
[----:B------:R-:W-:Y:S01]  /*0a80*/  @!P1 LOP3.LUT R4, R20, 0x60, RZ, 0xfc, !PT ;  /* 0x0000006014049812 */ /* 0x000fe200078efcff */
[----:B---3--:R2:W-:Y:S06]  /*0a90*/  @!P1 STG.E.128 desc[UR12][R16.64+0x400], R8 ;  /* 0x0004000810009986 */ /* 0x0085ec000c101d0c */
.L_x_7:
[----:B------:R-:W-:Y:S05]  /*0aa0*/  BSYNC B1 ;  /* 0x0000000000017941 */ /* 0x000fea0003800000 */
.L_x_6:
[----:B012---:R-:W-:-:S04]  /*0ab0*/  LOP3.LUT R8, RZ, R20, RZ, 0x33, !PT ;  /* 0x00000014ff087212 */ /* 0x007fc800078e33ff */
[----:B------:R-:W-:-:S04]  /*0ac0*/  IADD3 R8, R8, UR14, RZ ;  /* 0x0000000e08087c10 */ /* 0x000fc8000fffe0ff */
[----:B------:R-:W-:-:S13]  /*0ad0*/  ISETP.GE.U32.AND P1, PT, R8, 0x60, PT ;  /* 0x000000600800780c */ /* 0x000fda0003f26070 */
[----:B------:R-:W-:Y:S05]  /*0ae0*/  @!P1 BRA `(.L_x_5) ;  /* 0x0000000400489947 */ /* 0x000fea0003800000 */
[----:B------:R-:W-:Y:S01]  /*0af0*/  IMAD.WIDE.U32 R24, R4, 0x10, R24 ;  /* 0x0000001004187825 */ /* 0x000fe200078e0018 */
[----:B------:R-:W-:-:S03]  /*0b00*/  ISETP.GE.AND P4, PT, R5, UR4, PT ;  /* 0x0000000405007c0c */ /* 0x000fc6000bf86270 */
[----:B------:R-:W-:Y:S01]  /*0b10*/  IMAD.WIDE.U32 R18, R4, 0x10, R18 ;  /* 0x0000001004127825 */ /* 0x000fe200078e0012 */
[----:B------:R-:W-:-:S03]  /*0b20*/  MOV R27, R25 ;  /* 0x00000019001b7202 */ /* 0x000fc60000000f00 */
[----:B------:R-:W-:-:S07]  /*0b30*/  IMAD.MOV.U32 R26, RZ, RZ, R24 ;  /* 0x000000ffff1a7224 */ /* 0x000fce00078e0018 */
.L_x_8:
[----:B-1----:R-:W-:Y:S01]  /*0b40*/  IMAD.MOV.U32 R24, RZ, RZ, R18 ;  /* 0x000000ffff187224 */ /* 0x002fe200078e0012 */
[----:B------:R-:W-:Y:S01]  /*0b50*/  MOV R25, R19 ;  /* 0x0000001300197202 */ /* 0x000fe20000000f00 */
[----:B------:R-:W2:Y:S04]  /*0b60*/  @P4 LDG.E.128 R12, desc[UR12][R26.64] ;  /* 0x0000000c1a0c4981 */ /* 0x000ea8000c1e1d00 */
[----:B------:R-:W2:Y:S02]  /*0b70*/  @P4 LDG.E.128 R8, desc[UR12][R24.64] ;  /* 0x0000000c18084981 */ /* 0x000ea4000c1e1d00 */
[----:B--2---:R-:W-:Y:S02]  /*0b80*/  @P4 HADD2.BF16_V2 R16, R8.H1_H1, R12.H1_H1 ;  /* 0x3000000c08104230 */ /* 0x004fe40000200c00 */
[----:B------:R-:W-:-:S02]  /*0b90*/  @P4 HADD2.BF16_V2 R17, R9.H1_H1, R13.H1_H1 ;  /* 0x3000000d09114230 */ /* 0x000fc40000200c00 */
[----:B------:R-:W-:Y:S02]  /*0ba0*/  @P4 HADD2.BF16_V2 R18, R10.H1_H1, R14.H1_H1 ;  /* 0x3000000e0a124230 */ /* 0x000fe40000200c00 */
[----:B------:R-:W-:Y:S02]  /*0bb0*/  @P4 HADD2.BF16_V2 R19, R11.H1_H1, R15.H1_H1 ;  /* 0x3000000f0b134230 */ /* 0x000fe40000200c00 */
[----:B------:R-:W-:Y:S02]  /*0bc0*/  @P4 HADD2.BF16_V2 R8, R8.H0_H0, R12.H0_H0 ;  /* 0x2000000c08084230 */ /* 0x000fe40000200800 */
[----:B------:R-:W-:Y:S02]  /*0bd0*/  @P4 HADD2.BF16_V2 R9, R9.H0_H0, R13.H0_H0 ;  /* 0x2000000d09094230 */ /* 0x000fe40000200800 */
[----:B------:R-:W-:Y:S02]  /*0be0*/  @P4 HADD2.BF16_V2 R10, R10.H0_H0, R14.H0_H0 ;  /* 0x2000000e0a0a4230 */ /* 0x000fe40000200800 */
[----:B------:R-:W-:Y:S01]  /*0bf0*/  @P4 HADD2.BF16_V2 R11, R11.H0_H0, R15.H0_H0 ;  /* 0x2000000f0b0b4230 */ /* 0x000fe20000200800 */
[----:B------:R-:W-:-:S02]  /*0c00*/  @P4 PRMT R16, R8, 0x5410, R16 ;  /* 0x0000541008104816 */ /* 0x000fc40000000010 */
[----:B------:R-:W-:Y:S02]  /*0c10*/  @P4 PRMT R17, R9, 0x5410, R17 ;  /* 0x0000541009114816 */ /* 0x000fe40000000011 */
[----:B------:R-:W-:Y:S02]  /*0c20*/  @P4 PRMT R18, R10, 0x5410, R18 ;  /* 0x000054100a124816 */ /* 0x000fe40000000012 */
[----:B------:R-:W-:Y:S02]  /*0c30*/  @P4 PRMT R19, R11, 0x5410, R19 ;  /* 0x000054100b134816 */ /* 0x000fe40000000013 */
[----:B------:R-:W2:Y:S04]  /*0c40*/  @P4 LDG.E.128 R8, desc[UR12][R24.64+0x200] ;  /* 0x0002000c18084981 */ /* 0x000ea8000c1e1d00 */
[----:B------:R0:W-:Y:S04]  /*0c50*/  @P4 STG.E.128 desc[UR12][R24.64], R16 ;  /* 0x0000001018004986 */ /* 0x0001e8000c101d0c */
[----:B------:R-:W3:Y:S04]  /*0c60*/  @!P4 LDG.E.128 R12, desc[UR12][R26.64] ;  /* 0x0000000c1a0cc981 */ /* 0x000ee8000c1e1d00 */
[----:B---3--:R1:W-:Y:S04]  /*0c70*/  @!P4 STG.E.128 desc[UR12][R24.64], R12 ;  /* 0x0000000c1800c986 */ /* 0x0083e8000c101d0c */
[----:B------:R-:W2:Y:S02]  /*0c80*/  @P4 LDG.E.128 R12, desc[UR12][R26.64+0x200] ;  /* 0x0002000c1a0c4981 */ /* 0x000ea4000c1e1d00 */
[----:B--2---:R-:W-:-:S02]  /*0c90*/  @P4 HADD2.BF16_V2 R5, R8.H1_H1, R12.H1_H1 ;  /* 0x3000000c08054230 */ /* 0x004fc40000200c00 */
[----:B------:R-:W-:Y:S02]  /*0ca0*/  @P4 HADD2.BF16_V2 R21, R9.H1_H1, R13.H1_H1 ;  /* 0x3000000d09154230 */ /* 0x000fe40000200c00 */
[----:B------:R-:W-:Y:S02]  /*0cb0*/  @P4 HADD2.BF16_V2 R28, R10.H1_H1, R14.H1_H1 ;  /* 0x3000000e0a1c4230 */ /* 0x000fe40000200c00 */
[----:B0-----:R-:W-:Y:S02]  /*0cc0*/  @P4 HADD2.BF16_V2 R19, R11.H1_H1, R15.H1_H1 ;  /* 0x3000000f0b134230 */ /* 0x001fe40000200c00 */
[----:B------:R-:W-:Y:S02]  /*0cd0*/  @P4 HADD2.BF16_V2 R8, R8.H0_H0, R12.H0_H0 ;  /* 0x2000000c08084230 */ /* 0x000fe40000200800 */
[----:B------:R-:W-:Y:S02]  /*0ce0*/  @P4 HADD2.BF16_V2 R9, R9.H0_H0, R13.H0_H0 ;  /* 0x2000000d09094230 */ /* 0x000fe40000200800 */
[----:B------:R-:W-:-:S02]  /*0cf0*/  @P4 HADD2.BF16_V2 R10, R10.H0_H0, R14.H0_H0 ;  /* 0x2000000e0a0a4230 */ /* 0x000fc40000200800 */
[----:B------:R-:W-:Y:S01]  /*0d00*/  @P4 HADD2.BF16_V2 R11, R11.H0_H0, R15.H0_H0 ;  /* 0x2000000f0b0b4230 */ /* 0x000fe20000200800 */
[----:B------:R-:W-:Y:S02]  /*0d10*/  @P4 PRMT R16, R8, 0x5410, R5 ;  /* 0x0000541008104816 */ /* 0x000fe40000000005 */
[----:B------:R-:W-:Y:S02]  /*0d20*/  @P4 PRMT R17, R9, 0x5410, R21 ;  /* 0x0000541009114816 */ /* 0x000fe40000000015 */
[----:B------:R-:W-:Y:S02]  /*0d30*/  @P4 PRMT R18, R10, 0x5410, R28 ;  /* 0x000054100a124816 */ /* 0x000fe4000000001c */
[----:B------:R-:W-:Y:S02]  /*0d40*/  @P4 PRMT R19, R11, 0x5410, R19 ;  /* 0x000054100b134816 */ /* 0x000fe40000000013 */
[----:B------:R-:W2:Y:S04]  /*0d50*/  @P4 LDG.E.128 R8, desc[UR12][R24.64+0x400] ;  /* 0x0004000c18084981 */ /* 0x000ea8000c1e1d00 */
[----:B------:R0:W-:Y:S04]  /*0d60*/  @P4 STG.E.128 desc[UR12][R24.64+0x200], R16 ;  /* 0x0002001018004986 */ /* 0x0001e8000c101d0c */
[----:B-1----:R-:W3:Y:S04]  /*0d70*/  @!P4 LDG.E.128 R12, desc[UR12][R26.64+0x200] ;  /* 0x0002000c1a0cc981 */ /* 0x002ee8000c1e1d00 */
        /* <DEDUP_REMOVED lines=30> */
[----:B------:R-:W-:-:S05]  /*0f60*/  @P4 PRMT R11, R11, 0x5410, R16 ;  /* 0x000054100b0b4816 */ /* 0x000fca0000000010 */
[----:B------:R1:W-:Y:S04]  /*0f70*/  @P4 STG.E.128 desc[UR12][R24.64+0x600], R8 ;  /* 0x0006000818004986 */ /* 0x0003e8000c101d0c */
[----:B------:R0:W2:Y:S01]  /*0f80*/  @!P4 LDG.E.128 R8, desc[UR12][R26.64+0x600] ;  /* 0x0006000c1a08c981 */ /* 0x0000a2000c1e1d00 */
[----:B------:R-:W-:-:S05]  /*0f90*/  VIADD R4, R4, 0x80 ;  /* 0x0000008004047836 */ /* 0x000fca0000000000 */
[----:B------:R-:W-:Y:S02]  /*0fa0*/  ISETP.GE.AND P3, PT, R4, UR14, PT ;  /* 0x0000000e04007c0c */ /* 0x000fe4000bf66270 */
[----:B------:R-:W-:Y:S02]  /*0fb0*/  IADD3 R18, P1, R24, 0x800, RZ ;  /* 0x0000080018127810 */ /* 0x000fe40007f3e0ff */
[----:B0-----:R-:W-:Y:S02]  /*0fc0*/  IADD3 R26, P2, R26, 0x800, RZ ;  /* 0x000008001a1a7810 */ /* 0x001fe40007f5e0ff */
[----:B------:R-:W-:-:S03]  /*0fd0*/  IADD3.X R19, RZ, R25, RZ, P1, !PT ;  /* 0x00000019ff137210 */ /* 0x000fc60000ffe4ff */
[----:B------:R-:W-:Y:S01]  /*0fe0*/  IMAD.X R27, RZ, RZ, R27, P2 ;  /* 0x000000ffff1b7224 */ /* 0x000fe200010e061b */
[----:B--2---:R1:W-:Y:S03]  /*0ff0*/  @!P4 STG.E.128 desc[UR12][R24.64+0x600], R8 ;  /* 0x000600081800c986 */ /* 0x0043e6000c101d0c */
[----:B------:R-:W-:Y:S05]  /*1000*/  @!P3 BRA `(.L_x_8) ;  /* 0xfffffff800ccb947 */ /* 0x000fea000383ffff */
.L_x_5:
[----:B------:R-:W-:Y:S05]  /*1010*/  BSYNC B0 ;  /* 0x0000000000007941 */ /* 0x000fea0003800000 */
.L_x_4:
[----:B------:R-:W-:-:S04]  /*1020*/  IADD3 R3, P1, R3, 0x1, RZ ;  /* 0x0000000103037810 */ /* 0x000fc80007f3e0ff */
[----:B------:R-:W-:Y:S01]  /*1030*/  IADD3.X R2, RZ, R2, RZ, P1, !PT ;  /* 0x00000002ff027210 */ /* 0x000fe20000ffe4ff */
[----:B------:R-:W-:Y:S08]  /*1040*/  @!P0 BRA `(.L_x_9) ;  /* 0xfffffff000f88947 */ /* 0x000ff0000383ffff */
[----:B------:R-:W-:Y:S05]  /*1050*/  EXIT ;  /* 0x000000000000794d */ /* 0x000fea0003800000 */
.L_x_3:
[----:B-1----:R-:W-:Y:S01]  /*1060*/  UIMAD.WIDE.U32 UR4, UR6, UR5, URZ ;  /* 0x00000005060472a5 */ /* 0x002fe2000f8e003f */
[----:B0-----:R-:W-:Y:S01]  /*1070*/  SHF.R.U64 R2, R22, 0x5, RZ ;  /* 0x0000000516027819 */ /* 0x001fe200000012ff */
[----:B------:R-:W-:Y:S01]  /*1080*/  UIMAD UR9, UR7, UR6, URZ ;  /* 0x00000006070972a4 */ /* 0x000fe2000f8e023f */
[----:B------:R-:W-:Y:S01]  /*1090*/  LOP3.LUT R0, R0, 0x3, RZ, 0xc0, !PT ;  /* 0x0000000300007812 */ /* 0x000fe200078ec0ff */
[----:B------:R-:W-:Y:S02]  /*10a0*/  IMAD.MOV.U32 R5, RZ, RZ, RZ ;  /* 0x000000ffff057224 */ /* 0x000fe400078e00ff */
[----:B------:R-:W-:Y:S01]  /*10b0*/  UIADD3 UR9, UR9, UR5, URZ ;  /* 0x0000000509097290 */ /* 0x000fe2000fffe03f */
[----:B------:R-:W-:-:S05]  /*10c0*/  IADD3 R2, P0, R2, UR4, RZ ;  /* 0x0000000402027c10 */ /* 0x000fca000ff1e0ff */
[----:B------:R-:W-:Y:S02]  /*10d0*/  IMAD.X R3, RZ, RZ, UR9, P0 ;  /* 0x00000009ff037e24 */ /* 0x000fe400080e06ff */
[----:B------:R-:W-:-:S04]  /*10e0*/  IMAD.WIDE.U32 R22, R2, UR11, RZ ;  /* 0x0000000b02167c25 */ /* 0x000fc8000f8e00ff */
[----:B------:R-:W-:-:S04]  /*10f0*/  IMAD R3, R3, UR11, RZ ;  /* 0x0000000b03037c24 */ /* 0x000fc8000f8e02ff */
[----:B------:R-:W-:Y:S01]  /*1100*/  IMAD R9, R2, UR15, R3 ;  /* 0x0000000f02097c24 */ /* 0x000fe2000f8e0203 */
[----:B------:R-:W-:Y:S01]  /*1110*/  HFMA2.MMA R3, -RZ, RZ, 0, 0 ;  /* 0x00000000ff037435 */ /* 0x000fe200000001ff */
[----:B------:R-:W-:Y:S02]  /*1120*/  SHF.L.U32 R2, R20, 0x4, RZ ;  /* 0x0000000414027819 */ /* 0x000fe400000006ff */
[----:B------:R-:W-:-:S08]  /*1130*/  IMAD.IADD R4, R23, 0x1, R9 ;  /* 0x0000000117047824 */ /* 0x000fd000078e0209 */
.L_x_17:
[----:B------:R-:W-:Y:S01]  /*1140*/  USHF.R.U64 UR11, UR8, 0x5, URZ ;  /* 0x00000005080b7899 */ /* 0x000fe2000800123f */
[----:B------:R-:W0:Y:S01]  /*1150*/  LDC.64 R8, c[0x0][0x210] ;  /* 0x00008400ff087b82 */ /* 0x000e220000000a00 */
[----:B------:R-:W-:Y:S01]  /*1160*/  ULDC UR6, c[0x0][0x22c] ;  /* 0x00008b0000067ab9 */ /* 0x000fe20000000800 */
[----:B------:R-:W-:Y:S01]  /*1170*/  MOV R12, R22 ;  /* 0x00000016000c7202 */ /* 0x000fe20000000f00 */
[----:B------:R-:W-:Y:S01]  /*1180*/  UIMAD.WIDE.U32 UR6, UR11, UR6, URZ ;  /* 0x000000060b0672a5 */ /* 0x000fe2000f8e003f */
[----:B------:R-:W-:Y:S01]  /*1190*/  IMAD.MOV.U32 R13, RZ, RZ, R4 ;  /* 0x000000ffff0d7224 */ /* 0x000fe200078e0004 */
[----:B------:R-:W-:Y:S02]  /*11a0*/  BSSY B0, `(.L_x_10) ;  /* 0x000001a000007945 */ /* 0x000fe40003800000 */
[----:B------:R-:W-:Y:S01]  /*11b0*/  UIMAD UR11, UR15, UR11, UR7 ;  /* 0x0000000b0f0b72a4 */ /* 0x000fe2000f8e0207 */
[----:B------:R-:W1:Y:S01]  /*11c0*/  LDC.64 R10, c[0x0][0x218] ;  /* 0x00008600ff0a7b82 */ /* 0x000e620000000a00 */
[----:B------:R-:W-:-:S04]  /*11d0*/  IMAD.WIDE.U32 R12, R5, UR6, R12 ;  /* 0x00000006050c7c25 */ /* 0x000fc8000f8e000c */
[----:B------:R-:W-:Y:S01]  /*11e0*/  IMAD R14, R5, UR11, RZ ;  /* 0x0000000b050e7c24 */ /* 0x000fe2000f8e02ff */
[----:B------:R-:W-:-:S03]  /*11f0*/  SHF.L.U32 R15, R12, 0x1, RZ ;  /* 0x000000010c0f7819 */ /* 0x000fc600000006ff */
[----:B------:R-:W-:Y:S01]  /*1200*/  IMAD R17, R3, UR6, R14 ;  /* 0x0000000603117c24 */ /* 0x000fe2000f8e020e */
[----:B------:R-:W-:-:S03]  /*1210*/  ULDC UR6, c[0x0][0x228] ;  /* 0x00008a0000067ab9 */ /* 0x000fc60000000800 */
[----:B------:R-:W-:Y:S01]  /*1220*/  IMAD.IADD R13, R13, 0x1, R17 ;  /* 0x000000010d0d7824 */ /* 0x000fe200078e0211 */
[----:B0-----:R-:W-:-:S04]  /*1230*/  IADD3 RZ, P1, R15, R8, RZ ;  /* 0x000000080fff7210 */ /* 0x001fc80007f3e0ff */
[----:B------:R-:W-:Y:S01]  /*1240*/  SHF.L.U64.HI R24, R12, 0x1, R13 ;  /* 0x000000010c187819 */ /* 0x000fe2000001020d */
[----:B------:R-:W-:Y:S01]  /*1250*/  IMAD.U32 R13, RZ, RZ, UR6 ;  /* 0x00000006ff0d7e24 */ /* 0x000fe2000f8e00ff */
[----:B------:R-:W-:-:S03]  /*1260*/  MOV R12, 0x1 ;  /* 0x00000001000c7802 */ /* 0x000fc60000000f00 */
[----:B------:R-:W-:Y:S01]  /*1270*/  IMAD.X R25, R24, 0x1, R9, P1 ;  /* 0x0000000118197824 */ /* 0x000fe200008e0609 */
[----:B-1----:R-:W-:-:S04]  /*1280*/  IADD3 RZ, P0, R15, R10, RZ ;  /* 0x0000000a0fff7210 */ /* 0x002fc80007f1e0ff */
[----:B------:R-:W-:-:S09]  /*1290*/  IADD3.X R27, R24, R11, RZ, P0, !PT ;  /* 0x0000000b181b7210 */ /* 0x000fd200007fe4ff */
.L_x_11:
[----:B------:R-:W-:-:S04]  /*12a0*/  IADD3 R14, R13, R12, RZ ;  /* 0x0000000c0d0e7210 */ /* 0x000fc80007ffe0ff */
[----:B------:R-:W-:-:S04]  /*12b0*/  LEA.HI R14, R14, R14, RZ, 0x1 ;  /* 0x0000000e0e0e7211 */ /* 0x000fc800078f08ff */
[----:B------:R-:W-:-:S04]  /*12c0*/  SHF.R.S32.HI R14, RZ, 0x1, R14 ;  /* 0x00000001ff0e7819 */ /* 0x000fc8000001140e */
[----:B------:R-:W-:-:S06]  /*12d0*/  LEA R15, R14, UR10, 0x2 ;  /* 0x0000000a0e0f7c11 */ /* 0x000fcc000f8e10ff */
[----:B------:R-:W0:Y:S02]  /*12e0*/  LDS R15, [R15] ;  /* 0x000000000f0f7984 */ /* 0x000e240000000800 */
[----:B0-----:R-:W-:-:S04]  /*12f0*/  ISETP.GT.AND P0, PT, R15, R6, PT ;  /* 0x000000060f00720c */ /* 0x001fc80003f04270 */
[----:B------:R-:W-:-:S09]  /*1300*/  SEL R13, R13, R14, !P0 ;  /* 0x0000000e0d0d7207 */ /* 0x000fd20004000000 */
[----:B------:R-:W-:-:S05]  /*1310*/  @!P0 VIADD R12, R14, 0x1 ;  /* 0x000000010e0c8836 */ /* 0x000fca0000000000 */
[----:B------:R-:W-:-:S13]  /*1320*/  ISETP.GE.AND P0, PT, R12, R13, PT ;  /* 0x0000000d0c00720c */ /* 0x000fda0003f06270 */
[----:B------:R-:W-:Y:S05]  /*1330*/  @!P0 BRA `(.L_x_11) ;  /* 0xfffffffc00d88947 */ /* 0x000fea000383ffff */
[----:B------:R-:W-:Y:S05]  /*1340*/  BSYNC B0 ;  /* 0x0000000000007941 */ /* 0x000fea0003800000 */
.L_x_10:
[----:B------:R-:W-:Y:S01]  /*1350*/  ISETP.GE.AND P0, PT, R20, UR14, PT ;  /* 0x0000000e14007c0c */ /* 0x000fe2000bf06270 */
[----:B------:R-:W-:-:S12]  /*1360*/  BSSY B0, `(.L_x_12) ;  /* 0x00000b7000007945 */ /* 0x000fd80003800000 */
[----:B------:R-:W-:Y:S05]  /*1370*/  @P0 BRA `(.L_x_13) ;  /* 0x0000000800d40947 */ /* 0x000fea0003800000 */
[----:B------:R-:W-:Y:S01]  /*1380*/  LEA R12, R12, UR10, 0x2 ;  /* 0x0000000a0c0c7c11 */ /* 0x000fe2000f8e10ff */
[----:B------:R-:W-:Y:S01]  /*1390*/  BSSY B1, `(.L_x_14) ;  /* 0x0000053000017945 */ /* 0x000fe20003800000 */
[----:B------:R-:W-:Y:S01]  /*13a0*/  ISETP.NE.AND P0, PT, R0, RZ, PT ;  /* 0x000000ff0000720c */ /* 0x000fe20003f05270 */
[----:B------:R-:W-:Y:S02]  /*13b0*/  IMAD.MOV.U32 R21, RZ, RZ, R20 ;  /* 0x000000ffff157224 */ /* 0x000fe400078e0014 */
[----:B------:R-:W-:Y:S04]  /*13c0*/  LDS R17, [R12+-0x4] ;  /* 0xfffffc000c117984 */ /* 0x000fe80000000800 */
[----:B------:R-:W0:Y:S02]  /*13d0*/  LDS R14, [R12] ;  /* 0x000000000c0e7984 */ /* 0x000e240000000800 */
[----:B0-----:R-:W-:-:S02]  /*13e0*/  IADD3 R14, -R17, R14, RZ ;  /* 0x0000000e110e7210 */ /* 0x001fc40007ffe1ff */
[----:B------:R-:W-:Y:S02]  /*13f0*/  IADD3 R17, -R17, R6, RZ ;  /* 0x0000000611117210 */ /* 0x000fe40007ffe1ff */
[----:B------:R-:W-:-:S04]  /*1400*/  LEA.HI R16, R14, R14, RZ, 0x1 ;  /* 0x0000000e0e107211 */ /* 0x000fc800078f08ff */
[----:B------:R-:W-:Y:S01]  /*1410*/  SHF.R.S32.HI R16, RZ, 0x1, R16 ;  /* 0x00000001ff107819 */ /* 0x000fe20000011410 */
[----:B------:R-:W-:Y:S06]  /*1420*/  @!P0 BRA `(.L_x_15) ;  /* 0x0000000400248947 */ /* 0x000fec0003800000 */
[----:B------:R-:W-:Y:S01]  /*1430*/  IADD3 R14, P0, R6, UR4, RZ ;  /* 0x00000004060e7c10 */ /* 0x000fe2000ff1e0ff */
[----:B------:R-:W-:-:S03]  /*1440*/  ULDC UR6, c[0x0][0x22c] ;  /* 0x00008b0000067ab9 */ /* 0x000fc60000000800 */
[----:B------:R-:W-:Y:S02]  /*1450*/  LEA.HI.X.SX32 R12, R6, UR9, 0x1, P0 ;  /* 0x00000009060c7c11 */ /* 0x000fe400080f0eff */
[----:B------:R-:W-:-:S03]  /*1460*/  ISETP.GE.AND P0, PT, R17, R16, PT ;  /* 0x000000101100720c */ /* 0x000fc60003f06270 */
[----:B------:R-:W-:Y:S02]  /*1470*/  IMAD R15, R12, UR6, RZ ;  /* 0x000000060c0f7c24 */ /* 0x000fe4000f8e02ff */
[----:B------:R-:W-:-:S04]  /*1480*/  IMAD.WIDE.U32 R12, R14, UR6, RZ ;  /* 0x000000060e0c7c25 */ /* 0x000fc8000f8e00ff */
[----:B------:R-:W-:Y:S02]  /*1490*/  IMAD R15, R14, UR15, R15 ;  /* 0x0000000f0e0f7c24 */ /* 0x000fe4000f8e020f */
[----:B------:R-:W-:-:S03]  /*14a0*/  IMAD.SHL.U32 R29, R12, 0x2, RZ ;  /* 0x000000020c1d7824 */ /* 0x000fc600078e00ff */
[----:B------:R-:W-:Y:S02]  /*14b0*/  IADD3 R13, R13, R15, RZ ;  /* 0x0000000f0d0d7210 */ /* 0x000fe40007ffe0ff */
[----:B------:R-:W-:Y:S02]  /*14c0*/  IADD3 R18, P1, P2, R2, R8, R29 ;  /* 0x0000000802127210 */ /* 0x000fe40007a3e01d */
[----:B------:R-:W-:Y:S02]  /*14d0*/  SHF.L.U64.HI R12, R12, 0x1, R13 ;  /* 0x000000010c0c7819 */ /* 0x000fe4000001020d */
[----:B------:R-:W-:Y:S02]  /*14e0*/  IADD3 R28, P3, P4, R2, R10, R29 ;  /* 0x0000000a021c7210 */ /* 0x000fe40007c7e01d */
[--C-:B------:R-:W-:Y:S02]  /*14f0*/  IADD3.X R19, RZ, R9, R12.reuse, P1, P2 ;  /* 0x00000009ff137210 */ /* 0x100fe40000fe440c */
[----:B------:R-:W-:-:S03]  /*1500*/  IADD3.X R29, RZ, R11, R12, P3, P4 ;  /* 0x0000000bff1d7210 */ /* 0x000fc60001fe840c */
        /* <DEDUP_REMOVED lines=59> */
.L_x_15:
[----:B------:R-:W-:Y:S05]  /*18c0*/  BSYNC B1 ;  /* 0x0000000000017941 */ /* 0x000fea0003800000 */
.L_x_14:
[----:B012---:R-:W-:-:S05]  /*18d0*/  LOP3.LUT R8, RZ, R20, RZ, 0x33, !PT ;  /* 0x00000014ff087212 */ /* 0x007fca00078e33ff */
[----:B------:R-:W-:-:S05]  /*18e0*/  VIADD R8, R8, UR14 ;  /* 0x0000000e08087c36 */ /* 0x000fca0008000000 */
[----:B------:R-:W-:-:S13]  /*18f0*/  ISETP.GE.U32.AND P0, PT, R8, 0x60, PT ;  /* 0x000000600800780c */ /* 0x000fda0003f06070 */
[----:B------:R-:W-:Y:S05]  /*1900*/  @!P0 BRA `(.L_x_13) ;  /* 0x0000000400708947 */ /* 0x000fea0003800000 */
[----:B------:R-:W-:Y:S01]  /*1910*/  USHF.R.U64 UR7, UR8, 0x5, URZ ;  /* 0x0000000508077899 */ /* 0x000fe2000800123f */
[----:B------:R-:W-:Y:S01]  /*1920*/  MOV R8, R22 ;  /* 0x0000001600087202 */ /* 0x000fe20000000f00 */
[----:B------:R-:W-:Y:S01]  /*1930*/  ULDC UR6, c[0x0][0x22c] ;  /* 0x00008b0000067ab9 */ /* 0x000fe20000000800 */
[----:B------:R-:W-:Y:S01]  /*1940*/  ISETP.GE.AND P3, PT, R17, R16, PT ;  /* 0x000000101100720c */ /* 0x000fe20003f66270 */
[----:B------:R-:W-:-:S03]  /*1950*/  UIMAD UR6, UR7, UR6, URZ ;  /* 0x00000006070672a4 */ /* 0x000fc6000f8e023f */
[----:B------:R-:W-:-:S03]  /*1960*/  ULDC UR7, c[0x0][0x218] ;  /* 0x0000860000077ab9 */ /* 0x000fc60000000800 */
[----:B------:R-:W-:Y:S01]  /*1970*/  IMAD R8, R5, UR6, R8 ;  /* 0x0000000605087c24 */ /* 0x000fe2000f8e0208 */
[----:B------:R-:W-:-:S03]  /*1980*/  ULDC UR6, c[0x0][0x210] ;  /* 0x0000840000067ab9 */ /* 0x000fc60000000800 */
[----:B------:R-:W-:-:S04]  /*1990*/  IMAD.SHL.U32 R8, R8, 0x2, RZ ;  /* 0x0000000208087824 */ /* 0x000fc800078e00ff */
[C---:B------:R-:W-:Y:S01]  /*19a0*/  VIADD R24, R8.reuse, UR6 ;  /* 0x0000000608187c36 */ /* 0x040fe20008000000 */
[----:B------:R-:W-:-:S03]  /*19b0*/  IADD3 R26, R8, UR7, RZ ;  /* 0x00000007081a7c10 */ /* 0x000fc6000fffe0ff */
[----:B------:R-:W-:-:S04]  /*19c0*/  IMAD.WIDE.U32 R24, R21, 0x10, R24 ;  /* 0x0000001015187825 */ /* 0x000fc800078e0018 */
[----:B------:R-:W-:Y:S01]  /*19d0*/  IMAD.WIDE.U32 R26, R21, 0x10, R26 ;  /* 0x00000010151a7825 */ /* 0x000fe200078e001a */
[----:B------:R-:W-:-:S03]  /*19e0*/  MOV R12, R24 ;  /* 0x00000018000c7202 */ /* 0x000fc60000000f00 */
[----:B------:R-:W-:-:S07]  /*19f0*/  IMAD.MOV.U32 R13, RZ, RZ, R25 ;  /* 0x000000ffff0d7224 */ /* 0x000fce00078e0019 */
.L_x_16:
[----:B0-----:R-:W-:Y:S01]  /*1a00*/  MOV R24, R12 ;  /* 0x0000000c00187202 */ /* 0x001fe20000000f00 */
[----:B------:R-:W-:Y:S02]  /*1a10*/  IMAD.MOV.U32 R25, RZ, RZ, R13 ;  /* 0x000000ffff197224 */ /* 0x000fe400078e000d */
        /* <DEDUP_REMOVED lines=20> */
[----:B------:R-:W-:Y:S02]  /*1b60*/  @P3 HADD2.BF16_V2 R29, R8.H0_H0, R12.H0_H0 ;  /* 0x2000000c081d3230 */ /* 0x000fe40000200800 */
[----:B------:R-:W-:Y:S02]  /*1b70*/  @P3 HADD2.BF16_V2 R8, R9.H1_H1, R13.H1_H1 ;  /* 0x3000000d09083230 */ /* 0x000fe40000200c00 */
[C-C-:B0-----:R-:W-:Y:S02]  /*1b80*/  @P3 HADD2.BF16_V2 R18, R10.reuse.H1_H1, R14.reuse.H1_H1 ;  /* 0x3000000e0a123230 */ /* 0x141fe40000200c00 */
[----:B------:R-:W-:Y:S02]  /*1b90*/  @P3 HADD2.BF16_V2 R19, R11.H1_H1, R15.H1_H1 ;  /* 0x3000000f0b133230 */ /* 0x000fe40000200c00 */
        /* <DEDUP_REMOVED lines=32> */
[C-C-:B------:R-:W-:Y:S02]  /*1da0*/  @P3 HADD2.BF16_V2 R12, R10.reuse.H1_H1, R14.reuse.H1_H1 ;  /* 0x3000000e0a0c3230 */ /* 0x140fe40000200c00 */
[----:B0-----:R-:W-:Y:S02]  /*1db0*/  @P3 HADD2.BF16_V2 R16, R11.H1_H1, R15.H1_H1 ;  /* 0x3000000f0b103230 */ /* 0x001fe40000200c00 */
        /* <DEDUP_REMOVED lines=8> */
[----:B------:R2:W3:Y:S01]  /*1e40*/  @!P3 LDG.E.128 R8, desc[UR12][R26.64+0x600] ;  /* 0x0006000c1a08b981 */ /* 0x0004e2000c1e1d00 */
[----:B------:R-:W-:-:S04]  /*1e50*/  IADD3 R21, R21, 0x80, RZ ;  /* 0x0000008015157810 */ /* 0x000fc80007ffe0ff */
[----:B------:R-:W-:Y:S02]  /*1e60*/  ISETP.GE.AND P2, PT, R21, UR14, PT ;  /* 0x0000000e15007c0c */ /* 0x000fe4000bf46270 */
[----:B-1----:R-:W-:Y:S02]  /*1e70*/  IADD3 R12, P0, R24, 0x800, RZ ;  /* 0x00000800180c7810 */ /* 0x002fe40007f1e0ff */
[----:B--2---:R-:W-:-:S03]  /*1e80*/  IADD3 R26, P1, R26, 0x800, RZ ;  /* 0x000008001a1a7810 */ /* 0x004fc60007f3e0ff */
[----:B------:R-:W-:Y:S01]  /*1e90*/  IMAD.X R13, RZ, RZ, R25, P0 ;  /* 0x000000ffff0d7224 */ /* 0x000fe200000e0619 */
[----:B------:R-:W-:Y:S01]  /*1ea0*/  IADD3.X R27, RZ, R27, RZ, P1, !PT ;  /* 0x0000001bff1b7210 */ /* 0x000fe20000ffe4ff */
[----:B---3--:R0:W-:Y:S04]  /*1eb0*/  @!P3 STG.E.128 desc[UR12][R24.64+0x600], R8 ;  /* 0x000600081800b986 */ /* 0x0081e8000c101d0c */
[----:B------:R-:W-:Y:S05]  /*1ec0*/  @!P2 BRA `(.L_x_16) ;  /* 0xfffffff800cca947 */ /* 0x000fea000383ffff */
.L_x_13:
[----:B------:R-:W-:Y:S05]  /*1ed0*/  BSYNC B0 ;  /* 0x0000000000007941 */ /* 0x000fea0003800000 */
.L_x_12:
[----:B0-----:R-:W-:Y:S01]  /*1ee0*/  IMAD.U32 R9, RZ, RZ, UR8 ;  /* 0x00000008ff097e24 */ /* 0x001fe2000f8e00ff */
[----:B------:R-:W-:-:S04]  /*1ef0*/  IADD3 R5, P1, R5, 0x1, RZ ;  /* 0x0000000105057810 */ /* 0x000fc80007f3e0ff */
[----:B------:R-:W-:Y:S02]  /*1f00*/  LEA.HI R6, R9, R6, RZ, 0x1b ;  /* 0x0000000609067211 */ /* 0x000fe400078fd8ff */
[----:B------:R-:W-:Y:S02]  /*1f10*/  IADD3.X R3, RZ, R3, RZ, P1, !PT ;  /* 0x00000003ff037210 */ /* 0x000fe40000ffe4ff */
[----:B------:R-:W-:-:S13]  /*1f20*/  ISETP.GE.AND P0, PT, R6, R7, PT ;  /* 0x000000070600720c */ /* 0x000fda0003f06270 */
[----:B------:R-:W-:Y:S05]  /*1f30*/  @!P0 BRA `(.L_x_17) ;  /* 0xfffffff000808947 */ /* 0x000fea000383ffff */
[----:B------:R-:W-:Y:S05]  /*1f40*/  EXIT ;  /* 0x000000000000794d */ /* 0x000fea0003800000 */
.L_x_18:
[----:B------:R-:W-:-:S00]  /*1f50*/  BRA `(.L_x_18) ;  /* 0xfffffffc00fc7947 */ /* 0x000fc0000383ffff */
[----:B------:R-:W-:-:S00]  /*1f60*/  NOP ;  /* 0x0000000000007918 */ /* 0x000fc00000000000 */
        /* <DEDUP_REMOVED lines=9> */
.L_x_712:


//--------------------- .text._ZN18transformer_engine16context_parallel26thd_grad_correction_kernelI13__nv_bfloat16NS0_10AddFunctorIS2_EENS0_11CopyFunctorELi2ELi32EEEvPT_S7_Piiii --------------------------
	.section	.text._ZN18transformer_engine16context_parallel26thd_grad_correction_kernelI13__nv_bfloat16NS0_10AddFunctorIS2_EENS0_11CopyFunctorELi2ELi32EEEvPT_S7_Piiii,"ax",@progbits
	.align	128
        .global         _ZN18transformer_engine16context_parallel26thd_grad_correction_kernelI13__nv_bfloat16NS0_10AddFunctorIS2_EENS0_11CopyFunctorELi2ELi32EEEvPT_S7_Piiii
        .type           _ZN18transformer_engine16context_parallel26thd_grad_correction_kernelI13__nv_bfloat16NS0_10AddFunctorIS2_EENS0_11CopyFunctorELi2ELi32EEEvPT_S7_Piiii,@function
        .size           _ZN18transformer_engine16context_parallel26thd_grad_correction_kernelI13__nv_bfloat16NS0_10AddFunctorIS2_EENS0_11CopyFunctorELi2ELi32EEEvPT_S7_Piiii,(.L_x_713 - _ZN18transformer_engine16context_parallel26thd_grad_correction_kernelI13__nv_bfloat16NS0_10AddFunctorIS2_EENS0_11CopyFunctorELi2ELi32EEEvPT_S7_Piiii)
        .other          _ZN18transformer_engine16context_parallel26thd_grad_correction_kernelI13__nv_bfloat16NS0_10AddFunctorIS2_EENS0_11CopyFunctorELi2ELi32EEEvPT_S7_Piiii,@"STO_CUDA_ENTRY STV_DEFAULT"
_ZN18transformer_engine16context_parallel26thd_grad_correction_kernelI13__nv_bfloat16NS0_10AddFunctorIS2_EENS0_11CopyFunctorELi2ELi32EEEvPT_S7_Piiii:
.text._ZN18transformer_engine16context_parallel26thd_grad_correction_kernelI13__nv_bfloat16NS0_10AddFunctorIS2_EENS0_11CopyFunctorELi2ELi32EEEvPT_S7_Piiii:
        /* <DEDUP_REMOVED lines=13> */
.L_x_21:
[----:B0-2---:R-:W-:-:S06]  /*00d0*/  IMAD.WIDE R2, R7, 0x4, R4 ;  /* 0x0000000407027825 */ /* 0x005fcc00078e0204 */
[----:B------:R-:W2:Y:S01]  /*00e0*/  LDG.E R2, desc[UR12][R2.64] ;  /* 0x0000000c02027981 */ /* 0x000ea2000c1e1900 */
[----:B------:R-:W-:Y:S01]  /*00f0*/  IMAD R9, R7, 0x4, R0 ;  /* 0x0000000407097824 */ /* 0x000fe200078e0200 */
[----:B-1----:R-:W-:-:S04]  /*0100*/  IADD3 R7, R6, R7, RZ ;  /* 0x0000000706077210 */ /* 0x002fc80007ffe0ff */
[----:B------:R-:W-:Y:S01]  /*0110*/  ISETP.GT.AND P0, PT, R7, R8, PT ;  /* 0x000000080700720c */ /* 0x000fe20003f04270 */
[----:B--2---:R0:W-:-:S12]  /*0120*/  STS [R9], R2 ;  /* 0x0000000209007388 */ /* 0x0041d80000000800 */
[----:B------:R-:W-:Y:S05]  /*0130*/  @!P0 BRA `(.L_x_21) ;  /* 0xfffffffc00e48947 */ /* 0x000fea000383ffff */
.L_x_20:
[----:B------:R-:W-:Y:S05]  /*0140*/  BSYNC B0 ;  /* 0x0000000000007941 */ /* 0x000fea0003800000 */
.L_x_19:
        /* <DEDUP_REMOVED lines=43> */
[----:B------:R-:W-:-:S04]  /*0400*/  ULEA.HI UR4, UR4, UR4, URZ, 0x1 ;  /* 0x0000000404047291 */ /* 0x000fc8000f8f083f */
[----:B------:R-:W-:Y:S01]  /*0410*/  IADD3 R0, R23, R5, RZ ;  /* 0x0000000517007210 */ /* 0x000fe20007ffe0ff */
[----:B------:R-:W-:-:S12]  /*0420*/  USHF.R.S32.HI UR4, URZ, 0x1, UR4 ;  /* 0x000000013f047899 */ /* 0x000fd80008011404 */
.L_x_28:
[----:B------:R-:W-:Y:S01]  /*0430*/  ISETP.GE.AND P1, PT, R20, UR14, PT ;  /* 0x0000000e14007c0c */ /* 0x000fe2000bf26270 */
[----:B------:R-:W-:Y:S01]  /*0440*/  IMAD.U32 R5, RZ, RZ, UR8 ;  /* 0x00000008ff057e24 */ /* 0x000fe2000f8e00ff */
[-C--:B------:R-:W-:Y:S01]  /*0450*/  MOV R8, R6.reuse ;  /* 0x0000000600087202 */ /* 0x080fe20000000f00 */
        /* <DEDUP_REMOVED lines=14> */
[----:B------:R-:W-:-:S02]  /*0540*/  IMAD R9, R2, UR6, R9 ;  /* 0x0000000602097c24 */ /* 0x000fc4000f8e0209 */
[----:B------:R-:W-:Y:S01]  /*0550*/  IMAD.SHL.U32 R24, R4, 0x2, RZ ;  /* 0x0000000204187824 */ /* 0x000fe200078e00ff */
[----:B------:R-:W-:Y:S02]  /*0560*/  LOP3.LUT R16, R10, 0x3, RZ, 0xc0, !PT ;  /* 0x000000030a107812 */ /* 0x000fe400078ec0ff */
[----:B------:R-:W-:Y:S02]  /*0570*/  IADD3 R5, R5, R9, RZ ;  /* 0x0000000905057210 */ /* 0x000fe40007ffe0ff */
[----:B------:R-:W-:Y:S02]  /*0580*/  ISETP.NE.AND P1, PT, R16, RZ, PT ;  /* 0x000000ff1000720c */ /* 0x000fe40003f25270 */
[----:B------:R-:W-:Y:S02]  /*0590*/  IADD3 R26, P2, R24, UR10, RZ ;  /* 0x0000000a181a7c10 */ /* 0x000fe4000ff5e0ff */
[----:B------:R-:W-:Y:S02]  /*05a0*/  SHF.L.U64.HI R4, R4, 0x1, R5 ;  /* 0x0000000104047819 */ /* 0x000fe40000010205 */
[----:B------:R-:W-:-:S02]  /*05b0*/  IADD3 R24, P3, R24, UR16, RZ ;  /* 0x0000001018187c10 */ /* 0x000fc4000ff7e0ff */
[C---:B------:R-:W-:Y:S02]  /*05c0*/  IADD3.X R27, R4.reuse, UR11, RZ, P2, !PT ;  /* 0x0000000b041b7c10 */ /* 0x040fe400097fe4ff */
[----:B------:R-:W-:Y:S01]  /*05d0*/  IADD3.X R25, R4, UR17, RZ, P3, !PT ;  /* 0x0000001104197c10 */ /* 0x000fe20009ffe4ff */
[----:B------:R-:W-:Y:S01]  /*05e0*/  IMAD.MOV.U32 R4, RZ, RZ, R20 ;  /* 0x000000ffff047224 */ /* 0x000fe200078e0014 */
[----:B------:R-:W-:Y:S01]  /*05f0*/  IADD3 R5, R8, -UR9, RZ ;  /* 0x8000000908057c10 */ /* 0x000fe2000fffe0ff */
[----:B------:R-:W-:Y:S06]  /*0600*/  @!P1 BRA `(.L_x_26) ;  /* 0x0000000400089947 */ /* 0x000fec0003800000 */
[----:B------:R-:W-:Y:S02]  /*0610*/  SHF.L.U32 R29, R20, 0x4, RZ ;  /* 0x00000004141d7819 */ /* 0x000fe400000006ff */
[----:B------:R-:W-:Y:S02]  /*0620*/  ISETP.GE.AND P1, PT, R5, UR4, PT ;  /* 0x0000000405007c0c */ /* 0x000fe4000bf26270 */
[----:B------:R-:W-:-:S05]  /*0630*/  IADD3 R8, P2, R29, R24, RZ ;  /* 0x000000181d087210 */ /* 0x000fca0007f5e0ff */
[----:B------:R-:W-:-:S06]  /*0640*/  IMAD.X R9, RZ, RZ, R25, P2 ;  /* 0x000000ffff097224 */ /* 0x000fcc00010e0619 */
[----:B------:R-:W2:Y:S01]  /*0650*/  @P1 LDG.E.128 R8, desc[UR12][R8.64] ;  /* 0x0000000c08081981 */ /* 0x000ea2000c1e1d00 */
[C---:B------:R-:W-:Y:S02]  /*0660*/  IADD3 R18, P2, R29.reuse, R26, RZ ;  /* 0x0000001a1d127210 */ /* 0x040fe40007f5e0ff */
[----:B------:R-:W-:Y:S02]  /*0670*/  IADD3 R28, P3, R29, R24, RZ ;  /* 0x000000181d1c7210 */ /* 0x000fe40007f7e0ff */
[----:B------:R-:W-:-:S03]  /*0680*/  IADD3.X R19, RZ, R27, RZ, P2, !PT ;  /* 0x0000001bff137210 */ /* 0x000fc600017fe4ff */
[----:B------:R-:W-:Y:S02]  /*0690*/  IMAD.X R29, RZ, RZ, R25, P3 ;  /* 0x000000ffff1d7224 */ /* 0x000fe400018e0619 */
[----:B--2---:R0:W-:Y:S04]  /*06a0*/  @P1 STG.E.128 desc[UR12][R18.64], R8 ;  /* 0x0000000812001986 */ /* 0x0041e8000c101d0c */
[----:B------:R-:W2:Y:S04]  /*06b0*/  @!P1 LDG.E.128 R12, desc[UR12][R28.64] ;  /* 0x0000000c1c0c9981 */ /* 0x000ea8000c1e1d00 */
[----:B------:R-:W2:Y:S01]  /*06c0*/  @!P1 LDG.E.128 R8, desc[UR12][R18.64] ;  /* 0x0000000c12089981 */ /* 0x000ea2000c1e1d00 */
[----:B------:R-:W-:Y:S01]  /*06d0*/  ISETP.NE.AND P2, PT, R16, 0x1, PT ;  /* 0x000000011000780c */ /* 0x000fe20003f45270 */
[----:B--2---:R-:W-:-:S02]  /*06e0*/  @!P1 HADD2.BF16_V2 R4, R8.H1_H1, R12.H1_H1 ;  /* 0x3000000c08049230 */ /* 0x004fc40000200c00 */
[----:B------:R-:W-:Y:S02]  /*06f0*/  @!P1 HADD2.BF16_V2 R17, R8.H0_H0, R12.H0_H0 ;  /* 0x2000000c08119230 */ /* 0x000fe40000200800 */
[C-C-:B------:R-:W-:Y:S02]  /*0700*/  @!P1 HADD2.BF16_V2 R12, R9.reuse.H1_H1, R13.reuse.H1_H1 ;  /* 0x3000000d090c9230 */ /* 0x140fe40000200c00 */
[----:B------:R-:W-:Y:S02]  /*0710*/  @!P1 HADD2.BF16_V2 R21, R9.H0_H0, R13.H0_H0 ;  /* 0x2000000d09159230 */ /* 0x000fe40000200800 */
[C-C-:B------:R-:W-:Y:S02]  /*0720*/  @!P1 HADD2.BF16_V2 R13, R10.reuse.H1_H1, R14.reuse.H1_H1 ;  /* 0x3000000e0a0d9230 */ /* 0x140fe40000200c00 */
[----:B------:R-:W-:Y:S02]  /*0730*/  @!P1 HADD2.BF16_V2 R10, R10.H0_H0, R14.H0_H0 ;  /* 0x2000000e0a0a9230 */ /* 0x000fe40000200800 */
[----:B------:R-:W-:-:S02]  /*0740*/  @!P1 HADD2.BF16_V2 R14, R11.H1_H1, R15.H1_H1 ;  /* 0x3000000f0b0e9230 */ /* 0x000fc40000200c00 */
[----:B------:R-:W-:Y:S01]  /*0750*/  @!P1 HADD2.BF16_V2 R15, R11.H0_H0, R15.H0_H0 ;  /* 0x2000000f0b0f9230 */ /* 0x000fe20000200800 */
[----:B------:R-:W-:Y:S02]  /*0760*/  @!P1 PRMT R8, R17, 0x5410, R4 ;  /* 0x0000541011089816 */ /* 0x000fe40000000004 */
[----:B------:R-:W-:Y:S02]  /*0770*/  @!P1 PRMT R9, R21, 0x5410, R12 ;  /* 0x0000541015099816 */ /* 0x000fe4000000000c */
[----:B------:R-:W-:Y:S02]  /*0780*/  @!P1 PRMT R10, R10, 0x5410, R13 ;  /* 0x000054100a0a9816 */ /* 0x000fe4000000000d */
[----:B------:R-:W-:-:S05]  /*0790*/  @!P1 PRMT R11, R15, 0x5410, R14 ;  /* 0x000054100f0b9816 */ /* 0x000fca000000000e */
[----:B------:R0:W-:Y:S01]  /*07a0*/  @!P1 STG.E.128 desc[UR12][R18.64], R8 ;  /* 0x0000000812009986 */ /* 0x0001e2000c101d0c */
[----:B------:R-:W-:Y:S01]  /*07b0*/  LOP3.LUT R4, R20, 0x20, RZ, 0xfc, !PT ;  /* 0x0000002014047812 */ /* 0x000fe200078efcff */
[----:B------:R-:W-:Y:S06]  /*07c0*/  @!P2 BRA `(.L_x_26) ;  /* 0x000000000098a947 */ /* 0x000fec0003800000 */
[----:B0-----:R-:W2:Y:S04]  /*07d0*/  @P1 LDG.E.128 R8, desc[UR12][R28.64+0x200] ;  /* 0x0002000c1c081981 */ /* 0x001ea8000c1e1d00 */
        /* <DEDUP_REMOVED lines=19> */
[----:B-1----:R-:W2:Y:S04]  /*0910*/  @P1 LDG.E.128 R8, desc[UR12][R28.64+0x400] ;  /* 0x0004000c1c081981 */ /* 0x002ea8000c1e1d00 */
[----:B--2---:R2:W-:Y:S04]  /*0920*/  @P1 STG.E.128 desc[UR12][R18.64+0x400], R8 ;  /* 0x0004000812001986 */ /* 0x0045e8000c101d0c */
[----:B------:R-:W3:Y:S04]  /*0930*/  @!P1 LDG.E.128 R12, desc[UR12][R18.64+0x400] ;  /* 0x0004000c120c9981 */ /* 0x000ee8000c1e1d00 */
[----:B------:R-:W3:Y:S02]  /*0940*/  @!P1 LDG.E.128 R8, desc[UR12][R28.64+0x400] ;  /* 0x0004000c1c089981 */ /* 0x000ee4000c1e1d00 */
[----:B---3--:R-:W-:-:S02]  /*0950*/  @!P1 HADD2.BF16_V2 R4, R12.H1_H1, R8.H1_H1 ;  /* 0x300000080c049230 */ /* 0x008fc40000200c00 */
[----:B------:R-:W-:Y:S02]  /*0960*/  @!P1 HADD2.BF16_V2 R16, R12.H0_H0, R8.H0_H0 ;  /* 0x200000080c109230 */ /* 0x000fe40000200800 */
[----:B------:R-:W-:Y:S02]  /*0970*/  @!P1 HADD2.BF16_V2 R12, R13.H1_H1, R9.H1_H1 ;  /* 0x300000090d0c9230 */ /* 0x000fe40000200c00 */
[C-C-:B------:R-:W-:Y:S02]  /*0980*/  @!P1 HADD2.BF16_V2 R17, R14.reuse.H1_H1, R10.reuse.H1_H1 ;  /* 0x3000000a0e119230 */ /* 0x140fe40000200c00 */
[----:B------:R-:W-:Y:S02]  /*0990*/  @!P1 HADD2.BF16_V2 R21, R15.H1_H1, R11.H1_H1 ;  /* 0x3000000b0f159230 */ /* 0x000fe40000200c00 */
[----:B------:R-:W-:Y:S02]  /*09a0*/  @!P1 HADD2.BF16_V2 R13, R13.H0_H0, R9.H0_H0 ;  /* 0x200000090d0d9230 */ /* 0x000fe40000200800 */
[----:B------:R-:W-:-:S02]  /*09b0*/  @!P1 HADD2.BF16_V2 R14, R14.H0_H0, R10.H0_H0 ;  /* 0x2000000a0e0e9230 */ /* 0x000fc40000200800 */
[----:B------:R-:W-:Y:S01]  /*09c0*/  @!P1 HADD2.BF16_V2 R15, R15.H0_H0, R11.H0_H0 ;  /* 0x2000000b0f0f9230 */ /* 0x000fe20000200800 */
[----:B------:R-:W-:Y:S02]  /*09d0*/  @!P1 PRMT R8, R16, 0x5410, R4 ;  /* 0x0000541010089816 */ /* 0x000fe40000000004 */
[----:B------:R-:W-:Y:S02]  /*09e0*/  @!P1 PRMT R9, R13, 0x5410, R12 ;  /* 0x000054100d099816 */ /* 0x000fe4000000000c */
[----:B------:R-:W-:Y:S02]  /*09f0*/  @!P1 PRMT R10, R14, 0x5410, R17 ;  /* 0x000054100e0a9816 */ /* 0x000fe40000000011 */
[----:B------:R-:W-:-:S05]  /*0a00*/  @!P1 PRMT R11, R15, 0x5410, R21 ;  /* 0x000054100f0b9816 */ /* 0x000fca0000000015 */
[----:B------:R2:W-:Y:S01]  /*0a10*/  @!P1 STG.E.128 desc[UR12][R18.64+0x400], R8 ;  /* 0x0004000812009986 */ /* 0x0005e2000c101d0c */
[----:B------:R-:W-:-:S07]  /*0a20*/  LOP3.LUT R4, R20, 0x60, RZ, 0xfc, !PT ;  /* 0x0000006014047812 */ /* 0x000fce00078efcff */
.L_x_26:
[----:B------:R-:W-:Y:S05]  /*0a30*/  BSYNC B1 ;  /* 0x0000000000017941 */ /* 0x000fea0003800000 */
.L_x_25:
[----:B012---:R-:W-:-:S04]  /*0a40*/  LOP3.LUT R8, RZ, R20, RZ, 0x33, !PT ;  /* 0x00000014ff087212 */ /* 0x007fc800078e33ff */
[----:B------:R-:W-:-:S04]  /*0a50*/  IADD3 R8, R8, UR14, RZ ;  /* 0x0000000e08087c10 */ /* 0x000fc8000fffe0ff */
[----:B------:R-:W-:-:S13]  /*0a60*/  ISETP.GE.U32.AND P1, PT, R8, 0x60, PT ;  /* 0x000000600800780c */ /* 0x000fda0003f26070 */
[----:B------:R-:W-:Y:S05]  /*0a70*/  @!P1 BRA `(.L_x_24) ;  /* 0x0000000400389947 */ /* 0x000fea0003800000 */
[----:B------:R-:W-:Y:S01]  /*0a80*/  ISETP.GE.AND P4, PT, R5, UR4, PT ;  /* 0x0000000405007c0c */ /* 0x000fe2000bf86270 */
[----:B------:R-:W-:-:S04]  /*0a90*/  IMAD.WIDE.U32 R26, R4, 0x10, R26 ;  /* 0x00000010041a7825 */ /* 0x000fc800078e001a */
[----:B------:R-:W-:-:S08]  /*0aa0*/  IMAD.WIDE.U32 R24, R4, 0x10, R24 ;  /* 0x0000001004187825 */ /* 0x000fd000078e0018 */
.L_x_27:
[----:B------:R-:W2:Y:S04]  /*0ab0*/  @P4 LDG.E.128 R8, desc[UR12][R24.64] ;  /* 0x0000000c18084981 */ /* 0x000ea8000c1e1d00 */
[----:B--2---:R-:W-:Y:S04]  /*0ac0*/  @P4 STG.E.128 desc[UR12][R26.64], R8 ;  /* 0x000000081a004986 */ /* 0x004fe8000c101d0c */
[----:B------:R-:W2:Y:S04]  /*0ad0*/  @!P4 LDG.E.128 R12, desc[UR12][R24.64] ;  /* 0x0000000c180cc981 */ /* 0x000ea8000c1e1d00 */
[----:B------:R-:W2:Y:S02]  /*0ae0*/  @!P4 LDG.E.128 R8, desc[UR12][R26.64] ;  /* 0x0000000c1a08c981 */ /* 0x000ea4000c1e1d00 */
[----:B--2---:R-:W-:-:S02]  /*0af0*/  @!P4 HADD2.BF16_V2 R5, R8.H1_H1, R12.H1_H1 ;  /* 0x3000000c0805c230 */ /* 0x004fc40000200c00 */
[----:B------:R-:W-:Y:S02]  /*0b00*/  @!P4 HADD2.BF16_V2 R16, R9.H1_H1, R13.H1_H1 ;  /* 0x3000000d0910c230 */ /* 0x000fe40000200c00 */
[----:B------:R-:W-:Y:S02]  /*0b10*/  @!P4 HADD2.BF16_V2 R17, R10.H1_H1, R14.H1_H1 ;  /* 0x3000000e0a11c230 */ /* 0x000fe40000200c00 */
[----:B------:R-:W-:Y:S02]  /*0b20*/  @!P4 HADD2.BF16_V2 R18, R11.H1_H1, R15.H1_H1 ;  /* 0x3000000f0b12c230 */ /* 0x000fe40000200c00 */
[----:B------:R-:W-:Y:S02]  /*0b30*/  @!P4 HADD2.BF16_V2 R12, R8.H0_H0, R12.H0_H0 ;  /* 0x2000000c080cc230 */ /* 0x000fe40000200800 */
[----:B------:R-:W-:Y:S02]  /*0b40*/  @!P4 HADD2.BF16_V2 R13, R9.H0_H0, R13.H0_H0 ;  /* 0x2000000d090dc230 */ /* 0x000fe40000200800 */
[----:B------:R-:W-:-:S02]  /*0b50*/  @!P4 HADD2.BF16_V2 R14, R10.H0_H0, R14.H0_H0 ;  /* 0x2000000e0a0ec230 */ /* 0x000fc40000200800 */
[----:B------:R-:W-:Y:S01]  /*0b60*/  @!P4 HADD2.BF16_V2 R15, R11.H0_H0, R15.H0_H0 ;  /* 0x2000000f0b0fc230 */ /* 0x000fe20000200800 */
[----:B------:R-:W-:Y:S02]  /*0b70*/  @!P4 PRMT R8, R12, 0x5410, R5 ;  /* 0x000054100c08c816 */ /* 0x000fe40000000005 */
[----:B------:R-:W-:Y:S02]  /*0b80*/  @!P4 PRMT R9, R13, 0x5410, R16 ;  /* 0x000054100d09c816 */ /* 0x000fe40000000010 */
[----:B------:R-:W-:Y:S02]  /*0b90*/  @!P4 PRMT R10, R14, 0x5410, R17 ;  /* 0x000054100e0ac816 */ /* 0x000fe40000000011 */
[----:B------:R-:W-:-:S05]  /*0ba0*/  @!P4 PRMT R11, R15, 0x5410, R18 ;  /* 0x000054100f0bc816 */ /* 0x000fca0000000012 */
[----:B------:R0:W-:Y:S04]  /*0bb0*/  @!P4 STG.E.128 desc[UR12][R26.64], R8 ;  /* 0x000000081a00c986 */ /* 0x0001e8000c101d0c */
[----:B------:R-:W2:Y:S04]  /*0bc0*/  @P4 LDG.E.128 R16, desc[UR12][R24.64+0x200] ;  /* 0x0002000c18104981 */ /* 0x000ea8000c1e1d00 */
[----:B--2---:R1:W-:Y:S04]  /*0bd0*/  @P4 STG.E.128 desc[UR12][R26.64+0x200], R16 ;  /* 0x000200101a004986 */ /* 0x0043e8000c101d0c */
[----:B0-----:R-:W2:Y:S04]  /*0be0*/  @!P4 LDG.E.128 R8, desc[UR12][R26.64+0x200] ;  /* 0x0002000c1a08c981 */ /* 0x001ea8000c1e1d00 */
        /* <DEDUP_REMOVED lines=14> */
[----:B-1----:R-:W2:Y:S04]  /*0cd0*/  @P4 LDG.E.128 R16, desc[UR12][R24.64+0x400] ;  /* 0x0004000c18104981 */ /* 0x002ea8000c1e1d00 */
        /* <DEDUP_REMOVED lines=16> */
[----:B-1----:R-:W2:Y:S01]  /*0de0*/  @P4 LDG.E.128 R16, desc[UR12][R24.64+0x600] ;  /* 0x0006000c18104981 */ /* 0x002ea2000c1e1d00 */
[----:B------:R-:W-:-:S03]  /*0df0*/  VIADD R4, R4, 0x80 ;  /* 0x0000008004047836 */ /* 0x000fc60000000000 */
[----:B--2---:R-:W-:Y:S04]  /*0e00*/  @P4 STG.E.128 desc[UR12][R26.64+0x600], R16 ;  /* 0x000600101a004986 */ /* 0x004fe8000c101d0c */
[----:B0-----:R-:W2:Y:S04]  /*0e10*/  @!P4 LDG.E.128 R8, desc[UR12][R26.64+0x600] ;  /* 0x0006000c1a08c981 */ /* 0x001ea8000c1e1d00 */
[----:B------:R0:W2:Y:S01]  /*0e20*/  @!P4 LDG.E.128 R12, desc[UR12][R24.64+0x600] ;  /* 0x0006000c180cc981 */ /* 0x0000a2000c1e1d00 */
[----:B------:R-:W-:Y:S02]  /*0e30*/  ISETP.GE.AND P3, PT, R4, UR14, PT ;  /* 0x0000000e04007c0c */ /* 0x000fe4000bf66270 */
[----:B0-----:R-:W-:-:S04]  /*0e40*/  IADD3 R24, P1, R24, 0x800, RZ ;  /* 0x0000080018187810 */ /* 0x001fc80007f3e0ff */
[----:B------:R-:W-:Y:S01]  /*0e50*/  IADD3.X R25, RZ, R25, RZ, P1, !PT ;  /* 0x00000019ff197210 */ /* 0x000fe20000ffe4ff */
[----:B--2---:R-:W-:Y:S02]  /*0e60*/  @!P4 HADD2.BF16_V2 R5, R8.H1_H1, R12.H1_H1 ;  /* 0x3000000c0805c230 */ /* 0x004fe40000200c00 */
[----:B------:R-:W-:Y:S02]  /*0e70*/  @!P4 HADD2.BF16_V2 R21, R9.H1_H1, R13.H1_H1 ;  /* 0x3000000d0915c230 */ /* 0x000fe40000200c00 */
[----:B------:R-:W-:Y:S02]  /*0e80*/  @!P4 HADD2.BF16_V2 R28, R10.H1_H1, R14.H1_H1 ;  /* 0x3000000e0a1cc230 */ /* 0x000fe40000200c00 */
[----:B------:R-:W-:Y:S02]  /*0e90*/  @!P4 HADD2.BF16_V2 R29, R11.H1_H1, R15.H1_H1 ;  /* 0x3000000f0b1dc230 */ /* 0x000fe40000200c00 */
[----:B------:R-:W-:Y:S02]  /*0ea0*/  @!P4 HADD2.BF16_V2 R12, R8.H0_H0, R12.H0_H0 ;  /* 0x2000000c080cc230 */ /* 0x000fe40000200800 */
[----:B------:R-:W-:-:S02]  /*0eb0*/  @!P4 HADD2.BF16_V2 R13, R9.H0_H0, R13.H0_H0 ;  /* 0x2000000d090dc230 */ /* 0x000fc40000200800 */
[----:B------:R-:W-:Y:S02]  /*0ec0*/  @!P4 HADD2.BF16_V2 R14, R10.H0_H0, R14.H0_H0 ;  /* 0x2000000e0a0ec230 */ /* 0x000fe40000200800 */
[----:B------:R-:W-:Y:S01]  /*0ed0*/  @!P4 HADD2.BF16_V2 R11, R11.H0_H0, R15.H0_H0 ;  /* 0x2000000f0b0bc230 */ /* 0x000fe20000200800 */
[----:B------:R-:W-:Y:S02]  /*0ee0*/  @!P4 PRMT R8, R12, 0x5410, R5 ;  /* 0x000054100c08c816 */ /* 0x000fe40000000005 */
[----:B------:R-:W-:Y:S02]  /*0ef0*/  @!P4 PRMT R9, R13, 0x5410, R21 ;  /* 0x000054100d09c816 */ /* 0x000fe40000000015 */
[----:B------:R-:W-:Y:S02]  /*0f00*/  @!P4 PRMT R10, R14, 0x5410, R28 ;  /* 0x000054100e0ac816 */ /* 0x000fe4000000001c */
[----:B------:R-:W-:-:S05]  /*0f10*/  @!P4 PRMT R11, R11, 0x5410, R29 ;  /* 0x000054100b0bc816 */ /* 0x000fca000000001d */
[----:B------:R0:W-:Y:S02]  /*0f20*/  @!P4 STG.E.128 desc[UR12][R26.64+0x600], R8 ;  /* 0x000600081a00c986 */ /* 0x0001e4000c101d0c */
[----:B0-----:R-:W-:-:S05]  /*0f30*/  IADD3 R26, P2, R26, 0x800, RZ ;  /* 0x000008001a1a7810 */ /* 0x001fca0007f5e0ff */
[----:B------:R-:W-:Y:S01]  /*0f40*/  IMAD.X R27, RZ, RZ, R27, P2 ;  /* 0x000000ffff1b7224 */ /* 0x000fe200010e061b */
[----:B------:R-:W-:Y:S07]  /*0f50*/  @!P3 BRA `(.L_x_27) ;  /* 0xfffffff800d4b947 */ /* 0x000fee000383ffff */
.L_x_24:
[----:B------:R-:W-:Y:S05]  /*0f60*/  BSYNC B0 ;  /* 0x0000000000007941 */ /* 0x000fea0003800000 */
.L_x_23:
[----:B------:R-:W-:-:S04]  /*0f70*/  IADD3 R3, P1, R3, 0x1, RZ ;  /* 0x0000000103037810 */ /* 0x000fc80007f3e0ff */
[----:B------:R-:W-:Y:S01]  /*0f80*/  IADD3.X R2, RZ, R2, RZ, P1, !PT ;  /* 0x00000002ff027210 */ /* 0x000fe20000ffe4ff */
[----:B------:R-:W-:Y:S08]  /*0f90*/  @!P0 BRA `(.L_x_28) ;  /* 0xfffffff400248947 */ /* 0x000ff0000383ffff */
[----:B------:R-:W-:Y:S05]  /*0fa0*/  EXIT ;  /* 0x000000000000794d */ /* 0x000fea0003800000 */
.L_x_22:
        /* <DEDUP_REMOVED lines=14> */
.L_x_36:
        /* <DEDUP_REMOVED lines=22> */
.L_x_30:
        /* <DEDUP_REMOVED lines=11> */
.L_x_29:
        /* <DEDUP_REMOVED lines=24> */
[----:B------:R-:W-:-:S04]  /*1420*/  SHF.L.U64.HI R14, R10, 0x1, R11 ;  /* 0x000000010a0e7819 */ /* 0x000fc8000001020b */
[----:B------:R-:W-:-:S05]  /*1430*/  IADD3.X R29, RZ, R9, R14, P1, P2 ;  /* 0x00000009ff1d7210 */ /* 0x000fca0000fe440e */
[----:B------:R-:W2:Y:S01]  /*1440*/  @P0 LDG.E.128 R8, desc[UR12][R28.64] ;  /* 0x0000000c1c080981 */ /* 0x000ea2000c1e1d00 */
[----:B------:R-:W-:-:S04]  /*1450*/  IADD3 R26, P1, P2, R2, R12, R27 ;  /* 0x0000000c021a7210 */ /* 0x000fc80007a3e01b */
[----:B------:R-:W-:-:S05]  /*1460*/  IADD3.X R27, RZ, R13, R14, P1, P2 ;  /* 0x0000000dff1b7210 */ /* 0x000fca0000fe440e */
        /* <DEDUP_REMOVED lines=56> */
[C---:B------:R-:W-:Y:S02]  /*17f0*/  @P0 LOP3.LUT R21, R20.reuse, 0x60, RZ, 0xfc, !PT ;  /* 0x0000006014150812 */ /* 0x040fe400078efcff */
[----:B------:R-:W-:-:S07]  /*1800*/  @!P0 LOP3.LUT R21, R20, 0x60, RZ, 0xfc, !PT ;  /* 0x0000006014158812 */ /* 0x000fce00078efcff */
.L_x_34:
[----:B------:R-:W-:Y:S05]  /*1810*/  BSYNC B1 ;  /* 0x0000000000017941 */ /* 0x000fea0003800000 */
.L_x_33:
        /* <DEDUP_REMOVED lines=16> */
[----:B------:R-:W-:-:S04]  /*1920*/  IMAD.WIDE.U32 R24, R21, 0x10, R24 ;  /* 0x0000001015187825 */ /* 0x000fc800078e0018 */
[----:B------:R-:W-:Y:S01]  /*1930*/  IMAD.MOV.U32 R13, RZ, RZ, R25 ;  /* 0x000000ffff0d7224 */ /* 0x000fe200078e0019 */
[----:B------:R-:W-:Y:S01]  /*1940*/  MOV R12, R24 ;  /* 0x00000018000c7202 */ /* 0x000fe20000000f00 */
[----:B------:R-:W-:Y:S01]  /*1950*/  IMAD.MOV.U32 R25, RZ, RZ, R19 ;  /* 0x000000ffff197224 */ /* 0x000fe200078e0013 */
[----:B------:R-:W-:-:S07]  /*1960*/  MOV R24, R18 ;  /* 0x0000001200187202 */ /* 0x000fce0000000f00 */
.L_x_35:
[----:B-1----:R-:W2:Y:S01]  /*1970*/  @P3 LDG.E.128 R8, desc[UR12][R24.64] ;  /* 0x0000000c18083981 */ /* 0x002ea2000c1e1d00 */
[----:B------:R-:W-:Y:S01]  /*1980*/  MOV R26, R12 ;  /* 0x0000000c001a7202 */ /* 0x000fe20000000f00 */
[----:B------:R-:W-:-:S05]  /*1990*/  IMAD.MOV.U32 R27, RZ, RZ, R13 ;  /* 0x000000ffff1b7224 */ /* 0x000fca00078e000d */
[----:B--2---:R-:W-:Y:S04]  /*19a0*/  @P3 STG.E.128 desc[UR12][R26.64], R8 ;  /* 0x000000081a003986 */ /* 0x004fe8000c101d0c */
[----:B------:R-:W2:Y:S04]  /*19b0*/  @!P3 LDG.E.128 R12, desc[UR12][R24.64] ;  /* 0x0000000c180cb981 */ /* 0x000ea8000c1e1d00 */
[----:B------:R-:W2:Y:S02]  /*19c0*/  @!P3 LDG.E.128 R8, desc[UR12][R26.64] ;  /* 0x0000000c1a08b981 */ /* 0x000ea4000c1e1d00 */
[----:B--2---:R-:W-:-:S02]  /*19d0*/  @!P3 HADD2.BF16_V2 R16, R8.H1_H1, R12.H1_H1 ;  /* 0x3000000c0810b230 */ /* 0x004fc40000200c00 */
        /* <DEDUP_REMOVED lines=49> */
[----:B------:R0:W2:Y:S01]  /*1cf0*/  @!P3 LDG.E.128 R12, desc[UR12][R24.64+0x600] ;  /* 0x0006000c180cb981 */ /* 0x0000a2000c1e1d00 */
[----:B------:R-:W-:-:S04]  /*1d00*/  IADD3 R21, R21, 0x80, RZ ;  /* 0x0000008015157810 */ /* 0x000fc80007ffe0ff */
[----:B------:R-:W-:Y:S02]  /*1d10*/  ISETP.GE.AND P2, PT, R21, UR14, PT ;  /* 0x0000000e15007c0c */ /* 0x000fe4000bf46270 */
[----:B0-----:R-:W-:-:S05]  /*1d20*/  IADD3 R24, P0, R24, 0x800, RZ ;  /* 0x0000080018187810 */ /* 0x001fca0007f1e0ff */
[----:B------:R-:W-:Y:S02]  /*1d30*/  IMAD.X R25, RZ, RZ, R25, P0 ;  /* 0x000000ffff197224 */ /* 0x000fe400000e0619 */
[C-C-:B--2---:R-:W-:Y:S02]  /*1d40*/  @!P3 HADD2.BF16_V2 R28, R8.reuse.H1_H1, R12.reuse.H1_H1 ;  /* 0x3000000c081cb230 */ /* 0x144fe40000200c00 */
[----:B------:R-:W-:Y:S02]  /*1d50*/  @!P3 HADD2.BF16_V2 R29, R8.H0_H0, R12.H0_H0 ;  /* 0x2000000c081db230 */ /* 0x000fe40000200800 */
[----:B------:R-:W-:Y:S02]  /*1d60*/  @!P3 HADD2.BF16_V2 R12, R9.H1_H1, R13.H1_H1 ;  /* 0x3000000d090cb230 */ /* 0x000fe40000200c00 */
[----:B------:R-:W-:Y:S02]  /*1d70*/  @!P3 HADD2.BF16_V2 R16, R10.H1_H1, R14.H1_H1 ;  /* 0x3000000e0a10b230 */ /* 0x000fe40000200c00 */
[----:B------:R-:W-:-:S02]  /*1d80*/  @!P3 HADD2.BF16_V2 R17, R11.H1_H1, R15.H1_H1 ;  /* 0x3000000f0b11b230 */ /* 0x000fc40000200c00 */
[----:B------:R-:W-:Y:S02]  /*1d90*/  @!P3 HADD2.BF16_V2 R13, R9.H0_H0, R13.H0_H0 ;  /* 0x2000000d090db230 */ /* 0x000fe40000200800 */
[----:B------:R-:W-:Y:S02]  /*1da0*/  @!P3 HADD2.BF16_V2 R14, R10.H0_H0, R14.H0_H0 ;  /* 0x2000000e0a0eb230 */ /* 0x000fe40000200800 */
[----:B------:R-:W-:Y:S01]  /*1db0*/  @!P3 HADD2.BF16_V2 R11, R11.H0_H0, R15.H0_H0 ;  /* 0x2000000f0b0bb230 */ /* 0x000fe20000200800 */
[----:B------:R-:W-:Y:S02]  /*1dc0*/  @!P3 PRMT R8, R29, 0x5410, R28 ;  /* 0x000054101d08b816 */ /* 0x000fe4000000001c */
[----:B------:R-:W-:Y:S02]  /*1dd0*/  @!P3 PRMT R9, R13, 0x5410, R12 ;  /* 0x000054100d09b816 */ /* 0x000fe4000000000c */
[----:B------:R-:W-:Y:S02]  /*1de0*/  @!P3 PRMT R10, R14, 0x5410, R16 ;  /* 0x000054100e0ab816 */ /* 0x000fe40000000010 */
[----:B------:R-:W-:-:S05]  /*1df0*/  @!P3 PRMT R11, R11, 0x5410, R17 ;  /* 0x000054100b0bb816 */ /* 0x000fca0000000011 */
[----:B------:R1:W-:Y:S01]  /*1e00*/  @!P3 STG.E.128 desc[UR12][R26.64+0x600], R8 ;  /* 0x000600081a00b986 */ /* 0x0003e2000c101d0c */
[----:B------:R-:W-:-:S04]  /*1e10*/  IADD3 R12, P1, R26, 0x800, RZ ;  /* 0x000008001a0c7810 */ /* 0x000fc80007f3e0ff */
[----:B------:R-:W-:Y:S01]  /*1e20*/  IADD3.X R13, RZ, R27, RZ, P1, !PT ;  /* 0x0000001bff0d7210 */ /* 0x000fe20000ffe4ff */
[----:B------:R-:W-:Y:S08]  /*1e30*/  @!P2 BRA `(.L_x_35) ;  /* 0xfffffff800cca947 */ /* 0x000ff0000383ffff */
.L_x_32:
[----:B------:R-:W-:Y:S05]  /*1e40*/  BSYNC B0 ;  /* 0x0000000000007941 */ /* 0x000fea0003800000 */
.L_x_31:
[----:B-1----:R-:W-:Y:S01]  /*1e50*/  IMAD.U32 R9, RZ, RZ, UR8 ;  /* 0x00000008ff097e24 */ /* 0x002fe2000f8e00ff */
[----:B------:R-:W-:-:S04]  /*1e60*/  IADD3 R5, P1, R5, 0x1, RZ ;  /* 0x0000000105057810 */ /* 0x000fc80007f3e0ff */
[----:B------:R-:W-:Y:S02]  /*1e70*/  LEA.HI R6, R9, R6, RZ, 0x1b ;  /* 0x0000000609067211 */ /* 0x000fe400078fd8ff */
[----:B------:R-:W-:Y:S02]  /*1e80*/  IADD3.X R3, RZ, R3, RZ, P1, !PT ;  /* 0x00000003ff037210 */ /* 0x000fe40000ffe4ff */
[----:B------:R-:W-:-:S13]  /*1e90*/  ISETP.GE.AND P0, PT, R6, R7, PT ;  /* 0x000000070600720c */ /* 0x000fda0003f06270 */
[----:B------:R-:W-:Y:S05]  /*1ea0*/  @!P0 BRA `(.L_x_36) ;  /* 0xfffffff000788947 */ /* 0x000fea000383ffff */
[----:B------:R-:W-:Y:S05]  /*1eb0*/  EXIT ;  /* 0x000000000000794d */ /* 0x000fea0003800000 */
.L_x_37:
        /* <DEDUP_REMOVED lines=12> */
.L_x_713:


//--------------------- .text._ZN18transformer_engine16context_parallel26thd_grad_correction_kernelI13__nv_bfloat16NS0_12EmptyFunctorENS0_11CopyFunctorELi1ELi32EEEvPT_S6_Piiii --------------------------
	.section	.text._ZN18transformer_engine16context_parallel26thd_grad_correction_kernelI13__nv_bfloat16NS0_12EmptyFunctorENS0_11CopyFunctorELi1ELi32EEEvPT_S6_Piiii,"ax",@progbits
	.align	128
        .global         _ZN18transformer_engine16context_parallel26thd_grad_correction_kernelI13__nv_bfloat16NS0_12EmptyFunctorENS0_11CopyFunctorELi1ELi32EEEvPT_S6_Piiii
        .type           _ZN18transformer_engine16context_parallel26thd_grad_correction_kernelI13__nv_bfloat16NS0_12EmptyFunctorENS0_11CopyFunctorELi1ELi32EEEvPT_S6_Piiii,@function
        .size           _ZN18transformer_engine16context_parallel26thd_grad_correction_kernelI13__nv_bfloat16NS0_12EmptyFunctorENS0_11CopyFunctorELi1ELi32EEEvPT_S6_Piiii,(.L_x_714 - _ZN18transformer_engine16context_parallel26thd_grad_correction_kernelI13__nv_bfloat16NS0_12EmptyFunctorENS0_11CopyFunctorELi1ELi32EEEvPT_S6_Piiii)
        .other          _ZN18transformer_engine16context_parallel26thd_grad_correction_kernelI13__nv_bfloat16NS0_12EmptyFunctorENS0_11CopyFunctorELi1ELi32EEEvPT_S6_Piiii,@"STO_CUDA_ENTRY STV_DEFAULT"
_ZN18transformer_engine16context_parallel26thd_grad_correction_kernelI13__nv_bfloat16NS0_12EmptyFunctorENS0_11CopyFunctorELi1ELi32EEEvPT_S6_Piiii:
.text._ZN18transformer_engine16context_parallel26thd_grad_correction_kernelI13__nv_bfloat16NS0_12EmptyFunctorENS0_11CopyFunctorELi1ELi32EEEvPT_S6_Piiii:
        /* <DEDUP_REMOVED lines=13> */
.L_x_40:
[----:B--2---:R-:W-:-:S06]  /*00d0*/  IMAD.WIDE R2, R7, 0x4, R4 ;  /* 0x0000000407027825 */ /* 0x004fcc00078e0204 */
[----:B------:R-:W2:Y:S01]  /*00e0*/  LDG.E R2, desc[UR16][R2.64] ;  /* 0x0000001002027981 */ /* 0x000ea2000c1e1900 */
[----:B0-----:R-:W-:Y:S02]  /*00f0*/  IMAD R9, R7, 0x4, R6 ;  /* 0x0000000407097824 */ /* 0x001fe400078e0206 */
[----:B-1----:R-:W-:-:S05]  /*0100*/  IMAD.IADD R7, R10, 0x1, R7 ;  /* 0x000000010a077824 */ /* 0x002fca00078e0207 */
[----:B------:R-:W-:Y:S02]  /*0110*/  ISETP.GT.AND P0, PT, R7, R11, PT ;  /* 0x0000000b0700720c */ /* 0x000fe40003f04270 */
[----:B--2---:R-:W-:-:S04]  /*0120*/  LEA.HI R0, R2, R2, RZ, 0x1 ;  /* 0x0000000202007211 */ /* 0x004fc800078f08ff */
[----:B------:R-:W-:-:S05]  /*0130*/  SHF.R.S32.HI R0, RZ, 0x1, R0 ;  /* 0x00000001ff007819 */ /* 0x000fca0000011400 */
[----:B------:R0:W-:Y:S02]  /*0140*/  STS [R9], R0 ;  /* 0x0000000009007388 */ /* 0x0001e40000000800 */
[----:B------:R-:W-:Y:S05]  /*0150*/  @!P0 BRA `(.L_x_40) ;  /* 0xfffffffc00dc8947 */ /* 0x000fea000383ffff */
.L_x_39:
[----:B------:R-:W-:Y:S05]  /*0160*/  BSYNC B0 ;  /* 0x0000000000007941 */ /* 0x000fea0003800000 */
.L_x_38:
[----:B------:R-:W1:Y:S08]  /*0170*/  S2UR UR5, SR_CgaCtaId ;  /* 0x00000000000579c3 */ /* 0x000e700000008800 */
[----:B------:R-:W-:Y:S06]  /*0180*/  BAR.SYNC.DEFER_BLOCKING 0x0 ;  /* 0x0000000000007b1d */ /* 0x000fec0000010000 */
[----:B------:R-:W-:-:S02]  /*0190*/  UMOV UR4, 0x400 ;  /* 0x0000040000047882 */ /* 0x000fc40000000000 */
[----:B------:R-:W2:Y:S01]  /*01a0*/  S2UR UR8, SR_CTAID.Y ;  /* 0x00000000000879c3 */ /* 0x000ea20000002600 */
[----:B------:R-:W3:Y:S01]  /*01b0*/  S2R R3, SR_CTAID.X ;  /* 0x0000000000037919 */ /* 0x000ee20000002500 */
[----:B------:R-:W-:Y:S01]  /*01c0*/  ULDC UR6, c[0x0][0x0] ;  /* 0x0000000000067ab9 */ /* 0x000fe20000000800 */
[----:B------:R-:W-:Y:S01]  /*01d0*/  ULDC UR11, c[0x0][0x22c] ;  /* 0x00008b00000b7ab9 */ /* 0x000fe20000000800 */
[----:B------:R-:W-:Y:S01]  /*01e0*/  ULDC UR7, c[0x0][0xc] ;  /* 0x0000030000077ab9 */ /* 0x000fe20000000800 */
[----:B-1----:R-:W-:-:S03]  /*01f0*/  ULEA UR14, UR5, UR4, 0x18 ;  /* 0x00000004050e7291 */ /* 0x002fc6000f8ec03f */
[----:B------:R-:W-:Y:S02]  /*0200*/  ULDC UR4, c[0x0][0x230] ;  /* 0x00008c0000047ab9 */ /* 0x000fe40000000800 */
[----:B------:R-:W-:Y:S01]  /*0210*/  UIMAD.WIDE UR4, UR4, UR11, URZ ;  /* 0x0000000b040472a5 */ /* 0x000fe2000f8e023f */
[----:B0-----:R-:W-:-:S03]  /*0220*/  LEA R0, R11, UR14, 0x2 ;  /* 0x0000000e0b007c11 */ /* 0x001fc6000f8e10ff */
[----:B------:R-:W-:Y:S02]  /*0230*/  USHF.R.U64 UR9, UR4, 0x1, UR5 ;  /* 0x0000000104097899 */ /* 0x000fe40008001205 */
[----:B------:R-:W-:Y:S01]  /*0240*/  USHF.R.U32.HI UR10, URZ, 0x1, UR5 ;  /* 0x000000013f0a7899 */ /* 0x000fe20008011605 */
[----:B------:R-:W0:Y:S01]  /*0250*/  LDS R0, [R0] ;  /* 0x0000000000007984 */ /* 0x000e220000000800 */
[----:B--2---:R-:W-:Y:S02]  /*0260*/  UIMAD.WIDE.U32 UR18, UR4, UR8, URZ ;  /* 0x00000008041272a5 */ /* 0x004fe4000f8e003f */
[----:B------:R-:W-:Y:S01]  /*0270*/  UIMAD UR12, UR5, UR8, URZ ;  /* 0x00000008050c72a4 */ /* 0x000fe2000f8e023f */
[----:B---3--:R-:W-:Y:S01]  /*0280*/  IMAD R2, R3, UR6, R8 ;  /* 0x0000000603027c24 */ /* 0x008fe2000f8e0208 */
[----:B------:R-:W-:Y:S02]  /*0290*/  UIMAD UR6, UR6, UR7, URZ ;  /* 0x00000007060672a4 */ /* 0x000fe4000f8e023f */
[----:B------:R-:W-:-:S02]  /*02a0*/  UIMAD.WIDE.U32 UR4, UR9, UR8, URZ ;  /* 0x00000008090472a5 */ /* 0x000fc4000f8e003f */
[----:B------:R-:W-:Y:S01]  /*02b0*/  SHF.R.U32.HI R2, RZ, 0x5, R2 ;  /* 0x00000005ff027819 */ /* 0x000fe20000011602 */
[----:B------:R-:W-:-:S03]  /*02c0*/  UIMAD UR10, UR10, UR8, URZ ;  /* 0x000000080a0a72a4 */ /* 0x000fc6000f8e023f */
[----:B0-----:R-:W-:-:S13]  /*02d0*/  ISETP.GE.AND P0, PT, R2, R0, PT ;  /* 0x000000000200720c */ /* 0x001fda0003f06270 */
[----:B------:R-:W-:Y:S05]  /*02e0*/  @P0 EXIT ;  /* 0x000000000000094d */ /* 0x000fea0003800000 */
[----:B------:R-:W-:Y:S01]  /*02f0*/  ISETP.GT.AND P0, PT, R11, 0x1, PT ;  /* 0x000000010b00780c */ /* 0x000fe20003f04270 */
[----:B------:R-:W-:Y:S01]  /*0300*/  USHF.R.S32.HI UR15, URZ, 0x3, UR11 ;  /* 0x000000033f0f7899 */ /* 0x000fe2000801140b */
[----:B------:R-:W-:Y:S01]  /*0310*/  LOP3.LUT R6, R8, 0x1f, RZ, 0xc0, !PT ;  /* 0x0000001f08067812 */ /* 0x000fe200078ec0ff */
[----:B------:R-:W-:Y:S02]  /*0320*/  UIADD3 UR13, UR5, UR10, URZ ;  /* 0x0000000a050d7290 */ /* 0x000fe4000fffe03f */
[----:B------:R-:W-:Y:S01]  /*0330*/  UIADD3 UR12, UR19, UR12, URZ ;  /* 0x0000000c130c7290 */ /* 0x000fe2000fffe03f */
[----:B------:R-:W-:Y:S01]  /*0340*/  LOP3.LUT R7, RZ, R6, RZ, 0x33, !PT ;  /* 0x00000006ff077212 */ /* 0x000fe200078e33ff */
[----:B------:R-:W-:-:S04]  /*0350*/  USHF.R.S32.HI UR7, URZ, 0x1f, UR11 ;  /* 0x0000001f3f077899 */ /* 0x000fc8000801140b */
[----:B------:R-:W-:-:S05]  /*0360*/  VIADD R7, R7, UR15 ;  /* 0x0000000f07077c36 */ /* 0x000fca0008000000 */
[----:B------:R-:W-:Y:S01]  /*0370*/  LEA.HI R3, R7, 0x1, RZ, 0x1b ;  /* 0x0000000107037811 */ /* 0x000fe200078fd8ff */
[----:B------:R-:W-:Y:S06]  /*0380*/  @P0 BRA `(.L_x_41) ;  /* 0x00000004002c0947 */ /* 0x000fec0003800000 */
[----:B------:R-:W0:Y:S01]  /*0390*/  LDS R5, [UR14+0x4] ;  /* 0x0000040eff057984 */ /* 0x000e220008000800 */
[----:B------:R-:W-:Y:S01]  /*03a0*/  LOP3.LUT R3, R3, 0x3, RZ, 0xc0, !PT ;  /* 0x0000000303037812 */ /* 0x000fe200078ec0ff */
[----:B------:R-:W-:-:S07]  /*03b0*/  IMAD.SHL.U32 R4, R6, 0x10, RZ ;  /* 0x0000001006047824 */ /* 0x000fce00078e00ff */
.L_x_47:
[----:B------:R-:W-:Y:S01]  /*03c0*/  ISETP.GE.AND P0, PT, R6, UR15, PT ;  /* 0x0000000f06007c0c */ /* 0x000fe2000bf06270 */
[----:B------:R-:W-:-:S12]  /*03d0*/  BSSY B0, `(.L_x_42) ;  /* 0x0000041000007945 */ /* 0x000fd80003800000 */
[----:B------:R-:W-:Y:S05]  /*03e0*/  @P0 BRA `(.L_x_43) ;  /* 0x0000000000fc0947 */ /* 0x000fea0003800000 */
[--C-:B0-----:R-:W-:Y:S01]  /*03f0*/  IMAD.IADD R15, R5, 0x1, R2.reuse ;  /* 0x00000001050f7824 */ /* 0x101fe200078e0202 */
[----:B------:R-:W-:Y:S01]  /*0400*/  SHF.R.S32.HI R14, RZ, 0x1f, R2 ;  /* 0x0000001fff0e7819 */ /* 0x000fe20000011402 */
[----:B------:R-:W-:Y:S01]  /*0410*/  IMAD.U32 R10, RZ, RZ, UR18 ;  /* 0x00000012ff0a7e24 */ /* 0x000fe2000f8e00ff */
[----:B------:R-:W-:Y:S01]  /*0420*/  ULDC UR8, c[0x0][0x22c] ;  /* 0x00008b0000087ab9 */ /* 0x000fe20000000800 */
[----:B------:R-:W-:Y:S01]  /*0430*/  IMAD.U32 R13, RZ, RZ, UR5 ;  /* 0x00000005ff0d7e24 */ /* 0x000fe2000f8e00ff */
[----:B------:R-:W-:Y:S01]  /*0440*/  SHF.R.S32.HI R13, RZ, 0x1f, R15 ;  /* 0x0000001fff0d7819 */ /* 0x000fe2000001140f */
[----:B------:R-:W-:Y:S01]  /*0450*/  IMAD.U32 R12, RZ, RZ, UR4 ;  /* 0x00000004ff0c7e24 */ /* 0x000fe2000f8e00ff */
[----:B------:R-:W-:Y:S01]  /*0460*/  ISETP.NE.AND P0, PT, R3, RZ, PT ;  /* 0x000000ff0300720c */ /* 0x000fe20003f05270 */
[----:B------:R-:W-:Y:S01]  /*0470*/  IMAD.MOV.U32 R8, RZ, RZ, R10 ;  /* 0x000000ffff087224 */ /* 0x000fe200078e000a */
[----:B------:R-:W-:Y:S01]  /*0480*/  ULDC.64 UR10, c[0x0][0x218] ;  /* 0x00008600000a7ab9 */ /* 0x000fe20000000a00 */
[----:B------:R-:W-:Y:S01]  /*0490*/  IMAD.U32 R9, RZ, RZ, UR12 ;  /* 0x0000000cff097e24 */ /* 0x000fe2000f8e00ff */
[----:B------:R-:W-:Y:S01]  /*04a0*/  BSSY B1, `(.L_x_44) ;  /* 0x0000024000017945 */ /* 0x000fe20003800000 */
[----:B------:R-:W-:-:S02]  /*04b0*/  IMAD.U32 R11, RZ, RZ, UR19 ;  /* 0x00000013ff0b7e24 */ /* 0x000fc4000f8e00ff */
[----:B------:R-:W-:Y:S02]  /*04c0*/  IMAD.MOV.U32 R10, RZ, RZ, R12 ;  /* 0x000000ffff0a7224 */ /* 0x000fe400078e000c */
[----:B------:R-:W-:Y:S02]  /*04d0*/  IMAD.U32 R11, RZ, RZ, UR13 ;  /* 0x0000000dff0b7e24 */ /* 0x000fe4000f8e00ff */
[----:B------:R-:W-:Y:S02]  /*04e0*/  IMAD R17, R14, UR8, RZ ;  /* 0x000000080e117c24 */ /* 0x000fe4000f8e02ff */
[----:B------:R-:W-:Y:S02]  /*04f0*/  IMAD R12, R13, UR8, RZ ;  /* 0x000000080d0c7c24 */ /* 0x000fe4000f8e02ff */
[----:B------:R-:W-:-:S04]  /*0500*/  IMAD.WIDE.U32 R8, R15, UR8, R8 ;  /* 0x000000080f087c25 */ /* 0x000fc8000f8e0008 */
[----:B------:R-:W-:Y:S01]  /*0510*/  IMAD.WIDE.U32 R10, R2, UR8, R10 ;  /* 0x00000008020a7c25 */ /* 0x000fe2000f8e000a */
[----:B------:R-:W-:Y:S02]  /*0520*/  ULDC.64 UR8, c[0x0][0x210] ;  /* 0x0000840000087ab9 */ /* 0x000fe40000000a00 */
[----:B------:R-:W-:Y:S01]  /*0530*/  LEA R22, P1, R8, UR8, 0x1 ;  /* 0x0000000808167c11 */ /* 0x000fe2000f8208ff */
[----:B------:R-:W-:Y:S01]  /*0540*/  IMAD R17, R2, UR7, R17 ;  /* 0x0000000702117c24 */ /* 0x000fe2000f8e0211 */
[----:B------:R-:W-:Y:S01]  /*0550*/  LEA R20, P2, R10, UR10, 0x1 ;  /* 0x0000000a0a147c11 */ /* 0x000fe2000f8408ff */
[----:B------:R-:W-:Y:S02]  /*0560*/  IMAD R15, R15, UR7, R12 ;  /* 0x000000070f0f7c24 */ /* 0x000fe4000f8e020c */
[----:B------:R-:W-:Y:S02]  /*0570*/  IMAD.IADD R11, R11, 0x1, R17 ;  /* 0x000000010b0b7824 */ /* 0x000fe400078e0211 */
[----:B------:R-:W-:-:S02]  /*0580*/  IMAD.IADD R9, R9, 0x1, R15 ;  /* 0x0000000109097824 */ /* 0x000fc400078e020f */
[----:B------:R-:W-:Y:S01]  /*0590*/  IMAD.MOV.U32 R24, RZ, RZ, R6 ;  /* 0x000000ffff187224 */ /* 0x000fe200078e0006 */
[----:B------:R-:W-:Y:S02]  /*05a0*/  LEA.HI.X R21, R10, UR11, R11, 0x1, P2 ;  /* 0x0000000b0a157c11 */ /* 0x000fe400090f0c0b */
[----:B------:R-:W-:Y:S01]  /*05b0*/  LEA.HI.X R23, R8, UR9, R9, 0x1, P1 ;  /* 0x0000000908177c11 */ /* 0x000fe200088f0c09 */
[----:B------:R-:W-:Y:S06]  /*05c0*/  @!P0 BRA `(.L_x_45) ;  /* 0x0000000000448947 */ /* 0x000fec0003800000 */
[----:B------:R-:W-:-:S05]  /*05d0*/  IADD3 R14, P0, R4, R20, RZ ;  /* 0x00000014040e7210 */ /* 0x000fca0007f1e0ff */
[----:B------:R-:W-:-:S05]  /*05e0*/  IMAD.X R15, RZ, RZ, R21, P0 ;  /* 0x000000ffff0f7224 */ /* 0x000fca00000e0615 */
[----:B------:R-:W2:Y:S01]  /*05f0*/  LDG.E.128 R8, desc[UR16][R14.64] ;  /* 0x000000100e087981 */ /* 0x000ea2000c1e1d00 */
[----:B------:R-:W-:Y:S02]  /*0600*/  IADD3 R12, P0, R4, R22, RZ ;  /* 0x00000016040c7210 */ /* 0x000fe40007f1e0ff */
[----:B------:R-:W-:-:S03]  /*0610*/  LOP3.LUT R24, R6, 0x20, RZ, 0xfc, !PT ;  /* 0x0000002006187812 */ /* 0x000fc600078efcff */
[----:B------:R-:W-:Y:S01]  /*0620*/  IMAD.X R13, RZ, RZ, R23, P0 ;  /* 0x000000ffff0d7224 */ /* 0x000fe200000e0617 */
[----:B------:R-:W-:-:S04]  /*0630*/  ISETP.NE.AND P0, PT, R3, 0x1, PT ;  /* 0x000000010300780c */ /* 0x000fc80003f05270 */
[----:B--2---:R0:W-:Y:S09]  /*0640*/  STG.E.128 desc[UR16][R12.64], R8 ;  /* 0x000000080c007986 */ /* 0x0041f2000c101d10 */
[----:B------:R-:W-:Y:S05]  /*0650*/  @!P0 BRA `(.L_x_45) ;  /* 0x0000000000208947 */ /* 0x000fea0003800000 */
[----:B0-----:R-:W2:Y:S01]  /*0660*/  LDG.E.128 R8, desc[UR16][R14.64+0x200] ;  /* 0x000200100e087981 */ /* 0x001ea2000c1e1d00 */
[----:B------:R-:W-:Y:S02]  /*0670*/  ISETP.NE.AND P0, PT, R3, 0x2, PT ;  /* 0x000000020300780c */ /* 0x000fe40003f05270 */
[----:B------:R-:W-:Y:S01]  /*0680*/  LOP3.LUT R24, R6, 0x40, RZ, 0xfc, !PT ;  /* 0x0000004006187812 */ /* 0x000fe200078efcff */
[----:B--2---:R1:W-:Y:S10]  /*0690*/  STG.E.128 desc[UR16][R12.64+0x200], R8 ;  /* 0x000200080c007986 */ /* 0x0043f4000c101d10 */
[----:B------:R-:W-:Y:S05]  /*06a0*/  @!P0 BRA `(.L_x_45) ;  /* 0x00000000000c8947 */ /* 0x000fea0003800000 */
[----:B-1----:R-:W2:Y:S01]  /*06b0*/  LDG.E.128 R8, desc[UR16][R14.64+0x400] ;  /* 0x000400100e087981 */ /* 0x002ea2000c1e1d00 */
[----:B------:R-:W-:-:S03]  /*06c0*/  LOP3.LUT R24, R6, 0x60, RZ, 0xfc, !PT ;  /* 0x0000006006187812 */ /* 0x000fc600078efcff */
[----:B--2---:R2:W-:Y:S04]  /*06d0*/  STG.E.128 desc[UR16][R12.64+0x400], R8 ;  /* 0x000400080c007986 */ /* 0x0045e8000c101d10 */
.L_x_45:
[----:B------:R-:W-:Y:S05]  /*06e0*/  BSYNC B1 ;  /* 0x0000000000017941 */ /* 0x000fea0003800000 */
.L_x_44:
[----:B------:R-:W-:-:S13]  /*06f0*/  ISETP.GE.U32.AND P0, PT, R7, 0x60, PT ;  /* 0x000000600700780c */ /* 0x000fda0003f06070 */
[----:B------:R-:W-:Y:S05]  /*0700*/  @!P0 BRA `(.L_x_43) ;  /* 0x0000000000348947 */ /* 0x000fea0003800000 */
.L_x_46:
[----:B---3--:R-:W-:-:S05]  /*0710*/  IMAD.WIDE R16, R24, 0x10, R20 ;  /* 0x0000001018107825 */ /* 0x008fca00078e0214 */
[----:B012---:R-:W2:Y:S01]  /*0720*/  LDG.E.128 R8, desc[UR16][R16.64] ;  /* 0x0000001010087981 */ /* 0x007ea2000c1e1d00 */
[----:B------:R-:W-:-:S05]  /*0730*/  IMAD.WIDE R26, R24, 0x10, R22 ;  /* 0x00000010181a7825 */ /* 0x000fca00078e0216 */
[----:B--2---:R0:W-:Y:S04]  /*0740*/  STG.E.128 desc[UR16][R26.64], R8 ;  /* 0x000000081a007986 */ /* 0x0041e8000c101d10 */
[----:B0-----:R-:W2:Y:S04]  /*0750*/  LDG.E.128 R8, desc[UR16][R16.64+0x200] ;  /* 0x0002001010087981 */ /* 0x001ea8000c1e1d00 */
[----:B--2---:R3:W-:Y:S04]  /*0760*/  STG.E.128 desc[UR16][R26.64+0x200], R8 ;  /* 0x000200081a007986 */ /* 0x0047e8000c101d10 */
[----:B------:R-:W2:Y:S04]  /*0770*/  LDG.E.128 R12, desc[UR16][R16.64+0x400] ;  /* 0x00040010100c7981 */ /* 0x000ea8000c1e1d00 */
[----:B--2---:R3:W-:Y:S04]  /*0780*/  STG.E.128 desc[UR16][R26.64+0x400], R12 ;  /* 0x0004000c1a007986 */ /* 0x0047e8000c101d10 */
[----:B------:R-:W2:Y:S01]  /*0790*/  LDG.E.128 R16, desc[UR16][R16.64+0x600] ;  /* 0x0006001010107981 */ /* 0x000ea2000c1e1d00 */
[----:B------:R-:W-:-:S05]  /*07a0*/  VIADD R24, R24, 0x80 ;  /* 0x0000008018187836 */ /* 0x000fca0000000000 */
[----:B------:R-:W-:Y:S01]  /*07b0*/  ISETP.GE.AND P0, PT, R24, UR15, PT ;  /* 0x0000000f18007c0c */ /* 0x000fe2000bf06270 */
[----:B--2---:R3:W-:-:S12]  /*07c0*/  STG.E.128 desc[UR16][R26.64+0x600], R16 ;  /* 0x000600101a007986 */ /* 0x0047d8000c101d10 */
[----:B------:R-:W-:Y:S05]  /*07d0*/  @!P0 BRA `(.L_x_46) ;  /* 0xfffffffc00cc8947 */ /* 0x000fea000383ffff */
.L_x_43:
[----:B------:R-:W-:Y:S05]  /*07e0*/  BSYNC B0 ;  /* 0x0000000000007941 */ /* 0x000fea0003800000 */
.L_x_42:
[----:B0123--:R-:W-:-:S05]  /*07f0*/  IMAD.U32 R9, RZ, RZ, UR6 ;  /* 0x00000006ff097e24 */ /* 0x00ffca000f8e00ff */
[----:B------:R-:W-:-:S04]  /*0800*/  LEA.HI R2, R9, R2, RZ, 0x1b ;  /* 0x0000000209027211 */ /* 0x000fc800078fd8ff */
[----:B------:R-:W-:-:S13]  /*0810*/  ISETP.GE.AND P0, PT, R2, R0, PT ;  /* 0x000000000200720c */ /* 0x000fda0003f06270 */
[----:B------:R-:W-:Y:S05]  /*0820*/  @!P0 BRA `(.L_x_47) ;  /* 0xfffffff800e48947 */ /* 0x000fea000383ffff */
[----:B------:R-:W-:Y:S05]  /*0830*/  EXIT ;  /* 0x000000000000794d */ /* 0x000fea0003800000 */
.L_x_41:
[----:B------:R-:W-:Y:S01]  /*0840*/  ULDC.64 UR10, c[0x0][0x210] ;  /* 0x00008400000a7ab9 */ /* 0x000fe20000000a00 */
[----:B------:R-:W-:Y:S01]  /*0850*/  ULDC.64 UR8, c[0x0][0x218] ;  /* 0x0000860000087ab9 */ /* 0x000fe20000000a00 */
[----:B------:R-:W-:Y:S01]  /*0860*/  BSSY B0, `(.L_x_48) ;  /* 0x00000be000007945 */ /* 0x000fe20003800000 */
[----:B------:R-:W-:Y:S01]  /*0870*/  UIADD3 UR10, UP0, UR10, 0x400, URZ ;  /* 0x000004000a0a7890 */ /* 0x000fe2000ff1e03f */
[----:B------:R-:W-:Y:S01]  /*0880*/  LOP3.LUT R3, R3, 0x3, RZ, 0xc0, !PT ;  /* 0x0000000303037812 */ /* 0x000fe200078ec0ff */
[----:B------:R-:W-:Y:S02]  /*0890*/  UIADD3 UR8, UP1, UR8, 0x400, URZ ;  /* 0x0000040008087890 */ /* 0x000fe4000ff3e03f */
[----:B------:R-:W-:Y:S02]  /*08a0*/  UIADD3.X UR11, URZ, UR11, URZ, UP0, !UPT ;  /* 0x0000000b3f0b7290 */ /* 0x000fe400087fe43f */
[----:B------:R-:W-:-:S12]  /*08b0*/  UIADD3.X UR9, URZ, UR9, URZ, UP1, !UPT ;  /* 0x000000093f097290 */ /* 0x000fd80008ffe43f */
.L_x_60:
[----:B------:R-:W-:Y:S01]  /*08c0*/  ULDC UR20, c[0x0][0x228] ;  /* 0x00008a0000147ab9 */ /* 0x000fe20000000800 */
[----:B------:R-:W-:Y:S01]  /*08d0*/  BSSY B1, `(.L_x_49) ;  /* 0x000000d000017945 */ /* 0x000fe20003800000 */
[----:B------:R-:W-:Y:S02]  /*08e0*/  IMAD.MOV.U32 R4, RZ, RZ, 0x1 ;  /* 0x00000001ff047424 */ /* 0x000fe400078e00ff */
[----:B0-----:R-:W-:-:S07]  /*08f0*/  IMAD.U32 R5, RZ, RZ, UR20 ;  /* 0x00000014ff057e24 */ /* 0x001fce000f8e00ff */
.L_x_50:
[----:B------:R-:W-:-:S05]  /*0900*/  IMAD.IADD R7, R5, 0x1, R4 ;  /* 0x0000000105077824 */ /* 0x000fca00078e0204 */
        /* <DEDUP_REMOVED lines=10> */
.L_x_49:
[----:B------:R-:W-:Y:S01]  /*09b0*/  ISETP.GE.AND P0, PT, R6, UR15, PT ;  /* 0x0000000f06007c0c */ /* 0x000fe2000bf06270 */
[----:B------:R-:W-:-:S12]  /*09c0*/  BSSY B1, `(.L_x_51) ;  /* 0x00000a3000017945 */ /* 0x000fd80003800000 */
[----:B------:R-:W-:Y:S05]  /*09d0*/  @P0 BRA `(.L_x_52) ;  /* 0x0000000800840947 */ /* 0x000fea0003800000 */
[----:B------:R-:W-:Y:S01]  /*09e0*/  LEA R7, R4, UR14, 0x2 ;  /* 0x0000000e04077c11 */ /* 0x000fe2000f8e10ff */
[----:B------:R-:W-:Y:S01]  /*09f0*/  IMAD.U32 R5, RZ, RZ, UR19 ;  /* 0x00000013ff057e24 */ /* 0x000fe2000f8e00ff */
[----:B------:R-:W-:Y:S01]  /*0a00*/  ISETP.NE.AND P0, PT, R3, RZ, PT ;  /* 0x000000ff0300720c */ /* 0x000fe20003f05270 */
[----:B------:R-:W-:Y:S01]  /*0a10*/  IMAD.U32 R4, RZ, RZ, UR18 ;  /* 0x00000012ff047e24 */ /* 0x000fe2000f8e00ff */
[----:B------:R-:W-:Y:S01]  /*0a20*/  SHF.R.S32.HI R8, RZ, 0x1f, R2 ;  /* 0x0000001fff087819 */ /* 0x000fe20000011402 */
[----:B------:R-:W-:Y:S01]  /*0a30*/  ULDC UR20, c[0x0][0x22c] ;  /* 0x00008b0000147ab9 */ /* 0x000fe20000000800 */
[----:B------:R-:W0:Y:S01]  /*0a40*/  LDS R7, [R7] ;  /* 0x0000000007077984 */ /* 0x000e220000000800 */
[----:B------:R-:W-:Y:S01]  /*0a50*/  IMAD.MOV.U32 R12, RZ, RZ, R4 ;  /* 0x000000ffff0c7224 */ /* 0x000fe200078e0004 */
[----:B------:R-:W-:Y:S01]  /*0a60*/  BSSY B2, `(.L_x_53) ;  /* 0x0000028000027945 */ /* 0x000fe20003800000 */
[----:B------:R-:W-:Y:S02]  /*0a70*/  IMAD.U32 R13, RZ, RZ, UR12 ;  /* 0x0000000cff0d7e24 */ /* 0x000fe4000f8e00ff */
[----:B------:R-:W-:-:S02]  /*0a80*/  IMAD R11, R8, UR20, RZ ;  /* 0x00000014080b7c24 */ /* 0x000fc4000f8e02ff */
[----:B------:R-:W-:-:S04]  /*0a90*/  IMAD.WIDE.U32 R14, R2, UR20, RZ ;  /* 0x00000014020e7c25 */ /* 0x000fc8000f8e00ff */
[----:B------:R-:W-:Y:S02]  /*0aa0*/  IMAD R11, R2, UR7, R11 ;  /* 0x00000007020b7c24 */ /* 0x000fe4000f8e020b */
[----:B0-----:R-:W-:-:S04]  /*0ab0*/  IMAD.IADD R9, R7, 0x1, R2 ;  /* 0x0000000107097824 */ /* 0x001fc800078e0202 */
[----:B------:R-:W-:Y:S01]  /*0ac0*/  IMAD.WIDE.U32 R12, R9, UR20, R12 ;  /* 0x00000014090c7c25 */ /* 0x000fe2000f8e000c */
[----:B------:R-:W-:-:S05]  /*0ad0*/  SHF.R.S32.HI R5, RZ, 0x1f, R9 ;  /* 0x0000001fff057819 */ /* 0x000fca0000011409 */
[----:B------:R-:W-:Y:S02]  /*0ae0*/  IMAD R4, R5, UR20, RZ ;  /* 0x0000001405047c24 */ /* 0x000fe4000f8e02ff */
[----:B------:R-:W-:Y:S02]  /*0af0*/  IMAD.MOV.U32 R5, RZ, RZ, R6 ;  /* 0x000000ffff057224 */ /* 0x000fe400078e0006 */
[----:B------:R-:W-:Y:S02]  /*0b00*/  IMAD R7, R9, UR7, R4 ;  /* 0x0000000709077c24 */ /* 0x000fe4000f8e0204 */
[----:B------:R-:W-:Y:S02]  /*0b10*/  IMAD.IADD R4, R15, 0x1, R11 ;  /* 0x000000010f047824 */ /* 0x000fe400078e020b */
[----:B------:R-:W-:Y:S01]  /*0b20*/  IMAD.IADD R7, R13, 0x1, R7 ;  /* 0x000000010d077824 */ /* 0x000fe200078e0207 */
[----:B------:R-:W-:Y:S06]  /*0b30*/  @!P0 BRA `(.L_x_54) ;  /* 0x0000000000688947 */ /* 0x000fec0003800000 */
[----:B------:R-:W-:Y:S01]  /*0b40*/  IADD3 R5, P0, R14, UR4, RZ ;  /* 0x000000040e057c10 */ /* 0x000fe2000ff1e0ff */
[----:B------:R-:W-:Y:S01]  /*0b50*/  ULDC.64 UR20, c[0x0][0x218] ;  /* 0x0000860000147ab9 */ /* 0x000fe20000000a00 */
[----:B------:R-:W-:Y:S02]  /*0b60*/  IMAD.SHL.U32 R17, R6, 0x10, RZ ;  /* 0x0000001006117824 */ /* 0x000fe400078e00ff */
[----:B------:R-:W-:Y:S02]  /*0b70*/  IADD3.X R8, R4, UR13, RZ, P0, !PT ;  /* 0x0000000d04087c10 */ /* 0x000fe400087fe4ff */
[----:B------:R-:W-:-:S04]  /*0b80*/  LEA R18, P0, R5, UR20, 0x1 ;  /* 0x0000001405127c11 */ /* 0x000fc8000f8008ff */
[----:B------:R-:W-:Y:S01]  /*0b90*/  LEA.HI.X R5, R5, UR21, R8, 0x1, P0 ;  /* 0x0000001505057c11 */ /* 0x000fe200080f0c08 */
[----:B------:R-:W-:Y:S01]  /*0ba0*/  ULDC.64 UR20, c[0x0][0x210] ;  /* 0x0000840000147ab9 */ /* 0x000fe20000000a00 */
[----:B------:R-:W-:-:S05]  /*0bb0*/  IADD3 R18, P0, R17, R18, RZ ;  /* 0x0000001211127210 */ /* 0x000fca0007f1e0ff */
[----:B------:R-:W-:-:S05]  /*0bc0*/  IMAD.X R19, RZ, RZ, R5, P0 ;  /* 0x000000ffff137224 */ /* 0x000fca00000e0605 */
[----:B------:R-:W2:Y:S01]  /*0bd0*/  LDG.E.128 R8, desc[UR16][R18.64] ;  /* 0x0000001012087981 */ /* 0x000ea2000c1e1d00 */
[----:B------:R-:W-:-:S04]  /*0be0*/  LEA R16, P0, R12, UR20, 0x1 ;  /* 0x000000140c107c11 */ /* 0x000fc8000f8008ff */
[----:B------:R-:W-:Y:S02]  /*0bf0*/  IADD3 R16, P1, R17, R16, RZ ;  /* 0x0000001011107210 */ /* 0x000fe40007f3e0ff */
[----:B------:R-:W-:Y:S02]  /*0c00*/  LEA.HI.X R5, R12, UR21, R7, 0x1, P0 ;  /* 0x000000150c057c11 */ /* 0x000fe400080f0c07 */
[----:B------:R-:W-:-:S03]  /*0c10*/  ISETP.NE.AND P0, PT, R3, 0x1, PT ;  /* 0x000000010300780c */ /* 0x000fc60003f05270 */
[----:B------:R-:W-:Y:S01]  /*0c20*/  IMAD.X R17, RZ, RZ, R5, P1 ;  /* 0x000000ffff117224 */ /* 0x000fe200008e0605 */
[----:B------:R-:W-:-:S04]  /*0c30*/  LOP3.LUT R5, R6, 0x20, RZ, 0xfc, !PT ;  /* 0x0000002006057812 */ /* 0x000fc800078efcff */
[----:B--2---:R0:W-:Y:S05]  /*0c40*/  STG.E.128 desc[UR16][R16.64], R8 ;  /* 0x0000000810007986 */ /* 0x0041ea000c101d10 */
        /* <DEDUP_REMOVED lines=9> */
.L_x_54:
[----:B------:R-:W-:Y:S05]  /*0ce0*/  BSYNC B2 ;  /* 0x0000000000027941 */ /* 0x000fea0003800000 */
.L_x_53:
[----:B012---:R-:W-:-:S05]  /*0cf0*/  LOP3.LUT R8, RZ, R6, RZ, 0x33, !PT ;  /* 0x00000006ff087212 */ /* 0x007fca00078e33ff */
[----:B------:R-:W-:-:S05]  /*0d00*/  VIADD R8, R8, UR15 ;  /* 0x0000000f08087c36 */ /* 0x000fca0008000000 */
[----:B------:R-:W-:-:S13]  /*0d10*/  ISETP.GE.U32.AND P0, PT, R8, 0x60, PT ;  /* 0x000000600800780c */ /* 0x000fda0003f06070 */
[----:B------:R-:W-:Y:S05]  /*0d20*/  @!P0 BRA `(.L_x_52) ;  /* 0x0000000400b08947 */ /* 0x000fea0003800000 */
[----:B------:R-:W-:Y:S01]  /*0d30*/  IMAD.U32 R8, RZ, RZ, UR4 ;  /* 0x00000004ff087e24 */ /* 0x000fe2000f8e00ff */
[----:B------:R-:W-:Y:S01]  /*0d40*/  BSSY B2, `(.L_x_55) ;  /* 0x0000041000027945 */ /* 0x000fe20003800000 */
[----:B------:R-:W-:Y:S02]  /*0d50*/  IMAD.U32 R11, RZ, RZ, UR13 ;  /* 0x0000000dff0b7e24 */ /* 0x000fe4000f8e00ff */
[----:B------:R-:W-:Y:S02]  /*0d60*/  IMAD.MOV.U32 R10, RZ, RZ, R8 ;  /* 0x000000ffff0a7224 */ /* 0x000fe400078e0008 */
[----:B------:R-:W-:Y:S02]  /*0d70*/  IMAD.U32 R9, RZ, RZ, UR5 ;  /* 0x00000005ff097e24 */ /* 0x000fe4000f8e00ff */
[----:B------:R-:W-:-:S04]  /*0d80*/  IMAD.WIDE.U32 R10, R5, 0x8, R10 ;  /* 0x00000008050a7825 */ /* 0x000fc800078e000a */
[----:B------:R-:W-:Y:S01]  /*0d90*/  IMAD.MOV.U32 R9, RZ, RZ, R7 ;  /* 0x000000ffff097224 */ /* 0x000fe200078e0007 */
[----:B------:R-:W-:Y:S01]  /*0da0*/  IADD3 R14, P1, R10, R14, RZ ;  /* 0x0000000e0a0e7210 */ /* 0x000fe20007f3e0ff */
[----:B------:R-:W-:Y:S01]  /*0db0*/  IMAD.MOV.U32 R8, RZ, RZ, R12 ;  /* 0x000000ffff087224 */ /* 0x000fe200078e000c */
[----:B------:R-:W-:Y:S02]  /*0dc0*/  IADD3 R7, -R5, UR15, RZ ;  /* 0x0000000f05077c10 */ /* 0x000fe4000fffe1ff */
[----:B------:R-:W-:Y:S01]  /*0dd0*/  LEA R28, P2, R14, UR8, 0x1 ;  /* 0x000000080e1c7c11 */ /* 0x000fe2000f8408ff */
[----:B------:R-:W-:Y:S01]  /*0de0*/  IMAD.X R11, R11, 0x1, R4, P1 ;  /* 0x000000010b0b7824 */ /* 0x000fe200008e0604 */
[----:B------:R-:W-:Y:S01]  /*0df0*/  ISETP.GT.AND P1, PT, R7, 0x180, PT ;  /* 0x000001800700780c */ /* 0x000fe20003f24270 */
[----:B------:R-:W-:-:S03]  /*0e00*/  IMAD.WIDE.U32 R8, R5, 0x8, R8 ;  /* 0x0000000805087825 */ /* 0x000fc600078e0008 */
[----:B------:R-:W-:Y:S02]  /*0e10*/  LEA.HI.X R29, R14, UR9, R11, 0x1, P2 ;  /* 0x000000090e1d7c11 */ /* 0x000fe400090f0c0b */
[C---:B------:R-:W-:Y:S02]  /*0e20*/  LEA RZ, P0, R8.reuse, UR10, 0x1 ;  /* 0x0000000a08ff7c11 */ /* 0x040fe4000f8008ff */
[C---:B------:R-:W-:Y:S02]  /*0e30*/  LEA R30, R8.reuse, UR10, 0x1 ;  /* 0x0000000a081e7c11 */ /* 0x040fe4000f8e08ff */
[----:B------:R-:W-:Y:S02]  /*0e40*/  LEA.HI.X R31, R8, UR11, R9, 0x1, P0 ;  /* 0x0000000b081f7c11 */ /* 0x000fe400080f0c09 */
[----:B------:R-:W-:Y:S01]  /*0e50*/  PLOP3.LUT P0, PT, PT, PT, PT, 0x80, 0x0 ;  /* 0x000000000000781c */ /* 0x000fe20003f0f070 */
[----:B------:R-:W-:-:S12]  /*0e60*/  @!P1 BRA `(.L_x_56) ;  /* 0x0000000000b89947 */ /* 0x000fd80003800000 */
[----:B------:R-:W-:Y:S01]  /*0e70*/  IMAD.U32 R4, RZ, RZ, UR15 ;  /* 0x0000000fff047e24 */ /* 0x000fe2000f8e00ff */
[----:B------:R-:W-:-:S03]  /*0e80*/  PLOP3.LUT P0, PT, PT, PT, PT, 0x8, 0x0 ;  /* 0x000000000000781c */ /* 0x000fc60003f0e170 */
[----:B------:R-:W-:-:S10]  /*0e90*/  VIADD R4, R4, 0xfffffe80 ;  /* 0xfffffe8004047836 */ /* 0x000fd40000000000 */
.L_x_57:
[----:B------:R-:W2:Y:S04]  /*0ea0*/  LDG.E.128 R8, desc[UR16][R28.64+-0x400] ;  /* 0xfffc00101c087981 */ /* 0x000ea8000c1e1d00 */
[----:B--2---:R0:W-:Y:S04]  /*0eb0*/  STG.E.128 desc[UR16][R30.64+-0x400], R8 ;  /* 0xfffc00081e007986 */ /* 0x0041e8000c101d10 */
[----:B0-----:R-:W2:Y:S04]  /*0ec0*/  LDG.E.128 R8, desc[UR16][R28.64+-0x200] ;  /* 0xfffe00101c087981 */ /* 0x001ea8000c1e1d00 */
[----:B--2---:R0:W-:Y:S04]  /*0ed0*/  STG.E.128 desc[UR16][R30.64+-0x200], R8 ;  /* 0xfffe00081e007986 */ /* 0x0041e8000c101d10 */
[----:B------:R-:W2:Y:S04]  /*0ee0*/  LDG.E.128 R12, desc[UR16][R28.64] ;  /* 0x000000101c0c7981 */ /* 0x000ea8000c1e1d00 */
[----:B--2---:R-:W-:Y:S04]  /*0ef0*/  STG.E.128 desc[UR16][R30.64], R12 ;  /* 0x0000000c1e007986 */ /* 0x004fe8000c101d10 */
[----:B------:R-:W2:Y:S04]  /*0f00*/  LDG.E.128 R16, desc[UR16][R28.64+0x200] ;  /* 0x000200101c107981 */ /* 0x000ea8000c1e1d00 */
[----:B--2---:R-:W-:Y:S04]  /*0f10*/  STG.E.128 desc[UR16][R30.64+0x200], R16 ;  /* 0x000200101e007986 */ /* 0x004fe8000c101d10 */
[----:B------:R-:W2:Y:S04]  /*0f20*/  LDG.E.128 R20, desc[UR16][R28.64+0x400] ;  /* 0x000400101c147981 */ /* 0x000ea8000c1e1d00 */
[----:B--2---:R-:W-:Y:S04]  /*0f30*/  STG.E.128 desc[UR16][R30.64+0x400], R20 ;  /* 0x000400141e007986 */ /* 0x004fe8000c101d10 */
[----:B------:R-:W2:Y:S04]  /*0f40*/  LDG.E.128 R24, desc[UR16][R28.64+0x600] ;  /* 0x000600101c187981 */ /* 0x000ea8000c1e1d00 */
[----:B--2---:R-:W-:Y:S04]  /*0f50*/  STG.E.128 desc[UR16][R30.64+0x600], R24 ;  /* 0x000600181e007986 */ /* 0x004fe8000c101d10 */
[----:B0-----:R-:W2:Y:S04]  /*0f60*/  LDG.E.128 R8, desc[UR16][R28.64+0x800] ;  /* 0x000800101c087981 */ /* 0x001ea8000c1e1d00 */
        /* <DEDUP_REMOVED lines=14> */
[----:B--2---:R-:W-:Y:S04]  /*1050*/  STG.E.128 desc[UR16][R30.64+0x1600], R8 ;  /* 0x001600081e007986 */ /* 0x004fe8000c101d10 */
[----:B------:R-:W2:Y:S01]  /*1060*/  LDG.E.128 R12, desc[UR16][R28.64+0x1800] ;  /* 0x001800101c0c7981 */ /* 0x000ea2000c1e1d00 */
[----:B------:R-:W-:-:S05]  /*1070*/  VIADD R5, R5, 0x200 ;  /* 0x0000020005057836 */ /* 0x000fca0000000000 */
[----:B------:R-:W-:Y:S01]  /*1080*/  ISETP.GE.AND P1, PT, R5, R4, PT ;  /* 0x000000040500720c */ /* 0x000fe20003f26270 */
[----:B--2---:R-:W-:Y:S04]  /*1090*/  STG.E.128 desc[UR16][R30.64+0x1800], R12 ;  /* 0x0018000c1e007986 */ /* 0x004fe8000c101d10 */
[----:B------:R0:W2:Y:S01]  /*10a0*/  LDG.E.128 R16, desc[UR16][R28.64+0x1a00] ;  /* 0x001a00101c107981 */ /* 0x0000a2000c1e1d00 */
[----:B------:R-:W-:Y:S02]  /*10b0*/  IADD3 R7, P3, R28, 0x2000, RZ ;  /* 0x000020001c077810 */ /* 0x000fe40007f7e0ff */
[----:B------:R-:W-:-:S03]  /*10c0*/  IADD3 R21, P2, R30, 0x2000, RZ ;  /* 0x000020001e157810 */ /* 0x000fc60007f5e0ff */
[----:B------:R-:W-:Y:S02]  /*10d0*/  IMAD.X R20, RZ, RZ, R29, P3 ;  /* 0x000000ffff147224 */ /* 0x000fe400018e061d */
[----:B------:R-:W-:Y:S02]  /*10e0*/  IMAD.X R22, RZ, RZ, R31, P2 ;  /* 0x000000ffff167224 */ /* 0x000fe400010e061f */
[----:B0-----:R-:W-:Y:S02]  /*10f0*/  IMAD.MOV.U32 R28, RZ, RZ, R7 ;  /* 0x000000ffff1c7224 */ /* 0x001fe400078e0007 */
[----:B------:R-:W-:Y:S01]  /*1100*/  IMAD.MOV.U32 R29, RZ, RZ, R20 ;  /* 0x000000ffff1d7224 */ /* 0x000fe200078e0014 */
[----:B--2---:R0:W-:Y:S02]  /*1110*/  STG.E.128 desc[UR16][R30.64+0x1a00], R16 ;  /* 0x001a00101e007986 */ /* 0x0041e4000c101d10 */
[----:B0-----:R-:W-:Y:S02]  /*1120*/  IMAD.MOV.U32 R30, RZ, RZ, R21 ;  /* 0x000000ffff1e7224 */ /* 0x001fe400078e0015 */
[----:B------:R-:W-:Y:S01]  /*1130*/  IMAD.MOV.U32 R31, RZ, RZ, R22 ;  /* 0x000000ffff1f7224 */ /* 0x000fe200078e0016 */
[----:B------:R-:W-:Y:S06]  /*1140*/  @!P1 BRA `(.L_x_57) ;  /* 0xfffffffc00549947 */ /* 0x000fec000383ffff */
.L_x_56:
[----:B------:R-:W-:Y:S05]  /*1150*/  BSYNC B2 ;  /* 0x0000000000027941 */ /* 0x000fea0003800000 */
.L_x_55:
[----:B------:R-:W-:Y:S01]  /*1160*/  IADD3 R4, -R5, UR15, RZ ;  /* 0x0000000f05047c10 */ /* 0x000fe2000fffe1ff */
[----:B------:R-:W-:Y:S03]  /*1170*/  BSSY B2, `(.L_x_58) ;  /* 0x000001d000027945 */ /* 0x000fe60003800000 */
[----:B------:R-:W-:-:S13]  /*1180*/  ISETP.GT.AND P1, PT, R4, 0x80, PT ;  /* 0x000000800400780c */ /* 0x000fda0003f24270 */
[----:B------:R-:W-:Y:S05]  /*1190*/  @!P1 BRA `(.L_x_59) ;  /* 0x0000000000689947 */ /* 0x000fea0003800000 */
[----:B------:R-:W2:Y:S04]  /*11a0*/  LDG.E.128 R8, desc[UR16][R28.64+-0x400] ;  /* 0xfffc00101c087981 */ /* 0x000ea8000c1e1d00 */
[----:B--2---:R0:W-:Y:S04]  /*11b0*/  STG.E.128 desc[UR16][R30.64+-0x400], R8 ;  /* 0xfffc00081e007986 */ /* 0x0041e8000c101d10 */
[----:B0-----:R-:W2:Y:S04]  /*11c0*/  LDG.E.128 R8, desc[UR16][R28.64+-0x200] ;  /* 0xfffe00101c087981 */ /* 0x001ea8000c1e1d00 */
[----:B--2---:R0:W-:Y:S04]  /*11d0*/  STG.E.128 desc[UR16][R30.64+-0x200], R8 ;  /* 0xfffe00081e007986 */ /* 0x0041e8000c101d10 */
[----:B------:R-:W2:Y:S04]  /*11e0*/  LDG.E.128 R12, desc[UR16][R28.64] ;  /* 0x000000101c0c7981 */ /* 0x000ea8000c1e1d00 */
[----:B--2---:R1:W-:Y:S04]  /*11f0*/  STG.E.128 desc[UR16][R30.64], R12 ;  /* 0x0000000c1e007986 */ /* 0x0043e8000c101d10 */
[----:B------:R-:W2:Y:S04]  /*1200*/  LDG.E.128 R16, desc[UR16][R28.64+0x200] ;  /* 0x000200101c107981 */ /* 0x000ea8000c1e1d00 */
[----:B--2---:R-:W-:Y:S04]  /*1210*/  STG.E.128 desc[UR16][R30.64+0x200], R16 ;  /* 0x000200101e007986 */ /* 0x004fe8000c101d10 */
[----:B------:R-:W2:Y:S04]  /*1220*/  LDG.E.128 R20, desc[UR16][R28.64+0x400] ;  /* 0x000400101c147981 */ /* 0x000ea8000c1e1d00 */
[----:B--2---:R-:W-:Y:S04]  /*1230*/  STG.E.128 desc[UR16][R30.64+0x400], R20 ;  /* 0x000400141e007986 */ /* 0x004fe8000c101d10 */
[----:B------:R-:W2:Y:S04]  /*1240*/  LDG.E.128 R24, desc[UR16][R28.64+0x600] ;  /* 0x000600101c187981 */ /* 0x000ea8000c1e1d00 */
[----:B--2---:R-:W-:Y:S04]  /*1250*/  STG.E.128 desc[UR16][R30.64+0x600], R24 ;  /* 0x000600181e007986 */ /* 0x004fe8000c101d10 */
[----:B0-----:R-:W2:Y:S01]  /*1260*/  LDG.E.128 R8, desc[UR16][R28.64+0x800] ;  /* 0x000800101c087981 */ /* 0x001ea2000c1e1d00 */
[----:B-1----:R-:W-:-:S02]  /*1270*/  IADD3 R12, P1, R30, 0x1000, RZ ;  /* 0x000010001e0c7810 */ /* 0x002fc40007f3e0ff */
[----:B------:R-:W-:Y:S01]  /*1280*/  IADD3 R4, P2, R28, 0x1000, RZ ;  /* 0x000010001c047810 */ /* 0x000fe20007f5e0ff */
[----:B--2---:R0:W-:Y:S04]  /*1290*/  STG.E.128 desc[UR16][R30.64+0x800], R8 ;  /* 0x000800081e007986 */ /* 0x0041e8000c101d10 */
[----:B0-----:R0:W2:Y:S01]  /*12a0*/  LDG.E.128 R8, desc[UR16][R28.64+0xa00] ;  /* 0x000a00101c087981 */ /* 0x0010a2000c1e1d00 */
[----:B------:R-:W-:Y:S01]  /*12b0*/  IMAD.X R13, RZ, RZ, R31, P1 ;  /* 0x000000ffff0d7224 */ /* 0x000fe200008e061f */
[----:B------:R-:W-:Y:S01]  /*12c0*/  PLOP3.LUT P0, PT, PT, PT, PT, 0x8, 0x0 ;  /* 0x000000000000781c */ /* 0x000fe20003f0e170 */
[----:B------:R-:W-:Y:S02]  /*12d0*/  IMAD.X R7, RZ, RZ, R29, P2 ;  /* 0x000000ffff077224 */ /* 0x000fe400010e061d */
[----:B------:R-:W-:-:S02]  /*12e0*/  VIADD R5, R5, 0x100 ;  /* 0x0000010005057836 */ /* 0x000fc40000000000 */
[----:B0-----:R-:W-:Y:S02]  /*12f0*/  IMAD.MOV.U32 R28, RZ, RZ, R4 ;  /* 0x000000ffff1c7224 */ /* 0x001fe400078e0004 */
[----:B------:R-:W-:Y:S01]  /*1300*/  IMAD.MOV.U32 R29, RZ, RZ, R7 ;  /* 0x000000ffff1d7224 */ /* 0x000fe200078e0007 */
[----:B--2---:R0:W-:Y:S02]  /*1310*/  STG.E.128 desc[UR16][R30.64+0xa00], R8 ;  /* 0x000a00081e007986 */ /* 0x0041e4000c101d10 */
[----:B0-----:R-:W-:Y:S02]  /*1320*/  IMAD.MOV.U32 R30, RZ, RZ, R12 ;  /* 0x000000ffff1e7224 */ /* 0x001fe400078e000c */
[----:B------:R-:W-:-:S07]  /*1330*/  IMAD.MOV.U32 R31, RZ, RZ, R13 ;  /* 0x000000ffff1f7224 */ /* 0x000fce00078e000d */
.L_x_59:
[----:B------:R-:W-:Y:S05]  /*1340*/  BSYNC B2 ;  /* 0x0000000000027941 */ /* 0x000fea0003800000 */
.L_x_58:
[----:B------:R-:W-:-:S13]  /*1350*/  ISETP.LT.OR P0, PT, R5, UR15, P0 ;  /* 0x0000000f05007c0c */ /* 0x000fda0008701670 */
        /* <DEDUP_REMOVED lines=8> */
[----:B--2---:R0:W-:Y:S02]  /*13e0*/  STG.E.128 desc[UR16][R30.64+0x200], R16 ;  /* 0x000200101e007986 */ /* 0x0041e4000c101d10 */
.L_x_52:
[----:B------:R-:W-:Y:S05]  /*13f0*/  BSYNC B1 ;  /* 0x0000000000017941 */ /* 0x000fea0003800000 */
.L_x_51:
[----:B------:R-:W-:-:S05]  /*1400*/  IMAD.U32 R5, RZ, RZ, UR6 ;  /* 0x00000006ff057e24 */ /* 0x000fca000f8e00ff */
[----:B------:R-:W-:-:S04]  /*1410*/  LEA.HI R2, R5, R2, RZ, 0x1b ;  /* 0x0000000205027211 */ /* 0x000fc800078fd8ff */
[----:B------:R-:W-:-:S13]  /*1420*/  ISETP.GE.AND P0, PT, R2, R0, PT ;  /* 0x000000000200720c */ /* 0x000fda0003f06270 */
[----:B------:R-:W-:Y:S05]  /*1430*/  @!P0 BRA `(.L_x_60) ;  /* 0xfffffff400208947 */ /* 0x000fea000383ffff */
[----:B------:R-:W-:Y:S05]  /*1440*/  BSYNC B0 ;  /* 0x0000000000007941 */ /* 0x000fea0003800000 */
.L_x_48:
[----:B------:R-:W-:Y:S05]  /*1450*/  EXIT ;  /* 0x000000000000794d */ /* 0x000fea0003800000 */
.L_x_61:
        /* <DEDUP_REMOVED lines=10> */
.L_x_714:


//--------------------- .text._ZN18transformer_engine16context_parallel26thd_grad_correction_kernelI13__nv_bfloat16NS0_12EmptyFunctorENS0_10AddFunctorIS2_EELi1ELi32EEEvPT_S7_Piiii --------------------------
	.section	.text._ZN18transformer_engine16context_parallel26thd_grad_correction_kernelI13__nv_bfloat16NS0_12EmptyFunctorENS0_10AddFunctorIS2_EELi1ELi32EEEvPT_S7_Piiii,"ax",@progbits
	.align	128
        .global         _ZN18transformer_engine16context_parallel26thd_grad_correction_kernelI13__nv_bfloat16NS0_12EmptyFunctorENS0_10AddFunctorIS2_EELi1ELi32EEEvPT_S7_Piiii
        .type           _ZN18transformer_engine16context_parallel26thd_grad_correction_kernelI13__nv_bfloat16NS0_12EmptyFunctorENS0_10AddFunctorIS2_EELi1ELi32EEEvPT_S7_Piiii,@function
        .size           _ZN18transformer_engine16context_parallel26thd_grad_correction_kernelI13__nv_bfloat16NS0_12EmptyFunctorENS0_10AddFunctorIS2_EELi1ELi32EEEvPT_S7_Piiii,(.L_x_715 - _ZN18transformer_engine16context_parallel26thd_grad_correction_kernelI13__nv_bfloat16NS0_12EmptyFunctorENS0_10AddFunctorIS2_EELi1ELi32EEEvPT_S7_Piiii)
        .other          _ZN18transformer_engine16context_parallel26thd_grad_correction_kernelI13__nv_bfloat16NS0_12EmptyFunctorENS0_10AddFunctorIS2_EELi1ELi32EEEvPT_S7_Piiii,@"STO_CUDA_ENTRY STV_DEFAULT"
_ZN18transformer_engine16context_parallel26thd_grad_correction_kernelI13__nv_bfloat16NS0_12EmptyFunctorENS0_10AddFunctorIS2_EELi1ELi32EEEvPT_S7_Piiii:
.text._ZN18transformer_engine16context_parallel26thd_grad_correction_kernelI13__nv_bfloat16NS0_12EmptyFunctorENS0_10AddFunctorIS2_EELi1ELi32EEEvPT_S7_Piiii:
[----:B------:R-:W-:Y:S01]  /*0000*/  LDC R1, c[0x0][0x28] ;  /* 0x00000a00ff017b82 */ /* 0x000fe20000000800 */
[----:B------:R-:W0:Y:S07]  /*0010*/  S2R R11, SR_TID.X ;  /* 0x00000000000b7919 */ /* 0x000e2e0000002100 */
[----:B------:R-:W0:Y:S01]  /*0020*/  LDC R16, c[0x0][0x228] ;  /* 0x00008a00ff107b82 */ /* 0x000e220000000800 */
[----:B------:R-:W-:Y:S01]  /*0030*/  MOV R0, 0x400 ;  /* 0x0000040000007802 */ /* 0x000fe20000000f00 */
[----:B------:R-:W-:Y:S01]  /*0040*/  ULDC.64 UR14, c[0x0][0x208] ;  /* 0x00008200000e7ab9 */ /* 0x000fe20000000a00 */
[----:B------:R-:W1:Y:S01]  /*0050*/  S2R R3, SR_CgaCtaId ;  /* 0x0000000000037919 */ /* 0x000e620000008800 */
[----:B------:R-:W-:Y:S01]  /*0060*/  BSSY B0, `(.L_x_62) ;  /* 0x0000015000007945 */ /* 0x000fe20003800000 */
[----:B------:R-:W2:Y:S01]  /*0070*/  S2R R14, SR_CTAID.X ;  /* 0x00000000000e7919 */ /* 0x000ea20000002500 */
[----:B0-----:R-:W-:-:S02]  /*0080*/  ISETP.GT.AND P0, PT, R11, R16, PT ;  /* 0x000000100b00720c */ /* 0x001fc40003f04270 */
[----:B-1----:R-:W-:-:S04]  /*0090*/  LEA R0, R3, R0, 0x18 ;  /* 0x0000000003007211 */ /* 0x002fc800078ec0ff */
[----:B------:R-:W-:-:S07]  /*00a0*/  LEA R10, R16, R0, 0x2 ;  /* 0x00000000100a7211 */ /* 0x000fce00078e10ff */
[----:B--2---:R-:W-:Y:S05]  /*00b0*/  @P0 BRA `(.L_x_63) ;  /* 0x00000000003c0947 */ /* 0x004fea0003800000 */
[----:B------:R-:W0:Y:S01]  /*00c0*/  S2R R5, SR_CgaCtaId ;  /* 0x0000000000057919 */ /* 0x000e220000008800 */
[----:B------:R-:W1:Y:S01]  /*00d0*/  LDC R12, c[0x0][RZ] ;  /* 0x00000000ff0c7b82 */ /* 0x000e620000000800 */
[----:B------:R-:W-:Y:S01]  /*00e0*/  MOV R4, 0x400 ;  /* 0x0000040000047802 */ /* 0x000fe20000000f00 */
[----:B------:R-:W-:-:S06]  /*00f0*/  IMAD.MOV.U32 R7, RZ, RZ, R11 ;  /* 0x000000ffff077224 */ /* 0x000fcc00078e000b */
[----:B------:R-:W2:Y:S01]  /*0100*/  LDC.64 R2, c[0x0][0x220] ;  /* 0x00008800ff027b82 */ /* 0x000ea20000000a00 */
[----:B0-----:R-:W-:-:S07]  /*0110*/  LEA R8, R5, R4, 0x18 ;  /* 0x0000000405087211 */ /* 0x001fce00078ec0ff */
.L_x_64:
[----:B--2---:R-:W-:-:S06]  /*0120*/  IMAD.WIDE R4, R7, 0x4, R2 ;  /* 0x0000000407047825 */ /* 0x004fcc00078e0202 */
[----:B------:R-:W2:Y:S01]  /*0130*/  LDG.E R4, desc[UR14][R4.64] ;  /* 0x0000000e04047981 */ /* 0x000ea2000c1e1900 */
[----:B0-----:R-:W-:Y:S01]  /*0140*/  LEA R9, R7, R8, 0x2 ;  /* 0x0000000807097211 */ /* 0x001fe200078e10ff */
[----:B-1----:R-:W-:-:S05]  /*0150*/  IMAD.IADD R7, R12, 0x1, R7 ;  /* 0x000000010c077824 */ /* 0x002fca00078e0207 */
[----:B------:R-:W-:Y:S02]  /*0160*/  ISETP.GT.AND P0, PT, R7, R16, PT ;  /* 0x000000100700720c */ /* 0x000fe40003f04270 */
[----:B--2---:R-:W-:-:S04]  /*0170*/  LEA.HI R6, R4, R4, RZ, 0x1 ;  /* 0x0000000404067211 */ /* 0x004fc800078f08ff */
[----:B------:R-:W-:-:S05]  /*0180*/  SHF.R.S32.HI R6, RZ, 0x1, R6 ;  /* 0x00000001ff067819 */ /* 0x000fca0000011406 */
[----:B------:R0:W-:Y:S02]  /*0190*/  STS [R9], R6 ;  /* 0x0000000609007388 */ /* 0x0001e40000000800 */
[----:B------:R-:W-:Y:S05]  /*01a0*/  @!P0 BRA `(.L_x_64) ;  /* 0xfffffffc00dc8947 */ /* 0x000fea000383ffff */
.L_x_63:
[----:B------:R-:W-:Y:S05]  /*01b0*/  BSYNC B0 ;  /* 0x0000000000007941 */ /* 0x000fea0003800000 */
.L_x_62:
[----:B------:R-:W-:Y:S08]  /*01c0*/  BAR.SYNC.DEFER_BLOCKING 0x0 ;  /* 0x0000000000007b1d */ /* 0x000ff00000010000 */
[----:B------:R-:W1:Y:S01]  /*01d0*/  S2UR UR6, SR_CTAID.Y ;  /* 0x00000000000679c3 */ /* 0x000e620000002600 */
[----:B------:R-:W-:Y:S01]  /*01e0*/  ULDC UR9, c[0x0][0x0] ;  /* 0x0000000000097ab9 */ /* 0x000fe20000000800 */
[----:B------:R-:W-:Y:S01]  /*01f0*/  ULDC UR10, c[0x0][0x22c] ;  /* 0x00008b00000a7ab9 */ /* 0x000fe20000000800 */
[----:B------:R-:W-:Y:S01]  /*0200*/  IMAD R3, R14, UR9, R11 ;  /* 0x000000090e037c24 */ /* 0x000fe2000f8e020b */
[----:B------:R-:W-:-:S02]  /*0210*/  ULDC UR4, c[0x0][0x230] ;  /* 0x00008c0000047ab9 */ /* 0x000fc40000000800 */
[----:B------:R-:W-:Y:S02]  /*0220*/  UIMAD.WIDE UR4, UR4, UR10, URZ ;  /* 0x0000000a040472a5 */ /* 0x000fe4000f8e023f */
[----:B0-----:R-:W0:Y:S01]  /*0230*/  LDC R6, c[0x0][0xc] ;  /* 0x00000300ff067b82 */ /* 0x001e220000000800 */
[----:B------:R-:W-:Y:S01]  /*0240*/  SHF.R.U32.HI R3, RZ, 0x5, R3 ;  /* 0x00000005ff037819 */ /* 0x000fe20000011603 */
[----:B------:R-:W-:Y:S02]  /*0250*/  USHF.R.U64 UR7, UR4, 0x1, UR5 ;  /* 0x0000000104077899 */ /* 0x000fe40008001205 */
[----:B------:R-:W-:Y:S01]  /*0260*/  USHF.R.U32.HI UR8, URZ, 0x1, UR5 ;  /* 0x000000013f087899 */ /* 0x000fe20008011605 */
[----:B------:R-:W2:Y:S01]  /*0270*/  LDS R2, [R10] ;  /* 0x000000000a027984 */ /* 0x000ea20000000800 */
[----:B-1----:R-:W-:Y:S02]  /*0280*/  UIMAD.WIDE.U32 UR16, UR4, UR6, URZ ;  /* 0x00000006041072a5 */ /* 0x002fe4000f8e003f */
[----:B------:R-:W-:-:S02]  /*0290*/  UIMAD UR11, UR5, UR6, URZ ;  /* 0x00000006050b72a4 */ /* 0x000fc4000f8e023f */
[----:B------:R-:W-:Y:S02]  /*02a0*/  UIMAD.WIDE.U32 UR4, UR7, UR6, URZ ;  /* 0x00000006070472a5 */ /* 0x000fe4000f8e003f */
[----:B------:R-:W-:Y:S01]  /*02b0*/  UIMAD UR8, UR8, UR6, URZ ;  /* 0x00000006080872a4 */ /* 0x000fe2000f8e023f */
[----:B0-----:R-:W-:Y:S01]  /*02c0*/  IMAD R6, R6, UR9, RZ ;  /* 0x0000000906067c24 */ /* 0x001fe2000f8e02ff */
[----:B--2---:R-:W-:-:S13]  /*02d0*/  ISETP.GE.AND P0, PT, R3, R2, PT ;  /* 0x000000020300720c */ /* 0x004fda0003f06270 */
[----:B------:R-:W-:Y:S05]  /*02e0*/  @P0 EXIT ;  /* 0x000000000000094d */ /* 0x000fea0003800000 */
[----:B------:R-:W-:Y:S01]  /*02f0*/  ISETP.GT.AND P0, PT, R16, 0x1, PT ;  /* 0x000000011000780c */ /* 0x000fe20003f04270 */
[----:B------:R-:W-:Y:S01]  /*0300*/  USHF.R.S32.HI UR10, URZ, 0x3, UR10 ;  /* 0x000000033f0a7899 */ /* 0x000fe2000801140a */
[----:B------:R-:W-:Y:S01]  /*0310*/  LOP3.LUT R5, R11, 0x1f, RZ, 0xc0, !PT ;  /* 0x0000001f0b057812 */ /* 0x000fe200078ec0ff */
[----:B------:R-:W-:Y:S02]  /*0320*/  UIADD3 UR9, UR5, UR8, URZ ;  /* 0x0000000805097290 */ /* 0x000fe4000fffe03f */
[----:B------:R-:W-:Y:S01]  /*0330*/  UIADD3 UR7, UR17, UR11, URZ ;  /* 0x0000000b11077290 */ /* 0x000fe2000fffe03f */
[----:B------:R-:W-:-:S04]  /*0340*/  LOP3.LUT R4, RZ, R5, RZ, 0x33, !PT ;  /* 0x00000005ff047212 */ /* 0x000fc800078e33ff */
[----:B------:R-:W-:-:S04]  /*0350*/  IADD3 R4, R4, UR10, RZ ;  /* 0x0000000a04047c10 */ /* 0x000fc8000fffe0ff */
[----:B------:R-:W-:Y:S01]  /*0360*/  LEA.HI R4, R4, 0x1, RZ, 0x1b ;  /* 0x0000000104047811 */ /* 0x000fe200078fd8ff */
[----:B------:R-:W-:Y:S06]  /*0370*/  @P0 BRA `(.L_x_65) ;  /* 0x0000000400b00947 */ /* 0x000fec0003800000 */
[----:B------:R-:W0:Y:S02]  /*0380*/  LDS R0, [R0+0x4] ;  /* 0x0000040000007984 */ /* 0x000e240000000800 */
.L_x_71:
[----:B------:R-:W-:Y:S01]  /*0390*/  ISETP.GE.AND P0, PT, R5, UR10, PT ;  /* 0x0000000a05007c0c */ /* 0x000fe2000bf06270 */
[----:B------:R-:W-:-:S12]  /*03a0*/  BSSY B0, `(.L_x_66) ;  /* 0x0000065000007945 */ /* 0x000fd80003800000 */
[----:B0123--:R-:W-:Y:S05]  /*03b0*/  @P0 BRA `(.L_x_67) ;  /* 0x00000004008c0947 */ /* 0x00ffea0003800000 */
[----:B------:R-:W1:Y:S01]  /*03c0*/  LDC R10, c[0x0][0x22c] ;  /* 0x00008b00ff0a7b82 */ /* 0x000e620000000800 */
[----:B------:R-:W-:Y:S01]  /*03d0*/  LOP3.LUT R7, RZ, R5, RZ, 0x33, !PT ;  /* 0x00000005ff077212 */ /* 0x000fe200078e33ff */
[--C-:B0-----:R-:W-:Y:S01]  /*03e0*/  IMAD.IADD R8, R0, 0x1, R3.reuse ;  /* 0x0000000100087824 */ /* 0x101fe200078e0203 */
[----:B------:R-:W-:Y:S01]  /*03f0*/  ULDC UR8, c[0x0][0x22c] ;  /* 0x00008b0000087ab9 */ /* 0x000fe20000000800 */
[----:B------:R-:W-:Y:S01]  /*0400*/  SHF.R.S32.HI R9, RZ, 0x1f, R3 ;  /* 0x0000001fff097819 */ /* 0x000fe20000011403 */
[----:B------:R-:W-:Y:S01]  /*0410*/  USHF.R.S32.HI UR11, URZ, 0x1f, UR8 ;  /* 0x0000001f3f0b7899 */ /* 0x000fe20008011408 */
[----:B------:R-:W-:Y:S01]  /*0420*/  IADD3 R7, R7, UR10, RZ ;  /* 0x0000000a07077c10 */ /* 0x000fe2000fffe0ff */
[----:B------:R-:W-:Y:S01]  /*0430*/  UMOV UR6, UR16 ;  /* 0x0000001000067c82 */ /* 0x000fe20008000000 */
[----:B------:R-:W-:Y:S01]  /*0440*/  SHF.R.S32.HI R4, RZ, 0x1f, R8 ;  /* 0x0000001fff047819 */ /* 0x000fe20000011408 */
[----:B------:R-:W-:Y:S01]  /*0450*/  UMOV UR8, UR4 ;  /* 0x0000000400087c82 */ /* 0x000fe20008000000 */
[----:B------:R-:W-:Y:S01]  /*0460*/  LEA.HI R16, R7, 0x1, RZ, 0x1b ;  /* 0x0000000107107811 */ /* 0x000fe200078fd8ff */
[----:B------:R-:W-:Y:S01]  /*0470*/  ULDC.64 UR12, c[0x0][0x210] ;  /* 0x00008400000c7ab9 */ /* 0x000fe20000000a00 */
[----:B------:R-:W-:Y:S01]  /*0480*/  ULDC.64 UR18, c[0x0][0x218] ;  /* 0x0000860000127ab9 */ /* 0x000fe20000000a00 */
[----:B------:R-:W-:Y:S01]  /*0490*/  BSSY B1, `(.L_x_68) ;  /* 0x0000032000017945 */ /* 0x000fe20003800000 */
[----:B------:R-:W-:-:S04]  /*04a0*/  LOP3.LUT R16, R16, 0x3, RZ, 0xc0, !PT ;  /* 0x0000000310107812 */ /* 0x000fc800078ec0ff */
[----:B------:R-:W-:Y:S01]  /*04b0*/  ISETP.NE.AND P0, PT, R16, RZ, PT ;  /* 0x000000ff1000720c */ /* 0x000fe20003f05270 */
[-C--:B-1----:R-:W-:Y:S02]  /*04c0*/  IMAD R11, R4, R10.reuse, RZ ;  /* 0x0000000a040b7224 */ /* 0x082fe400078e02ff */
[-C--:B------:R-:W-:Y:S02]  /*04d0*/  IMAD R4, R9, R10.reuse, RZ ;  /* 0x0000000a09047224 */ /* 0x080fe400078e02ff */
[C---:B------:R-:W-:Y:S02]  /*04e0*/  IMAD R13, R8.reuse, UR11, R11 ;  /* 0x0000000b080d7c24 */ /* 0x040fe4000f8e020b */
[----:B------:R-:W-:-:S04]  /*04f0*/  IMAD.WIDE.U32 R8, R8, R10, UR6 ;  /* 0x0000000608087e25 */ /* 0x000fc8000f8e000a */
[----:B------:R-:W-:Y:S01]  /*0500*/  IMAD.WIDE.U32 R10, R3, R10, UR8 ;  /* 0x00000008030a7e25 */ /* 0x000fe2000f8e000a */
[----:B------:R-:W-:Y:S02]  /*0510*/  LEA R26, P1, R8, UR12, 0x1 ;  /* 0x0000000c081a7c11 */ /* 0x000fe4000f8208ff */
[----:B------:R-:W-:Y:S01]  /*0520*/  IADD3 R9, R9, R13, RZ ;  /* 0x0000000d09097210 */ /* 0x000fe20007ffe0ff */
[----:B------:R-:W-:Y:S01]  /*0530*/  IMAD R15, R3, UR11, R4 ;  /* 0x0000000b030f7c24 */ /* 0x000fe2000f8e0204 */
[----:B------:R-:W-:Y:S01]  /*0540*/  LEA R24, P2, R10, UR18, 0x1 ;  /* 0x000000120a187c11 */ /* 0x000fe2000f8408ff */
[----:B------:R-:W-:Y:S01]  /*0550*/  IMAD.MOV.U32 R4, RZ, RZ, R5 ;  /* 0x000000ffff047224 */ /* 0x000fe200078e0005 */
[----:B------:R-:W-:Y:S01]  /*0560*/  LEA.HI.X R27, R8, UR13, R9, 0x1, P1 ;  /* 0x0000000d081b7c11 */ /* 0x000fe200088f0c09 */
[----:B------:R-:W-:-:S05]  /*0570*/  IMAD.IADD R11, R11, 0x1, R15 ;  /* 0x000000010b0b7824 */ /* 0x000fca00078e020f */
[----:B------:R-:W-:Y:S01]  /*0580*/  LEA.HI.X R25, R10, UR19, R11, 0x1, P2 ;  /* 0x000000130a197c11 */ /* 0x000fe200090f0c0b */
[----:B------:R-:W-:Y:S06]  /*0590*/  @!P0 BRA `(.L_x_69) ;  /* 0x0000000000848947 */ /* 0x000fec0003800000 */
[----:B------:R-:W-:-:S04]  /*05a0*/  SHF.L.U32 R21, R5, 0x4, RZ ;  /* 0x0000000405157819 */ /* 0x000fc800000006ff */
[C---:B------:R-:W-:Y:S02]  /*05b0*/  IADD3 R18, P0, R21.reuse, R26, RZ ;  /* 0x0000001a15127210 */ /* 0x040fe40007f1e0ff */
[----:B------:R-:W-:-:S03]  /*05c0*/  IADD3 R20, P1, R21, R24, RZ ;  /* 0x0000001815147210 */ /* 0x000fc60007f3e0ff */
[----:B------:R-:W-:Y:S01]  /*05d0*/  IMAD.X R19, RZ, RZ, R27, P0 ;  /* 0x000000ffff137224 */ /* 0x000fe200000e061b */
[----:B------:R-:W-:-:S04]  /*05e0*/  IADD3.X R21, RZ, R25, RZ, P1, !PT ;  /* 0x00000019ff157210 */ /* 0x000fc80000ffe4ff */
[----:B------:R-:W2:Y:S04]  /*05f0*/  LDG.E.128 R8, desc[UR14][R18.64] ;  /* 0x0000000e12087981 */ /* 0x000ea8000c1e1d00 */
[----:B------:R-:W2:Y:S01]  /*0600*/  LDG.E.128 R12, desc[UR14][R20.64] ;  /* 0x0000000e140c7981 */ /* 0x000ea2000c1e1d00 */
[----:B------:R-:W-:Y:S02]  /*0610*/  ISETP.NE.AND P0, PT, R16, 0x1, PT ;  /* 0x000000011000780c */ /* 0x000fe40003f05270 */
[----:B------:R-:W-:Y:S01]  /*0620*/  LOP3.LUT R4, R5, 0x20, RZ, 0xfc, !PT ;  /* 0x0000002005047812 */ /* 0x000fe200078efcff */
[----:B--2---:R-:W-:Y:S01]  /*0630*/  HFMA2.MMA.BF16_V2 R11, R11, 1, 1, R15 ;  /* 0x3f803f800b0b7835 */ /* 0x004fe2000020000f */
[----:B------:R-:W-:Y:S01]  /*0640*/  HADD2.BF16_V2 R10, R10, R14 ;  /* 0x0000000e0a0a7230 */ /* 0x000fe20000200000 */
[----:B------:R-:W-:Y:S01]  /*0650*/  HFMA2.MMA.BF16_V2 R9, R9, 1, 1, R13 ;  /* 0x3f803f8009097835 */ /* 0x000fe2000020000d */
[----:B------:R-:W-:-:S06]  /*0660*/  HADD2.BF16_V2 R8, R8, R12 ;  /* 0x0000000c08087230 */ /* 0x000fcc0000200000 */
[----:B------:R0:W-:Y:S01]  /*0670*/  STG.E.128 desc[UR14][R18.64], R8 ;  /* 0x0000000812007986 */ /* 0x0001e2000c101d0e */
[----:B------:R-:W-:Y:S05]  /*0680*/  @!P0 BRA `(.L_x_69) ;  /* 0x0000000000488947 */ /* 0x000fea0003800000 */
[----:B0-----:R-:W2:Y:S04]  /*0690*/  LDG.E.128 R8, desc[UR14][R18.64+0x200] ;  /* 0x0002000e12087981 */ /* 0x001ea8000c1e1d00 */
        /* <DEDUP_REMOVED lines=9> */
[----:B-1----:R-:W2:Y:S04]  /*0730*/  LDG.E.128 R8, desc[UR14][R20.64+0x400] ;  /* 0x0004000e14087981 */ /* 0x002ea8000c1e1d00 */
[----:B------:R-:W2:Y:S01]  /*0740*/  LDG.E.128 R12, desc[UR14][R18.64+0x400] ;  /* 0x0004000e120c7981 */ /* 0x000ea2000c1e1d00 */
[----:B------:R-:W-:Y:S01]  /*0750*/  LOP3.LUT R4, R5, 0x60, RZ, 0xfc, !PT ;  /* 0x0000006005047812 */ /* 0x000fe200078efcff */
[----:B--2---:R-:W-:Y:S01]  /*0760*/  HFMA2.MMA.BF16_V2 R11, R15, 1, 1, R11 ;  /* 0x3f803f800f0b7835 */ /* 0x004fe2000020000b */
[----:B------:R-:W-:Y:S01]  /*0770*/  HADD2.BF16_V2 R10, R14, R10 ;  /* 0x0000000a0e0a7230 */ /* 0x000fe20000200000 */
[----:B------:R-:W-:Y:S01]  /*0780*/  HFMA2.MMA.BF16_V2 R9, R13, 1, 1, R9 ;  /* 0x3f803f800d097835 */ /* 0x000fe20000200009 */
[----:B------:R-:W-:-:S06]  /*0790*/  HADD2.BF16_V2 R8, R12, R8 ;  /* 0x000000080c087230 */ /* 0x000fcc0000200000 */
[----:B------:R2:W-:Y:S04]  /*07a0*/  STG.E.128 desc[UR14][R18.64+0x400], R8 ;  /* 0x0004000812007986 */ /* 0x0005e8000c101d0e */
.L_x_69:
[----:B------:R-:W-:Y:S05]  /*07b0*/  BSYNC B1 ;  /* 0x0000000000017941 */ /* 0x000fea0003800000 */
.L_x_68:
[----:B------:R-:W-:-:S13]  /*07c0*/  ISETP.GE.U32.AND P0, PT, R7, 0x60, PT ;  /* 0x000000600700780c */ /* 0x000fda0003f06070 */
[----:B------:R-:W-:Y:S05]  /*07d0*/  @!P0 BRA `(.L_x_67) ;  /* 0x0000000000848947 */ /* 0x000fea0003800000 */
.L_x_70:
[----:B---3--:R-:W-:-:S04]  /*07e0*/  IMAD.WIDE R28, R4, 0x10, R26 ;  /* 0x00000010041c7825 */ /* 0x008fc800078e021a */
[----:B------:R-:W-:Y:S01]  /*07f0*/  IMAD.WIDE R30, R4, 0x10, R24 ;  /* 0x00000010041e7825 */ /* 0x000fe200078e0218 */
[----:B012---:R-:W2:Y:S04]  /*0800*/  LDG.E.128 R8, desc[UR14][R28.64] ;  /* 0x0000000e1c087981 */ /* 0x007ea8000c1e1d00 */
[----:B------:R-:W2:Y:S02]  /*0810*/  LDG.E.128 R12, desc[UR14][R30.64] ;  /* 0x0000000e1e0c7981 */ /* 0x000ea4000c1e1d00 */
[----:B--2---:R-:W-:Y:S01]  /*0820*/  HFMA2.MMA.BF16_V2 R15, R11, 1, 1, R15 ;  /* 0x3f803f800b0f7835 */ /* 0x004fe2000020000f */
[----:B------:R-:W-:Y:S01]  /*0830*/  HADD2.BF16_V2 R14, R10, R14 ;  /* 0x0000000e0a0e7230 */ /* 0x000fe20000200000 */
[----:B------:R-:W-:Y:S01]  /*0840*/  HFMA2.MMA.BF16_V2 R13, R9, 1, 1, R13 ;  /* 0x3f803f80090d7835 */ /* 0x000fe2000020000d */
[----:B------:R-:W-:-:S02]  /*0850*/  HADD2.BF16_V2 R12, R8, R12 ;  /* 0x0000000c080c7230 */ /* 0x000fc40000200000 */
[----:B------:R-:W2:Y:S04]  /*0860*/  LDG.E.128 R8, desc[UR14][R28.64+0x200] ;  /* 0x0002000e1c087981 */ /* 0x000ea8000c1e1d00 */
[----:B------:R0:W-:Y:S04]  /*0870*/  STG.E.128 desc[UR14][R28.64], R12 ;  /* 0x0000000c1c007986 */ /* 0x0001e8000c101d0e */
        /* <DEDUP_REMOVED lines=14> */
[----:B0-----:R-:W2:Y:S01]  /*0960*/  LDG.E.128 R12, desc[UR14][R30.64+0x600] ;  /* 0x0006000e1e0c7981 */ /* 0x001ea2000c1e1d00 */
[----:B------:R-:W-:-:S05]  /*0970*/  VIADD R4, R4, 0x80 ;  /* 0x0000008004047836 */ /* 0x000fca0000000000 */
[----:B------:R-:W-:Y:S01]  /*0980*/  ISETP.GE.AND P0, PT, R4, UR10, PT ;  /* 0x0000000a04007c0c */ /* 0x000fe2000bf06270 */
[----:B--2---:R-:W-:Y:S01]  /*0990*/  HFMA2.MMA.BF16_V2 R11, R11, 1, 1, R15 ;  /* 0x3f803f800b0b7835 */ /* 0x004fe2000020000f */
[----:B------:R-:W-:Y:S01]  /*09a0*/  HADD2.BF16_V2 R10, R10, R14 ;  /* 0x0000000e0a0a7230 */ /* 0x000fe20000200000 */
[----:B------:R-:W-:Y:S01]  /*09b0*/  HFMA2.MMA.BF16_V2 R9, R9, 1, 1, R13 ;  /* 0x3f803f8009097835 */ /* 0x000fe2000020000d */
[----:B------:R-:W-:-:S06]  /*09c0*/  HADD2.BF16_V2 R8, R8, R12 ;  /* 0x0000000c08087230 */ /* 0x000fcc0000200000 */
[----:B------:R3:W-:Y:S03]  /*09d0*/  STG.E.128 desc[UR14][R28.64+0x600], R8 ;  /* 0x000600081c007986 */ /* 0x0007e6000c101d0e */
[----:B------:R-:W-:Y:S05]  /*09e0*/  @!P0 BRA `(.L_x_70) ;  /* 0xfffffffc007c8947 */ /* 0x000fea000383ffff */
.L_x_67:
[----:B------:R-:W-:Y:S05]  /*09f0*/  BSYNC B0 ;  /* 0x0000000000007941 */ /* 0x000fea0003800000 */
.L_x_66:
[----:B------:R-:W-:-:S04]  /*0a00*/  LEA.HI R3, R6, R3, RZ, 0x1b ;  /* 0x0000000306037211 */ /* 0x000fc800078fd8ff */
[----:B------:R-:W-:-:S13]  /*0a10*/  ISETP.GE.AND P0, PT, R3, R2, PT ;  /* 0x000000020300720c */ /* 0x000fda0003f06270 */
[----:B------:R-:W-:Y:S05]  /*0a20*/  @!P0 BRA `(.L_x_71) ;  /* 0xfffffff800588947 */ /* 0x000fea000383ffff */
[----:B------:R-:W-:Y:S05]  /*0a30*/  EXIT ;  /* 0x000000000000794d */ /* 0x000fea0003800000 */
.L_x_65:
[----:B------:R-:W-:Y:S01]  /*0a40*/  ULDC.64 UR12, c[0x0][0x218] ;  /* 0x00008600000c7ab9 */ /* 0x000fe20000000a00 */
[----:B------:R-:W-:Y:S01]  /*0a50*/  LOP3.LUT R4, R4, 0x3, RZ, 0xc0, !PT ;  /* 0x0000000304047812 */ /* 0x000fe200078ec0ff */
[----:B------:R-:W-:-:S04]  /*0a60*/  UIADD3 URZ, UP0, UR12, 0x400, URZ ;  /* 0x000004000c3f7890 */ /* 0x000fc8000ff1e03f */
[----:B------:R-:W-:-:S12]  /*0a70*/  UIADD3.X UR8, URZ, UR13, URZ, UP0, !UPT ;  /* 0x0000000d3f087290 */ /* 0x000fd800087fe43f */
.L_x_79:
[----:B------:R-:W-:Y:S01]  /*0a80*/  ULDC UR6, c[0x0][0x228] ;  /* 0x00008a0000067ab9 */ /* 0x000fe20000000800 */
[----:B------:R-:W-:Y:S01]  /*0a90*/  HFMA2.MMA R7, -RZ, RZ, 0, 5.9604644775390625e-08 ;  /* 0x00000001ff077435 */ /* 0x000fe200000001ff */
[----:B------:R-:W-:Y:S01]  /*0aa0*/  BSSY B0, `(.L_x_72) ;  /* 0x000000c000007945 */ /* 0x000fe20003800000 */
[----:B-1----:R-:W-:-:S09]  /*0ab0*/  IMAD.U32 R8, RZ, RZ, UR6 ;  /* 0x00000006ff087e24 */ /* 0x002fd2000f8e00ff */
.L_x_73:
[----:B------:R-:W-:-:S04]  /*0ac0*/  IADD3 R9, R8, R7, RZ ;  /* 0x0000000708097210 */ /* 0x000fc80007ffe0ff */
[----:B------:R-:W-:-:S04]  /*0ad0*/  LEA.HI R9, R9, R9, RZ, 0x1 ;  /* 0x0000000909097211 */ /* 0x000fc800078f08ff */
[----:B------:R-:W-:-:S05]  /*0ae0*/  SHF.R.S32.HI R9, RZ, 0x1, R9 ;  /* 0x00000001ff097819 */ /* 0x000fca0000011409 */
[----:B------:R-:W-:-:S06]  /*0af0*/  IMAD R10, R9, 0x4, R0 ;  /* 0x00000004090a7824 */ /* 0x000fcc00078e0200 */
[----:B------:R-:W0:Y:S02]  /*0b00*/  LDS R10, [R10] ;  /* 0x000000000a0a7984 */ /* 0x000e240000000800 */
[----:B0-----:R-:W-:-:S04]  /*0b10*/  ISETP.GT.AND P0, PT, R10, R3, PT ;  /* 0x000000030a00720c */ /* 0x001fc80003f04270 */
[----:B------:R-:W-:-:S09]  /*0b20*/  SEL R8, R8, R9, !P0 ;  /* 0x0000000908087207 */ /* 0x000fd20004000000 */
[----:B------:R-:W-:-:S04]  /*0b30*/  @!P0 IADD3 R7, R9, 0x1, RZ ;  /* 0x0000000109078810 */ /* 0x000fc80007ffe0ff */
[----:B------:R-:W-:-:S13]  /*0b40*/  ISETP.GE.AND P0, PT, R7, R8, PT ;  /* 0x000000080700720c */ /* 0x000fda0003f06270 */
[----:B------:R-:W-:Y:S05]  /*0b50*/  @!P0 BRA `(.L_x_73) ;  /* 0xfffffffc00d88947 */ /* 0x000fea000383ffff */
[----:B------:R-:W-:Y:S05]  /*0b60*/  BSYNC B0 ;  /* 0x0000000000007941 */ /* 0x000fea0003800000 */
.L_x_72:
[----:B------:R-:W-:Y:S01]  /*0b70*/  ISETP.GE.AND P0, PT, R5, UR10, PT ;  /* 0x0000000a05007c0c */ /* 0x000fe2000bf06270 */
[----:B------:R-:W-:-:S12]  /*0b80*/  BSSY B0, `(.L_x_74) ;  /* 0x0000080000007945 */ /* 0x000fd80003800000 */
[----:B------:R-:W-:Y:S05]  /*0b90*/  @P0 BRA `(.L_x_75) ;  /* 0x0000000400f80947 */ /* 0x000fea0003800000 */
[----:B------:R-:W-:Y:S01]  /*0ba0*/  IMAD R7, R7, 0x4, R0 ;  /* 0x0000000407077824 */ /* 0x000fe200078e0200 */
[----:B------:R-:W0:Y:S01]  /*0bb0*/  LDC R21, c[0x0][0x22c] ;  /* 0x00008b00ff157b82 */ /* 0x000e220000000800 */
[----:B------:R-:W-:Y:S01]  /*0bc0*/  ISETP.NE.AND P0, PT, R4, RZ, PT ;  /* 0x000000ff0400720c */ /* 0x000fe20003f05270 */
[----:B------:R-:W-:Y:S01]  /*0bd0*/  ULDC UR6, c[0x0][0x22c] ;  /* 0x00008b0000067ab9 */ /* 0x000fe20000000800 */
[----:B------:R-:W-:Y:S01]  /*0be0*/  SHF.R.S32.HI R9, RZ, 0x1f, R3 ;  /* 0x0000001fff097819 */ /* 0x000fe20000011403 */
[----:B------:R1:W2:Y:S01]  /*0bf0*/  LDS R8, [R7] ;  /* 0x0000000007087984 */ /* 0x0002a20000000800 */
[----:B------:R-:W-:Y:S01]  /*0c00*/  USHF.R.S32.HI UR11, URZ, 0x1f, UR6 ;  /* 0x0000001f3f0b7899 */ /* 0x000fe20008011406 */
[----:B------:R-:W-:Y:S02]  /*0c10*/  BSSY B1, `(.L_x_76) ;  /* 0x0000037000017945 */ /* 0x000fe40003800000 */
[----:B------:R-:W-:Y:S01]  /*0c20*/  UMOV UR6, UR16 ;  /* 0x0000001000067c82 */ /* 0x000fe20008000000 */
[----:B-1----:R-:W-:-:S02]  /*0c30*/  IMAD.MOV.U32 R7, RZ, RZ, R5 ;  /* 0x000000ffff077224 */ /* 0x002fc400078e0005 */
[----:B0-----:R-:W-:-:S04]  /*0c40*/  IMAD R10, R9, R21, RZ ;  /* 0x00000015090a7224 */ /* 0x001fc800078e02ff */
[----:B------:R-:W-:Y:S01]  /*0c50*/  IMAD R13, R3, UR11, R10 ;  /* 0x0000000b030d7c24 */ /* 0x000fe2000f8e020a */
[----:B--2---:R-:W-:-:S04]  /*0c60*/  IADD3 R20, R8, R3, RZ ;  /* 0x0000000308147210 */ /* 0x004fc80007ffe0ff */
[----:B------:R-:W-:-:S05]  /*0c70*/  SHF.R.S32.HI R8, RZ, 0x1f, R20 ;  /* 0x0000001fff087819 */ /* 0x000fca0000011414 */
[-C--:B------:R-:W-:Y:S02]  /*0c80*/  IMAD R11, R8, R21.reuse, RZ ;  /* 0x00000015080b7224 */ /* 0x080fe400078e02ff */
[----:B------:R-:W-:-:S04]  /*0c90*/  IMAD.WIDE.U32 R8, R3, R21, RZ ;  /* 0x0000001503087225 */ /* 0x000fc800078e00ff */
[C---:B------:R-:W-:Y:S01]  /*0ca0*/  IMAD R11, R20.reuse, UR11, R11 ;  /* 0x0000000b140b7c24 */ /* 0x040fe2000f8e020b */
[----:B------:R-:W-:Y:S01]  /*0cb0*/  IADD3 R16, R9, R13, RZ ;  /* 0x0000000d09107210 */ /* 0x000fe20007ffe0ff */
[----:B------:R-:W-:-:S04]  /*0cc0*/  IMAD.WIDE.U32 R20, R20, R21, UR6 ;  /* 0x0000000614147e25 */ /* 0x000fc8000f8e0015 */
[----:B------:R-:W-:Y:S01]  /*0cd0*/  IMAD.IADD R17, R21, 0x1, R11 ;  /* 0x0000000115117824 */ /* 0x000fe200078e020b */
[----:B------:R-:W-:Y:S06]  /*0ce0*/  @!P0 BRA `(.L_x_77) ;  /* 0x0000000000a48947 */ /* 0x000fec0003800000 */
[----:B------:R-:W-:Y:S01]  /*0cf0*/  IADD3 R7, P0, R8, UR4, RZ ;  /* 0x0000000408077c10 */ /* 0x000fe2000ff1e0ff */
[----:B------:R-:W-:Y:S01]  /*0d00*/  ULDC.64 UR12, c[0x0][0x218] ;  /* 0x00008600000c7ab9 */ /* 0x000fe20000000a00 */
[----:B------:R-:W-:Y:S01]  /*0d10*/  ULDC.64 UR18, c[0x0][0x210] ;  /* 0x0000840000127ab9 */ /* 0x000fe20000000a00 */
[----:B------:R-:W-:Y:S02]  /*0d20*/  SHF.L.U32 R19, R5, 0x4, RZ ;  /* 0x0000000405137819 */ /* 0x000fe400000006ff */
[----:B------:R-:W-:Y:S02]  /*0d30*/  IADD3.X R8, R16, UR9, RZ, P0, !PT ;  /* 0x0000000910087c10 */ /* 0x000fe400087fe4ff */
[C---:B------:R-:W-:Y:S02]  /*0d40*/  LEA R22, P1, R7.reuse, UR12, 0x1 ;  /* 0x0000000c07167c11 */ /* 0x040fe4000f8208ff */
[----:B------:R-:W-:Y:S02]  /*0d50*/  LEA R18, P0, R20, UR18, 0x1 ;  /* 0x0000001214127c11 */ /* 0x000fe4000f8008ff */
[----:B------:R-:W-:-:S02]  /*0d60*/  LEA.HI.X R7, R7, UR13, R8, 0x1, P1 ;  /* 0x0000000d07077c11 */ /* 0x000fc400088f0c08 */
[C---:B------:R-:W-:Y:S02]  /*0d70*/  IADD3 R22, P2, R19.reuse, R22, RZ ;  /* 0x0000001613167210 */ /* 0x040fe40007f5e0ff */
[----:B------:R-:W-:Y:S02]  /*0d80*/  IADD3 R18, P1, R19, R18, RZ ;  /* 0x0000001213127210 */ /* 0x000fe40007f3e0ff */
[----:B------:R-:W-:Y:S01]  /*0d90*/  LEA.HI.X R8, R20, UR19, R17, 0x1, P0 ;  /* 0x0000001314087c11 */ /* 0x000fe200080f0c11 */
[----:B------:R-:W-:-:S03]  /*0da0*/  IMAD.X R23, RZ, RZ, R7, P2 ;  /* 0x000000ffff177224 */ /* 0x000fc600010e0607 */
[----:B------:R-:W-:Y:S02]  /*0db0*/  IADD3.X R19, RZ, R8, RZ, P1, !PT ;  /* 0x00000008ff137210 */ /* 0x000fe40000ffe4ff */
[----:B------:R-:W2:Y:S04]  /*0dc0*/  LDG.E.128 R12, desc[UR14][R22.64] ;  /* 0x0000000e160c7981 */ /* 0x000ea8000c1e1d00 */
[----:B------:R-:W2:Y:S01]  /*0dd0*/  LDG.E.128 R8, desc[UR14][R18.64] ;  /* 0x0000000e12087981 */ /* 0x000ea2000c1e1d00 */
[----:B------:R-:W-:Y:S02]  /*0de0*/  ISETP.NE.AND P0, PT, R4, 0x1, PT ;  /* 0x000000010400780c */ /* 0x000fe40003f05270 */
[----:B------:R-:W-:Y:S01]  /*0df0*/  LOP3.LUT R7, R5, 0x20, RZ, 0xfc, !PT ;  /* 0x0000002005077812 */ /* 0x000fe200078efcff */
[----:B--2---:R-:W-:-:S02]  /*0e00*/  HFMA2.MMA.BF16_V2 R10, R10, 1, 1, R14 ;  /* 0x3f803f800a0a7835 */ /* 0x004fc4000020000e */
[----:B------:R-:W-:Y:S01]  /*0e10*/  HFMA2.MMA.BF16_V2 R8, R8, 1, 1, R12 ;  /* 0x3f803f8008087835 */ /* 0x000fe2000020000c */
[----:B------:R-:W-:Y:S02]  /*0e20*/  HADD2.BF16_V2 R11, R11, R15 ;  /* 0x0000000f0b0b7230 */ /* 0x000fe40000200000 */
[----:B------:R-:W-:-:S05]  /*0e30*/  HADD2.BF16_V2 R9, R9, R13 ;  /* 0x0000000d09097230 */ /* 0x000fca0000200000 */
        /* <DEDUP_REMOVED lines=20> */
.L_x_77:
[----:B------:R-:W-:Y:S05]  /*0f80*/  BSYNC B1 ;  /* 0x0000000000017941 */ /* 0x000fea0003800000 */
.L_x_76:
[----:B012---:R-:W-:-:S05]  /*0f90*/  LOP3.LUT R8, RZ, R5, RZ, 0x33, !PT ;  /* 0x00000005ff087212 */ /* 0x007fca00078e33ff */
[----:B------:R-:W-:-:S05]  /*0fa0*/  VIADD R8, R8, UR10 ;  /* 0x0000000a08087c36 */ /* 0x000fca0008000000 */
[----:B------:R-:W-:-:S13]  /*0fb0*/  ISETP.GE.U32.AND P0, PT, R8, 0x60, PT ;  /* 0x000000600800780c */ /* 0x000fda0003f06070 */
[----:B------:R-:W-:Y:S05]  /*0fc0*/  @!P0 BRA `(.L_x_75) ;  /* 0x0000000000ec8947 */ /* 0x000fea0003800000 */
[----:B------:R-:W-:Y:S01]  /*0fd0*/  IMAD.U32 R12, RZ, RZ, UR4 ;  /* 0x00000004ff0c7e24 */ /* 0x000fe2000f8e00ff */
[----:B------:R-:W-:Y:S01]  /*0fe0*/  MOV R11, UR9 ;  /* 0x00000009000b7c02 */ /* 0x000fe20008000f00 */
[----:B------:R-:W-:Y:S01]  /*0ff0*/  ULDC UR11, c[0x0][0x22c] ;  /* 0x00008b00000b7ab9 */ /* 0x000fe20000000800 */
[----:B------:R-:W-:Y:S01]  /*1000*/  MOV R9, R17 ;  /* 0x0000001100097202 */ /* 0x000fe20000000f00 */
[----:B------:R-:W-:Y:S01]  /*1010*/  IMAD R25, R3, UR11, RZ ;  /* 0x0000000b03197c24 */ /* 0x000fe2000f8e02ff */
[----:B------:R-:W-:Y:S01]  /*1020*/  MOV R10, R12 ;  /* 0x0000000c000a7202 */ /* 0x000fe20000000f00 */
[----:B------:R-:W-:Y:S01]  /*1030*/  IMAD.MOV.U32 R8, RZ, RZ, R20 ;  /* 0x000000ffff087224 */ /* 0x000fe200078e0014 */
[----:B------:R-:W-:Y:S01]  /*1040*/  ULDC UR6, c[0x0][0x218] ;  /* 0x0000860000067ab9 */ /* 0x000fe20000000800 */
[----:B------:R-:W-:Y:S01]  /*1050*/  ULDC.64 UR12, c[0x0][0x210] ;  /* 0x00008400000c7ab9 */ /* 0x000fe20000000a00 */
[----:B------:R-:W-:Y:S01]  /*1060*/  UIADD3 UR6, UR6, 0x400, URZ ;  /* 0x0000040006067890 */ /* 0x000fe2000fffe03f */
[----:B------:R-:W-:Y:S01]  /*1070*/  IMAD.WIDE.U32 R10, R7, 0x8, R10 ;  /* 0x00000008070a7825 */ /* 0x000fe200078e000a */
[----:B------:R-:W-:Y:S01]  /*1080*/  UIADD3 UR12, UP0, UR12, 0x400, URZ ;  /* 0x000004000c0c7890 */ /* 0x000fe2000ff1e03f */
[----:B------:R-:W-:-:S02]  /*1090*/  MOV R13, UR5 ;  /* 0x00000005000d7c02 */ /* 0x000fc40008000f00 */
[----:B------:R-:W-:Y:S01]  /*10a0*/  IMAD.WIDE.U32 R8, R7, 0x8, R8 ;  /* 0x0000000807087825 */ /* 0x000fe200078e0008 */
[----:B------:R-:W-:Y:S01]  /*10b0*/  IADD3 R25, P1, R10, R25, RZ ;  /* 0x000000190a197210 */ /* 0x000fe20007f3e0ff */
[----:B------:R-:W-:Y:S01]  /*10c0*/  UIADD3.X UR13, URZ, UR13, URZ, UP0, !UPT ;  /* 0x0000000d3f0d7290 */ /* 0x000fe200087fe43f */
[----:B------:R-:W-:-:S03]  /*10d0*/  LEA RZ, P0, R8, UR12, 0x1 ;  /* 0x0000000c08ff7c11 */ /* 0x000fc6000f8008ff */
[----:B------:R-:W-:Y:S01]  /*10e0*/  IMAD.X R10, R11, 0x1, R16, P1 ;  /* 0x000000010b0a7824 */ /* 0x000fe200008e0610 */
[C---:B------:R-:W-:Y:S02]  /*10f0*/  LEA R24, P2, R25.reuse, UR6, 0x1 ;  /* 0x0000000619187c11 */ /* 0x040fe4000f8408ff */
[C---:B------:R-:W-:Y:S02]  /*1100*/  LEA R12, R8.reuse, UR12, 0x1 ;  /* 0x0000000c080c7c11 */ /* 0x040fe4000f8e08ff */
[----:B------:R-:W-:Y:S02]  /*1110*/  LEA.HI.X R13, R8, UR13, R9, 0x1, P0 ;  /* 0x0000000d080d7c11 */ /* 0x000fe400080f0c09 */
[----:B------:R-:W-:-:S07]  /*1120*/  LEA.HI.X R25, R25, UR8, R10, 0x1, P2 ;  /* 0x0000000819197c11 */ /* 0x000fce00090f0c0a */
.L_x_78:
[----:B-1----:R-:W-:Y:S02]  /*1130*/  MOV R26, R12 ;  /* 0x0000000c001a7202 */ /* 0x002fe40000000f00 */
[----:B------:R-:W-:Y:S02]  /*1140*/  MOV R27, R13 ;  /* 0x0000000d001b7202 */ /* 0x000fe40000000f00 */
[----:B------:R-:W2:Y:S04]  /*1150*/  LDG.E.128 R12, desc[UR14][R24.64+-0x400] ;  /* 0xfffc000e180c7981 */ /* 0x000ea8000c1e1d00 */
[----:B------:R-:W2:Y:S02]  /*1160*/  LDG.E.128 R8, desc[UR14][R26.64+-0x400] ;  /* 0xfffc000e1a087981 */ /* 0x000ea4000c1e1d00 */
[----:B--2---:R-:W-:-:S02]  /*1170*/  HFMA2.MMA.BF16_V2 R15, R11, 1, 1, R15 ;  /* 0x3f803f800b0f7835 */ /* 0x004fc4000020000f */
[----:B------:R-:W-:Y:S01]  /*1180*/  HFMA2.MMA.BF16_V2 R13, R9, 1, 1, R13 ;  /* 0x3f803f80090d7835 */ /* 0x000fe2000020000d */
[----:B------:R-:W-:Y:S02]  /*1190*/  HADD2.BF16_V2 R14, R10, R14 ;  /* 0x0000000e0a0e7230 */ /* 0x000fe40000200000 */
[----:B------:R-:W-:Y:S02]  /*11a0*/  HADD2.BF16_V2 R12, R8, R12 ;  /* 0x0000000c080c7230 */ /* 0x000fe40000200000 */
[----:B------:R-:W2:Y:S04]  /*11b0*/  LDG.E.128 R8, desc[UR14][R26.64+-0x200] ;  /* 0xfffe000e1a087981 */ /* 0x000ea8000c1e1d00 */
[----:B------:R0:W-:Y:S04]  /*11c0*/  STG.E.128 desc[UR14][R26.64+-0x400], R12 ;  /* 0xfffc000c1a007986 */ /* 0x0001e8000c101d0e */
        /* <DEDUP_REMOVED lines=14> */
[----:B0-----:R0:W2:Y:S01]  /*12b0*/  LDG.E.128 R12, desc[UR14][R24.64+0x200] ;  /* 0x0002000e180c7981 */ /* 0x0010a2000c1e1d00 */
[----:B------:R-:W-:-:S05]  /*12c0*/  VIADD R7, R7, 0x80 ;  /* 0x0000008007077836 */ /* 0x000fca0000000000 */
[----:B------:R-:W-:Y:S02]  /*12d0*/  ISETP.GE.AND P0, PT, R7, UR10, PT ;  /* 0x0000000a07007c0c */ /* 0x000fe4000bf06270 */
[----:B0-----:R-:W-:-:S04]  /*12e0*/  IADD3 R24, P2, R24, 0x800, RZ ;  /* 0x0000080018187810 */ /* 0x001fc80007f5e0ff */
[----:B------:R-:W-:Y:S01]  /*12f0*/  IADD3.X R25, RZ, R25, RZ, P2, !PT ;  /* 0x00000019ff197210 */ /* 0x000fe200017fe4ff */
[----:B--2---:R-:W-:Y:S02]  /*1300*/  HFMA2.MMA.BF16_V2 R11, R11, 1, 1, R15 ;  /* 0x3f803f800b0b7835 */ /* 0x004fe4000020000f */
[----:B------:R-:W-:Y:S01]  /*1310*/  HFMA2.MMA.BF16_V2 R9, R9, 1, 1, R13 ;  /* 0x3f803f8009097835 */ /* 0x000fe2000020000d */
[----:B------:R-:W-:Y:S02]  /*1320*/  HADD2.BF16_V2 R10, R10, R14 ;  /* 0x0000000e0a0a7230 */ /* 0x000fe40000200000 */
[----:B------:R-:W-:-:S05]  /*1330*/  HADD2.BF16_V2 R8, R8, R12 ;  /* 0x0000000c08087230 */ /* 0x000fca0000200000 */
[----:B------:R1:W-:Y:S01]  /*1340*/  STG.E.128 desc[UR14][R26.64+0x200], R8 ;  /* 0x000200081a007986 */ /* 0x0003e2000c101d0e */
[----:B------:R-:W-:-:S04]  /*1350*/  IADD3 R12, P1, R26, 0x800, RZ ;  /* 0x000008001a0c7810 */ /* 0x000fc80007f3e0ff */
[----:B------:R-:W-:Y:S01]  /*1360*/  IADD3.X R13, RZ, R27, RZ, P1, !PT ;  /* 0x0000001bff0d7210 */ /* 0x000fe20000ffe4ff */
[----:B------:R-:W-:Y:S08]  /*1370*/  @!P0 BRA `(.L_x_78) ;  /* 0xfffffffc006c8947 */ /* 0x000ff0000383ffff */
.L_x_75:
[----:B------:R-:W-:Y:S05]  /*1380*/  BSYNC B0 ;  /* 0x0000000000007941 */ /* 0x000fea0003800000 */
.L_x_74:
[----:B------:R-:W-:-:S04]  /*1390*/  LEA.HI R3, R6, R3, RZ, 0x1b ;  /* 0x0000000306037211 */ /* 0x000fc800078fd8ff */
[----:B------:R-:W-:-:S13]  /*13a0*/  ISETP.GE.AND P0, PT, R3, R2, PT ;  /* 0x000000020300720c */ /* 0x000fda0003f06270 */
[----:B------:R-:W-:Y:S05]  /*13b0*/  @!P0 BRA `(.L_x_79) ;  /* 0xfffffff400b08947 */ /* 0x000fea000383ffff */
[----:B------:R-:W-:Y:S05]  /*13c0*/  EXIT ;  /* 0x000000000000794d */ /* 0x000fea0003800000 */
.L_x_80:
        /* <DEDUP_REMOVED lines=11> */
.L_x_715:


//--------------------- .text._ZN18transformer_engine16context_parallel26thd_grad_correction_kernelI13__nv_bfloat16NS0_11CopyFunctorENS0_12EmptyFunctorELi0ELi32EEEvPT_S6_Piiii --------------------------
	.section	.text._ZN18transformer_engine16context_parallel26thd_grad_correction_kernelI13__nv_bfloat16NS0_11CopyFunctorENS0_12EmptyFunctorELi0ELi32EEEvPT_S6_Piiii,"ax",@progbits
	.align	128
        .global         _ZN18transformer_engine16context_parallel26thd_grad_correction_kernelI13__nv_bfloat16NS0_11CopyFunctorENS0_12EmptyFunctorELi0ELi32EEEvPT_S6_Piiii
        .type           _ZN18transformer_engine16context_parallel26thd_grad_correction_kernelI13__nv_bfloat16NS0_11CopyFunctorENS0_12EmptyFunctorELi0ELi32EEEvPT_S6_Piiii,@function
        .size           _ZN18transformer_engine16context_parallel26thd_grad_correction_kernelI13__nv_bfloat16NS0_11CopyFunctorENS0_12EmptyFunctorELi0ELi32EEEvPT_S6_Piiii,(.L_x_716 - _ZN18transformer_engine16context_parallel26thd_grad_correction_kernelI13__nv_bfloat16NS0_11CopyFunctorENS0_12EmptyFunctorELi0ELi32EEEvPT_S6_Piiii)
        .other          _ZN18transformer_engine16context_parallel26thd_grad_correction_kernelI13__nv_bfloat16NS0_11CopyFunctorENS0_12EmptyFunctorELi0ELi32EEEvPT_S6_Piiii,@"STO_CUDA_ENTRY STV_DEFAULT"
_ZN18transformer_engine16context_parallel26thd_grad_correction_kernelI13__nv_bfloat16NS0_11CopyFunctorENS0_12EmptyFunctorELi0ELi32EEEvPT_S6_Piiii:
.text._ZN18transformer_engine16context_parallel26thd_grad_correction_kernelI13__nv_bfloat16NS0_11CopyFunctorENS0_12EmptyFunctorELi0ELi32EEEvPT_S6_Piiii:
        /* <DEDUP_REMOVED lines=13> */
.L_x_83:
        /* <DEDUP_REMOVED lines=9> */
.L_x_82:
[----:B------:R-:W-:Y:S05]  /*0160*/  BSYNC B0 ;  /* 0x0000000000007941 */ /* 0x000fea0003800000 */
.L_x_81:
        /* <DEDUP_REMOVED lines=34> */
[----:B------:R-:W0:Y:S01]  /*0390*/  LDS R5, [UR14] ;  /* 0x0000000eff057984 */ /* 0x000e220008000800 */
[----:B------:R-:W-:Y:S01]  /*03a0*/  LOP3.LUT R3, R3, 0x3, RZ, 0xc0, !PT ;  /* 0x0000000303037812 */ /* 0x000fe200078ec0ff */
[----:B------:R-:W-:-:S07]  /*03b0*/  IMAD.SHL.U32 R4, R6, 0x10, RZ ;  /* 0x0000001006047824 */ /* 0x000fce00078e00ff */
.L_x_90:
        /* <DEDUP_REMOVED lines=50> */
.L_x_88:
[----:B------:R-:W-:Y:S05]  /*06e0*/  BSYNC B1 ;  /* 0x0000000000017941 */ /* 0x000fea0003800000 */
.L_x_87:
[----:B------:R-:W-:-:S13]  /*06f0*/  ISETP.GE.U32.AND P0, PT, R7, 0x60, PT ;  /* 0x000000600700780c */ /* 0x000fda0003f06070 */
[----:B------:R-:W-:Y:S05]  /*0700*/  @!P0 BRA `(.L_x_86) ;  /* 0x0000000000348947 */ /* 0x000fea0003800000 */
.L_x_89:
        /* <DEDUP_REMOVED lines=13> */
.L_x_86:
[----:B------:R-:W-:Y:S05]  /*07e0*/  BSYNC B0 ;  /* 0x0000000000007941 */ /* 0x000fea0003800000 */
.L_x_85:
[----:B0123--:R-:W-:-:S05]  /*07f0*/  IMAD.U32 R9, RZ, RZ, UR6 ;  /* 0x00000006ff097e24 */ /* 0x00ffca000f8e00ff */
[----:B------:R-:W-:-:S04]  /*0800*/  LEA.HI R2, R9, R2, RZ, 0x1b ;  /* 0x0000000209027211 */ /* 0x000fc800078fd8ff */
[----:B------:R-:W-:-:S13]  /*0810*/  ISETP.GE.AND P0, PT, R2, R0, PT ;  /* 0x000000000200720c */ /* 0x000fda0003f06270 */
[----:B------:R-:W-:Y:S05]  /*0820*/  @!P0 BRA `(.L_x_90) ;  /* 0xfffffff800e48947 */ /* 0x000fea000383ffff */
[----:B------:R-:W-:Y:S05]  /*0830*/  EXIT ;  /* 0x000000000000794d */ /* 0x000fea0003800000 */
.L_x_84:
        /* <DEDUP_REMOVED lines=8> */
.L_x_103:
[----:B------:R-:W-:Y:S01]  /*08c0*/  ULDC UR20, c[0x0][0x228] ;  /* 0x00008a0000147ab9 */ /* 0x000fe20000000800 */
[----:B------:R-:W-:Y:S01]  /*08d0*/  BSSY B1, `(.L_x_92) ;  /* 0x000000d000017945 */ /* 0x000fe20003800000 */
[----:B------:R-:W-:Y:S02]  /*08e0*/  IMAD.MOV.U32 R4, RZ, RZ, 0x1 ;  /* 0x00000001ff047424 */ /* 0x000fe400078e00ff */
[----:B0-----:R-:W-:-:S07]  /*08f0*/  IMAD.U32 R5, RZ, RZ, UR20 ;  /* 0x00000014ff057e24 */ /* 0x001fce000f8e00ff */
.L_x_93:
        /* <DEDUP_REMOVED lines=11> */
.L_x_92:
        /* <DEDUP_REMOVED lines=9> */
[----:B------:R-:W0:Y:S01]  /*0a40*/  LDS R7, [R7+-0x4] ;  /* 0xfffffc0007077984 */ /* 0x000e220000000800 */
        /* <DEDUP_REMOVED lines=41> */
.L_x_97:
[----:B------:R-:W-:Y:S05]  /*0ce0*/  BSYNC B2 ;  /* 0x0000000000027941 */ /* 0x000fea0003800000 */
.L_x_96:
        /* <DEDUP_REMOVED lines=27> */
.L_x_100:
        /* <DEDUP_REMOVED lines=43> */
.L_x_99:
[----:B------:R-:W-:Y:S05]  /*1150*/  BSYNC B2 ;  /* 0x0000000000027941 */ /* 0x000fea0003800000 */
.L_x_98:
        /* <DEDUP_REMOVED lines=30> */
.L_x_102:
[----:B------:R-:W-:Y:S05]  /*1340*/  BSYNC B2 ;  /* 0x0000000000027941 */ /* 0x000fea0003800000 */
.L_x_101:
        /* <DEDUP_REMOVED lines=10> */
.L_x_95:
[----:B------:R-:W-:Y:S05]  /*13f0*/  BSYNC B1 ;  /* 0x0000000000017941 */ /* 0x000fea0003800000 */
.L_x_94:
[----:B------:R-:W-:-:S05]  /*1400*/  IMAD.U32 R5, RZ, RZ, UR6 ;  /* 0x00000006ff057e24 */ /* 0x000fca000f8e00ff */
[----:B------:R-:W-:-:S04]  /*1410*/  LEA.HI R2, R5, R2, RZ, 0x1b ;  /* 0x0000000205027211 */ /* 0x000fc800078fd8ff */
[----:B------:R-:W-:-:S13]  /*1420*/  ISETP.GE.AND P0, PT, R2, R0, PT ;  /* 0x000000000200720c */ /* 0x000fda0003f06270 */
[----:B------:R-:W-:Y:S05]  /*1430*/  @!P0 BRA `(.L_x_103) ;  /* 0xfffffff400208947 */ /* 0x000fea000383ffff */
[----:B------:R-:W-:Y:S05]  /*1440*/  BSYNC B0 ;  /* 0x0000000000007941 */ /* 0x000fea0003800000 */
.L_x_91:
[----:B------:R-:W-:Y:S05]  /*1450*/  EXIT ;  /* 0x000000000000794d */ /* 0x000fea0003800000 */
.L_x_104:
        /* <DEDUP_REMOVED lines=10> */
.L_x_716:


//--------------------- .text._ZN18transformer_engine16context_parallel26thd_grad_correction_kernelI13__nv_bfloat16NS0_10AddFunctorIS2_EENS0_12EmptyFunctorELi0ELi32EEEvPT_S7_Piiii --------------------------
	.section	.text._ZN18transformer_engine16context_parallel26thd_grad_correction_kernelI13__nv_bfloat16NS0_10AddFunctorIS2_EENS0_12EmptyFunctorELi0ELi32EEEvPT_S7_Piiii,"ax",@progbits
	.align	128
        .global         _ZN18transformer_engine16context_parallel26thd_grad_correction_kernelI13__nv_bfloat16NS0_10AddFunctorIS2_EENS0_12EmptyFunctorELi0ELi32EEEvPT_S7_Piiii
        .type           _ZN18transformer_engine16context_parallel26thd_grad_correction_kernelI13__nv_bfloat16NS0_10AddFunctorIS2_EENS0_12EmptyFunctorELi0ELi32EEEvPT_S7_Piiii,@function
        .size           _ZN18transformer_engine16context_parallel26thd_grad_correction_kernelI13__nv_bfloat16NS0_10AddFunctorIS2_EENS0_12EmptyFunctorELi0ELi32EEEvPT_S7_Piiii,(.L_x_717 - _ZN18transformer_engine16context_parallel26thd_grad_correction_kernelI13__nv_bfloat16NS0_10AddFunctorIS2_EENS0_12EmptyFunctorELi0ELi32EEEvPT_S7_Piiii)
        .other          _ZN18transformer_engine16context_parallel26thd_grad_correction_kernelI13__nv_bfloat16NS0_10AddFunctorIS2_EENS0_12EmptyFunctorELi0ELi32EEEvPT_S7_Piiii,@"STO_CUDA_ENTRY STV_DEFAULT"
_ZN18transformer_engine16context_parallel26thd_grad_correction_kernelI13__nv_bfloat16NS0_10AddFunctorIS2_EENS0_12EmptyFunctorELi0ELi32EEEvPT_S7_Piiii:
.text._ZN18transformer_engine16context_parallel26thd_grad_correction_kernelI13__nv_bfloat16NS0_10AddFunctorIS2_EENS0_12EmptyFunctorELi0ELi32EEEvPT_S7_Piiii:
        /* <DEDUP_REMOVED lines=18> */
.L_x_107:
        /* <DEDUP_REMOVED lines=9> */
.L_x_106:
[----:B------:R-:W-:Y:S05]  /*01b0*/  BSYNC B0 ;  /* 0x0000000000007941 */ /* 0x000fea0003800000 */
.L_x_105:
        /* <DEDUP_REMOVED lines=28> */
[----:B------:R-:W0:Y:S02]  /*0380*/  LDS R0, [R0] ;  /* 0x0000000000007984 */ /* 0x000e240000000800 */
.L_x_114:
        /* <DEDUP_REMOVED lines=66> */
.L_x_112:
[----:B------:R-:W-:Y:S05]  /*07b0*/  BSYNC B1 ;  /* 0x0000000000017941 */ /* 0x000fea0003800000 */
.L_x_111:
[----:B------:R-:W-:-:S13]  /*07c0*/  ISETP.GE.U32.AND P0, PT, R7, 0x60, PT ;  /* 0x000000600700780c */ /* 0x000fda0003f06070 */
[----:B------:R-:W-:Y:S05]  /*07d0*/  @!P0 BRA `(.L_x_110) ;  /* 0x0000000000848947 */ /* 0x000fea0003800000 */
.L_x_113:
        /* <DEDUP_REMOVED lines=33> */
.L_x_110:
[----:B------:R-:W-:Y:S05]  /*09f0*/  BSYNC B0 ;  /* 0x0000000000007941 */ /* 0x000fea0003800000 */
.L_x_109:
[----:B------:R-:W-:-:S04]  /*0a00*/  LEA.HI R3, R6, R3, RZ, 0x1b ;  /* 0x0000000306037211 */ /* 0x000fc800078fd8ff */
[----:B------:R-:W-:-:S13]  /*0a10*/  ISETP.GE.AND P0, PT, R3, R2, PT ;  /* 0x000000020300720c */ /* 0x000fda0003f06270 */
[----:B------:R-:W-:Y:S05]  /*0a20*/  @!P0 BRA `(.L_x_114) ;  /* 0xfffffff800588947 */ /* 0x000fea000383ffff */
[----:B------:R-:W-:Y:S05]  /*0a30*/  EXIT ;  /* 0x000000000000794d */ /* 0x000fea0003800000 */
.L_x_108:
[----:B------:R-:W-:Y:S01]  /*0a40*/  ULDC.64 UR12, c[0x0][0x218] ;  /* 0x00008600000c7ab9 */ /* 0x000fe20000000a00 */
[----:B------:R-:W-:Y:S01]  /*0a50*/  LOP3.LUT R4, R4, 0x3, RZ, 0xc0, !PT ;  /* 0x0000000304047812 */ /* 0x000fe200078ec0ff */
[----:B------:R-:W-:-:S04]  /*0a60*/  UIADD3 URZ, UP0, UR12, 0x400, URZ ;  /* 0x000004000c3f7890 */ /* 0x000fc8000ff1e03f */
[----:B------:R-:W-:-:S12]  /*0a70*/  UIADD3.X UR8, URZ, UR13, URZ, UP0, !UPT ;  /* 0x0000000d3f087290 */ /* 0x000fd800087fe43f */
.L_x_122:
[----:B------:R-:W-:Y:S01]  /*0a80*/  ULDC UR6, c[0x0][0x228] ;  /* 0x00008a0000067ab9 */ /* 0x000fe20000000800 */
[----:B------:R-:W-:Y:S01]  /*0a90*/  HFMA2.MMA R7, -RZ, RZ, 0, 5.9604644775390625e-08 ;  /* 0x00000001ff077435 */ /* 0x000fe200000001ff */
[----:B------:R-:W-:Y:S01]  /*0aa0*/  BSSY B0, `(.L_x_115) ;  /* 0x000000c000007945 */ /* 0x000fe20003800000 */
[----:B-1----:R-:W-:-:S09]  /*0ab0*/  IMAD.U32 R8, RZ, RZ, UR6 ;  /* 0x00000006ff087e24 */ /* 0x002fd2000f8e00ff */
.L_x_116:
        /* <DEDUP_REMOVED lines=11> */
.L_x_115:
        /* <DEDUP_REMOVED lines=8> */
[----:B------:R1:W2:Y:S01]  /*0bf0*/  LDS R8, [R7+-0x4] ;  /* 0xfffffc0007087984 */ /* 0x0002a20000000800 */
        /* <DEDUP_REMOVED lines=56> */
.L_x_120:
[----:B------:R-:W-:Y:S05]  /*0f80*/  BSYNC B1 ;  /* 0x0000000000017941 */ /* 0x000fea0003800000 */
.L_x_119:
        /* <DEDUP_REMOVED lines=26> */
.L_x_121:
        /* <DEDUP_REMOVED lines=37> */
.L_x_118:
[----:B------:R-:W-:Y:S05]  /*1380*/  BSYNC B0 ;  /* 0x0000000000007941 */ /* 0x000fea0003800000 */
.L_x_117:
[----:B------:R-:W-:-:S04]  /*1390*/  LEA.HI R3, R6, R3, RZ, 0x1b ;  /* 0x0000000306037211 */ /* 0x000fc800078fd8ff */
[----:B------:R-:W-:-:S13]  /*13a0*/  ISETP.GE.AND P0, PT, R3, R2, PT ;  /* 0x000000020300720c */ /* 0x000fda0003f06270 */
[----:B------:R-:W-:Y:S05]  /*13b0*/  @!P0 BRA `(.L_x_122) ;  /* 0xfffffff400b08947 */ /* 0x000fea000383ffff */
[----:B------:R-:W-:Y:S05]  /*13c0*/  EXIT ;  /* 0x000000000000794d */ /* 0x000fea0003800000 */
.L_x_123:
        /* <DEDUP_REMOVED lines=11> */
.L_x_717:


//--------------------- .text._ZN18transformer_engine16context_parallel26thd_grad_correction_kernelI6__halfNS0_11CopyFunctorENS0_10AddFunctorIS2_EELi2ELi32EEEvPT_S7_Piiii --------------------------
	.section	.text._ZN18transformer_engine16context_parallel26thd_grad_correction_kernelI6__halfNS0_11CopyFunctorENS0_10AddFunctorIS2_EELi2ELi32EEEvPT_S7_Piiii,"ax",@progbits
	.align	128
        .global         _ZN18transformer_engine16context_parallel26thd_grad_correction_kernelI6__halfNS0_11CopyFunctorENS0_10AddFunctorIS2_EELi2ELi32EEEvPT_S7_Piiii
        .type           _ZN18transformer_engine16context_parallel26thd_grad_correction_kernelI6__halfNS0_11CopyFunctorENS0_10AddFunctorIS2_EELi2ELi32EEEvPT_S7_Piiii,@function
        .size           _ZN18transformer_engine16context_parallel26thd_grad_correction_kernelI6__halfNS0_11CopyFunctorENS0_10AddFunctorIS2_EELi2ELi32EEEvPT_S7_Piiii,(.L_x_718 - _ZN18transformer_engine16context_parallel26thd_grad_correction_kernelI6__halfNS0_11CopyFunctorENS0_10AddFunctorIS2_EELi2ELi32EEEvPT_S7_Piiii)
        .other          _ZN18transformer_engine16context_parallel26thd_grad_correction_kernelI6__halfNS0_11CopyFunctorENS0_10AddFunctorIS2_EELi2ELi32EEEvPT_S7_Piiii,@"STO_CUDA_ENTRY STV_DEFAULT"
_ZN18transformer_engine16context_parallel26thd_grad_correction_kernelI6__halfNS0_11CopyFunctorENS0_10AddFunctorIS2_EELi2ELi32EEEvPT_S7_Piiii:
.text._ZN18transformer_engine16context_parallel26thd_grad_correction_kernelI6__halfNS0_11CopyFunctorENS0_10AddFunctorIS2_EELi2ELi32EEEvPT_S7_Piiii:
        /* <DEDUP_REMOVED lines=13> */
.L_x_126:
[----:B0-2---:R-:W-:-:S06]  /*00d0*/  IMAD.WIDE R2, R7, 0x4, R4 ;  /* 0x0000000407027825 */ /* 0x005fcc00078e0204 */
[----:B------:R-:W2:Y:S01]  /*00e0*/  LDG.E R2, desc[UR12][R2.64] ;  /* 0x0000000c02027981 */ /* 0x000ea2000c1e1900 */
[----:B------:R-:W-:Y:S01]  /*00f0*/  IMAD R9, R7, 0x4, R0 ;  /* 0x0000000407097824 */ /* 0x000fe200078e0200 */
[----:B-1----:R-:W-:-:S04]  /*0100*/  IADD3 R7, R6, R7, RZ ;  /* 0x0000000706077210 */ /* 0x002fc80007ffe0ff */
[----:B------:R-:W-:Y:S01]  /*0110*/  ISETP.GT.AND P0, PT, R7, R8, PT ;  /* 0x000000080700720c */ /* 0x000fe20003f04270 */
[----:B--2---:R0:W-:-:S12]  /*0120*/  STS [R9], R2 ;  /* 0x0000000209007388 */ /* 0x0041d80000000800 */
[----:B------:R-:W-:Y:S05]  /*0130*/  @!P0 BRA `(.L_x_126) ;  /* 0xfffffffc00e48947 */ /* 0x000fea000383ffff */
.L_x_125:
[----:B------:R-:W-:Y:S05]  /*0140*/  BSYNC B0 ;  /* 0x0000000000007941 */ /* 0x000fea0003800000 */
.L_x_124:
        /* <DEDUP_REMOVED lines=46> */
.L_x_133:
        /* <DEDUP_REMOVED lines=38> */
[C-C-:B--2---:R-:W-:Y:S02]  /*0690*/  @P1 HADD2 R4, R8.reuse.H1_H1, R12.reuse.H1_H1 ;  /* 0x3000000c08041230 */ /* 0x144fe40000000c00 */
[----:B------:R-:W-:Y:S02]  /*06a0*/  @P1 HADD2 R8, R8.H0_H0, R12.H0_H0 ;  /* 0x2000000c08081230 */ /* 0x000fe40000000800 */
[----:B------:R-:W-:-:S02]  /*06b0*/  @P1 HADD2 R12, R9.H1_H1, R13.H1_H1 ;  /* 0x3000000d090c1230 */ /* 0x000fc40000000c00 */
[----:B------:R-:W-:Y:S01]  /*06c0*/  @P1 HADD2 R9, R9.H0_H0, R13.H0_H0 ;  /* 0x2000000d09091230 */ /* 0x000fe20000000800 */
[----:B------:R-:W-:Y:S01]  /*06d0*/  @P1 PRMT R8, R8, 0x5410, R4 ;  /* 0x0000541008081816 */ /* 0x000fe20000000004 */
[C-C-:B------:R-:W-:Y:S02]  /*06e0*/  @P1 HADD2 R13, R10.reuse.H1_H1, R14.reuse.H1_H1 ;  /* 0x3000000e0a0d1230 */ /* 0x140fe40000000c00 */
[----:B------:R-:W-:Y:S01]  /*06f0*/  @P1 HADD2 R10, R10.H0_H0, R14.H0_H0 ;  /* 0x2000000e0a0a1230 */ /* 0x000fe20000000800 */
[----:B------:R-:W-:Y:S01]  /*0700*/  @P1 PRMT R9, R9, 0x5410, R12 ;  /* 0x0000541009091816 */ /* 0x000fe2000000000c */
[C-C-:B------:R-:W-:Y:S02]  /*0710*/  @P1 HADD2 R14, R11.reuse.H1_H1, R15.reuse.H1_H1 ;  /* 0x3000000f0b0e1230 */ /* 0x140fe40000000c00 */
[----:B------:R-:W-:Y:S01]  /*0720*/  @P1 HADD2 R11, R11.H0_H0, R15.H0_H0 ;  /* 0x2000000f0b0b1230 */ /* 0x000fe20000000800 */
        /* <DEDUP_REMOVED lines=51> */
[----:B------:R-:W3:Y:S01]  /*0a60*/  @!P1 LDG.E.128 R8, desc[UR12][R26.64+0x400] ;  /* 0x0004000c1a089981 */ /* 0x000ee2000c1e1d00 */
[C---:B------:R-:W-:Y:S02]  /*0a70*/  @P1 LOP3.LUT R4, R20.reuse, 0x60, RZ, 0xfc, !PT ;  /* 0x0000006014041812 */ /* 0x040fe400078efcff */
[----:B------:R-:W-:Y:S01]  /*0a80*/  @!P1 LOP3.LUT R4, R20, 0x60, RZ, 0xfc, !PT ;  /* 0x0000006014049812 */ /* 0x000fe200078efcff */
[----:B---3--:R2:W-:Y:S06]  /*0a90*/  @!P1 STG.E.128 desc[UR12][R16.64+0x400], R8 ;  /* 0x0004000810009986 */ /* 0x0085ec000c101d0c */
.L_x_131:
[----:B------:R-:W-:Y:S05]  /*0aa0*/  BSYNC B1 ;  /* 0x0000000000017941 */ /* 0x000fea0003800000 */
.L_x_130:
        /* <DEDUP_REMOVED lines=9> */
.L_x_132:
[----:B-1----:R-:W-:Y:S01]  /*0b40*/  IMAD.MOV.U32 R24, RZ, RZ, R18 ;  /* 0x000000ffff187224 */ /* 0x002fe200078e0012 */
[----:B------:R-:W-:Y:S01]  /*0b50*/  MOV R25, R19 ;  /* 0x0000001300197202 */ /* 0x000fe20000000f00 */
[----:B------:R-:W2:Y:S04]  /*0b60*/  @P4 LDG.E.128 R12, desc[UR12][R26.64] ;  /* 0x0000000c1a0c4981 */ /* 0x000ea8000c1e1d00 */
[----:B------:R-:W2:Y:S02]  /*0b70*/  @P4 LDG.E.128 R8, desc[UR12][R24.64] ;  /* 0x0000000c18084981 */ /* 0x000ea4000c1e1d00 */
[----:B--2---:R-:W-:Y:S02]  /*0b80*/  @P4 HADD2 R16, R8.H1_H1, R12.H1_H1 ;  /* 0x3000000c08104230 */ /* 0x004fe40000000c00 */
[----:B------:R-:W-:-:S02]  /*0b90*/  @P4 HADD2 R17, R9.H1_H1, R13.H1_H1 ;  /* 0x3000000d09114230 */ /* 0x000fc40000000c00 */
[----:B------:R-:W-:Y:S02]  /*0ba0*/  @P4 HADD2 R18, R10.H1_H1, R14.H1_H1 ;  /* 0x3000000e0a124230 */ /* 0x000fe40000000c00 */
[----:B------:R-:W-:Y:S02]  /*0bb0*/  @P4 HADD2 R19, R11.H1_H1, R15.H1_H1 ;  /* 0x3000000f0b134230 */ /* 0x000fe40000000c00 */
[----:B------:R-:W-:Y:S02]  /*0bc0*/  @P4 HADD2 R8, R8.H0_H0, R12.H0_H0 ;  /* 0x2000000c08084230 */ /* 0x000fe40000000800 */
[----:B------:R-:W-:Y:S02]  /*0bd0*/  @P4 HADD2 R9, R9.H0_H0, R13.H0_H0 ;  /* 0x2000000d09094230 */ /* 0x000fe40000000800 */
[----:B------:R-:W-:Y:S02]  /*0be0*/  @P4 HADD2 R10, R10.H0_H0, R14.H0_H0 ;  /* 0x2000000e0a0a4230 */ /* 0x000fe40000000800 */
[----:B------:R-:W-:Y:S01]  /*0bf0*/  @P4 HADD2 R11, R11.H0_H0, R15.H0_H0 ;  /* 0x2000000f0b0b4230 */ /* 0x000fe20000000800 */
        /* <DEDUP_REMOVED lines=9> */
[----:B--2---:R-:W-:-:S02]  /*0c90*/  @P4 HADD2 R5, R8.H1_H1, R12.H1_H1 ;  /* 0x3000000c08054230 */ /* 0x004fc40000000c00 */
[----:B------:R-:W-:Y:S02]  /*0ca0*/  @P4 HADD2 R21, R9.H1_H1, R13.H1_H1 ;  /* 0x3000000d09154230 */ /* 0x000fe40000000c00 */
[----:B------:R-:W-:Y:S02]  /*0cb0*/  @P4 HADD2 R28, R10.H1_H1, R14.H1_H1 ;  /* 0x3000000e0a1c4230 */ /* 0x000fe40000000c00 */
[----:B0-----:R-:W-:Y:S02]  /*0cc0*/  @P4 HADD2 R19, R11.H1_H1, R15.H1_H1 ;  /* 0x3000000f0b134230 */ /* 0x001fe40000000c00 */
[----:B------:R-:W-:Y:S02]  /*0cd0*/  @P4 HADD2 R8, R8.H0_H0, R12.H0_H0 ;  /* 0x2000000c08084230 */ /* 0x000fe40000000800 */
[----:B------:R-:W-:Y:S02]  /*0ce0*/  @P4 HADD2 R9, R9.H0_H0, R13.H0_H0 ;  /* 0x2000000d09094230 */ /* 0x000fe40000000800 */
[----:B------:R-:W-:-:S02]  /*0cf0*/  @P4 HADD2 R10, R10.H0_H0, R14.H0_H0 ;  /* 0x2000000e0a0a4230 */ /* 0x000fc40000000800 */
[----:B------:R-:W-:Y:S01]  /*0d00*/  @P4 HADD2 R11, R11.H0_H0, R15.H0_H0 ;  /* 0x2000000f0b0b4230 */ /* 0x000fe20000000800 */
        /* <DEDUP_REMOVED lines=48> */
.L_x_129:
[----:B------:R-:W-:Y:S05]  /*1010*/  BSYNC B0 ;  /* 0x0000000000007941 */ /* 0x000fea0003800000 */
.L_x_128:
[----:B------:R-:W-:-:S04]  /*1020*/  IADD3 R3, P1, R3, 0x1, RZ ;  /* 0x0000000103037810 */ /* 0x000fc80007f3e0ff */
[----:B------:R-:W-:Y:S01]  /*1030*/  IADD3.X R2, RZ, R2, RZ, P1, !PT ;  /* 0x00000002ff027210 */ /* 0x000fe20000ffe4ff */
[----:B------:R-:W-:Y:S08]  /*1040*/  @!P0 BRA `(.L_x_133) ;  /* 0xfffffff000f88947 */ /* 0x000ff0000383ffff */
[----:B------:R-:W-:Y:S05]  /*1050*/  EXIT ;  /* 0x000000000000794d */ /* 0x000fea0003800000 */
.L_x_127:
        /* <DEDUP_REMOVED lines=14> */
.L_x_141:
        /* <DEDUP_REMOVED lines=22> */
.L_x_135:
        /* <DEDUP_REMOVED lines=11> */
.L_x_134:
        /* <DEDUP_REMOVED lines=87> */
.L_x_139:
[----:B------:R-:W-:Y:S05]  /*18c0*/  BSYNC B1 ;  /* 0x0000000000017941 */ /* 0x000fea0003800000 */
.L_x_138:
        /* <DEDUP_REMOVED lines=19> */
.L_x_140:
[----:B0-----:R-:W-:Y:S01]  /*1a00*/  MOV R24, R12 ;  /* 0x0000000c00187202 */ /* 0x001fe20000000f00 */
[----:B------:R-:W-:Y:S02]  /*1a10*/  IMAD.MOV.U32 R25, RZ, RZ, R13 ;  /* 0x000000ffff197224 */ /* 0x000fe400078e000d */
        /* <DEDUP_REMOVED lines=20> */
[----:B------:R-:W-:Y:S02]  /*1b60*/  @P3 HADD2 R29, R8.H0_H0, R12.H0_H0 ;  /* 0x2000000c081d3230 */ /* 0x000fe40000000800 */
[----:B------:R-:W-:Y:S02]  /*1b70*/  @P3 HADD2 R8, R9.H1_H1, R13.H1_H1 ;  /* 0x3000000d09083230 */ /* 0x000fe40000000c00 */
[C-C-:B0-----:R-:W-:Y:S02]  /*1b80*/  @P3 HADD2 R18, R10.reuse.H1_H1, R14.reuse.H1_H1 ;  /* 0x3000000e0a123230 */ /* 0x141fe40000000c00 */
[----:B------:R-:W-:Y:S02]  /*1b90*/  @P3 HADD2 R19, R11.H1_H1, R15.H1_H1 ;  /* 0x3000000f0b133230 */ /* 0x000fe40000000c00 */
        /* <DEDUP_REMOVED lines=32> */
[C-C-:B------:R-:W-:Y:S02]  /*1da0*/  @P3 HADD2 R12, R10.reuse.H1_H1, R14.reuse.H1_H1 ;  /* 0x3000000e0a0c3230 */ /* 0x140fe40000000c00 */
[----:B0-----:R-:W-:Y:S02]  /*1db0*/  @P3 HADD2 R16, R11.H1_H1, R15.H1_H1 ;  /* 0x3000000f0b103230 */ /* 0x001fe40000000c00 */
        /* <DEDUP_REMOVED lines=17> */
.L_x_137:
[----:B------:R-:W-:Y:S05]  /*1ed0*/  BSYNC B0 ;  /* 0x0000000000007941 */ /* 0x000fea0003800000 */
.L_x_136:
[----:B0-----:R-:W-:Y:S01]  /*1ee0*/  IMAD.U32 R9, RZ, RZ, UR8 ;  /* 0x00000008ff097e24 */ /* 0x001fe2000f8e00ff */
[----:B------:R-:W-:-:S04]  /*1ef0*/  IADD3 R5, P1, R5, 0x1, RZ ;  /* 0x0000000105057810 */ /* 0x000fc80007f3e0ff */
[----:B------:R-:W-:Y:S02]  /*1f00*/  LEA.HI R6, R9, R6, RZ, 0x1b ;  /* 0x0000000609067211 */ /* 0x000fe400078fd8ff */
[----:B------:R-:W-:Y:S02]  /*1f10*/  IADD3.X R3, RZ, R3, RZ, P1, !PT ;  /* 0x00000003ff037210 */ /* 0x000fe40000ffe4ff */
[----:B------:R-:W-:-:S13]  /*1f20*/  ISETP.GE.AND P0, PT, R6, R7, PT ;  /* 0x000000070600720c */ /* 0x000fda0003f06270 */
[----:B------:R-:W-:Y:S05]  /*1f30*/  @!P0 BRA `(.L_x_141) ;  /* 0xfffffff000808947 */ /* 0x000fea000383ffff */
[----:B------:R-:W-:Y:S05]  /*1f40*/  EXIT ;  /* 0x000000000000794d */ /* 0x000fea0003800000 */
.L_x_142:
        /* <DEDUP_REMOVED lines=11> */
.L_x_718:


//--------------------- .text._ZN18transformer_engine16context_parallel26thd_grad_correction_kernelI6__halfNS0_10AddFunctorIS2_EENS0_11CopyFunctorELi2ELi32EEEvPT_S7_Piiii --------------------------
	.section	.text._ZN18transformer_engine16context_parallel26thd_grad_correction_kernelI6__halfNS0_10AddFunctorIS2_EENS0_11CopyFunctorELi2ELi32EEEvPT_S7_Piiii,"ax",@progbits
	.align	128
        .global         _ZN18transformer_engine16context_parallel26thd_grad_correction_kernelI6__halfNS0_10AddFunctorIS2_EENS0_11CopyFunctorELi2ELi32EEEvPT_S7_Piiii
        .type           _ZN18transformer_engine16context_parallel26thd_grad_correction_kernelI6__halfNS0_10AddFunctorIS2_EENS0_11CopyFunctorELi2ELi32EEEvPT_S7_Piiii,@function
        .size           _ZN18transformer_engine16context_parallel26thd_grad_correction_kernelI6__halfNS0_10AddFunctorIS2_EENS0_11CopyFunctorELi2ELi32EEEvPT_S7_Piiii,(.L_x_719 - _ZN18transformer_engine16context_parallel26thd_grad_correction_kernelI6__halfNS0_10AddFunctorIS2_EENS0_11CopyFunctorELi2ELi32EEEvPT_S7_Piiii)
        .other          _ZN18transformer_engine16context_parallel26thd_grad_correction_kernelI6__halfNS0_10AddFunctorIS2_EENS0_11CopyFunctorELi2ELi32EEEvPT_S7_Piiii,@"STO_CUDA_ENTRY STV_DEFAULT"
_ZN18transformer_engine16context_parallel26thd_grad_correction_kernelI6__halfNS0_10AddFunctorIS2_EENS0_11CopyFunctorELi2ELi32EEEvPT_S7_Piiii:
.text._ZN18transformer_engine16context_parallel26thd_grad_correction_kernelI6__halfNS0_10AddFunctorIS2_EENS0_11CopyFunctorELi2ELi32EEEvPT_S7_Piiii:
        /* <DEDUP_REMOVED lines=13> */
.L_x_145:
[----:B0-2---:R-:W-:-:S06]  /*00d0*/  IMAD.WIDE R2, R7, 0x4, R4 ;  /* 0x0000000407027825 */ /* 0x005fcc00078e0204 */
[----:B------:R-:W2:Y:S01]  /*00e0*/  LDG.E R2, desc[UR12][R2.64] ;  /* 0x0000000c02027981 */ /* 0x000ea2000c1e1900 */
[----:B------:R-:W-:Y:S01]  /*00f0*/  IMAD R9, R7, 0x4, R0 ;  /* 0x0000000407097824 */ /* 0x000fe200078e0200 */
[----:B-1----:R-:W-:-:S04]  /*0100*/  IADD3 R7, R6, R7, RZ ;  /* 0x0000000706077210 */ /* 0x002fc80007ffe0ff */
[----:B------:R-:W-:Y:S01]  /*0110*/  ISETP.GT.AND P0, PT, R7, R8, PT ;  /* 0x000000080700720c */ /* 0x000fe20003f04270 */
[----:B--2---:R0:W-:-:S12]  /*0120*/  STS [R9], R2 ;  /* 0x0000000209007388 */ /* 0x0041d80000000800 */
[----:B------:R-:W-:Y:S05]  /*0130*/  @!P0 BRA `(.L_x_145) ;  /* 0xfffffffc00e48947 */ /* 0x000fea000383ffff */
.L_x_144:
[----:B------:R-:W-:Y:S05]  /*0140*/  BSYNC B0 ;  /* 0x0000000000007941 */ /* 0x000fea0003800000 */
.L_x_143:
        /* <DEDUP_REMOVED lines=46> */
.L_x_152:
        /* <DEDUP_REMOVED lines=43> */
[----:B--2---:R-:W-:-:S02]  /*06e0*/  @!P1 HADD2 R4, R8.H1_H1, R12.H1_H1 ;  /* 0x3000000c08049230 */ /* 0x004fc40000000c00 */
[----:B------:R-:W-:Y:S02]  /*06f0*/  @!P1 HADD2 R17, R8.H0_H0, R12.H0_H0 ;  /* 0x2000000c08119230 */ /* 0x000fe40000000800 */
[C-C-:B------:R-:W-:Y:S02]  /*0700*/  @!P1 HADD2 R12, R9.reuse.H1_H1, R13.reuse.H1_H1 ;  /* 0x3000000d090c9230 */ /* 0x140fe40000000c00 */
[----:B------:R-:W-:Y:S02]  /*0710*/  @!P1 HADD2 R21, R9.H0_H0, R13.H0_H0 ;  /* 0x2000000d09159230 */ /* 0x000fe40000000800 */
[C-C-:B------:R-:W-:Y:S02]  /*0720*/  @!P1 HADD2 R13, R10.reuse.H1_H1, R14.reuse.H1_H1 ;  /* 0x3000000e0a0d9230 */ /* 0x140fe40000000c00 */
[----:B------:R-:W-:Y:S02]  /*0730*/  @!P1 HADD2 R10, R10.H0_H0, R14.H0_H0 ;  /* 0x2000000e0a0a9230 */ /* 0x000fe40000000800 */
[----:B------:R-:W-:-:S02]  /*0740*/  @!P1 HADD2 R14, R11.H1_H1, R15.H1_H1 ;  /* 0x3000000f0b0e9230 */ /* 0x000fc40000000c00 */
[----:B------:R-:W-:Y:S01]  /*0750*/  @!P1 HADD2 R15, R11.H0_H0, R15.H0_H0 ;  /* 0x2000000f0b0f9230 */ /* 0x000fe20000000800 */
        /* <DEDUP_REMOVED lines=31> */
[----:B---3--:R-:W-:-:S02]  /*0950*/  @!P1 HADD2 R4, R12.H1_H1, R8.H1_H1 ;  /* 0x300000080c049230 */ /* 0x008fc40000000c00 */
[----:B------:R-:W-:Y:S02]  /*0960*/  @!P1 HADD2 R16, R12.H0_H0, R8.H0_H0 ;  /* 0x200000080c109230 */ /* 0x000fe40000000800 */
[----:B------:R-:W-:Y:S02]  /*0970*/  @!P1 HADD2 R12, R13.H1_H1, R9.H1_H1 ;  /* 0x300000090d0c9230 */ /* 0x000fe40000000c00 */
[C-C-:B------:R-:W-:Y:S02]  /*0980*/  @!P1 HADD2 R17, R14.reuse.H1_H1, R10.reuse.H1_H1 ;  /* 0x3000000a0e119230 */ /* 0x140fe40000000c00 */
[----:B------:R-:W-:Y:S02]  /*0990*/  @!P1 HADD2 R21, R15.H1_H1, R11.H1_H1 ;  /* 0x3000000b0f159230 */ /* 0x000fe40000000c00 */
[----:B------:R-:W-:Y:S02]  /*09a0*/  @!P1 HADD2 R13, R13.H0_H0, R9.H0_H0 ;  /* 0x200000090d0d9230 */ /* 0x000fe40000000800 */
[----:B------:R-:W-:-:S02]  /*09b0*/  @!P1 HADD2 R14, R14.H0_H0, R10.H0_H0 ;  /* 0x2000000a0e0e9230 */ /* 0x000fc40000000800 */
[----:B------:R-:W-:Y:S01]  /*09c0*/  @!P1 HADD2 R15, R15.H0_H0, R11.H0_H0 ;  /* 0x2000000b0f0f9230 */ /* 0x000fe20000000800 */
[----:B------:R-:W-:Y:S02]  /*09d0*/  @!P1 PRMT R8, R16, 0x5410, R4 ;  /* 0x0000541010089816 */ /* 0x000fe40000000004 */
[----:B------:R-:W-:Y:S02]  /*09e0*/  @!P1 PRMT R9, R13, 0x5410, R12 ;  /* 0x000054100d099816 */ /* 0x000fe4000000000c */
[----:B------:R-:W-:Y:S02]  /*09f0*/  @!P1 PRMT R10, R14, 0x5410, R17 ;  /* 0x000054100e0a9816 */ /* 0x000fe40000000011 */
[----:B------:R-:W-:-:S05]  /*0a00*/  @!P1 PRMT R11, R15, 0x5410, R21 ;  /* 0x000054100f0b9816 */ /* 0x000fca0000000015 */
[----:B------:R2:W-:Y:S01]  /*0a10*/  @!P1 STG.E.128 desc[UR12][R18.64+0x400], R8 ;  /* 0x0004000812009986 */ /* 0x0005e2000c101d0c */
[----:B------:R-:W-:-:S07]  /*0a20*/  LOP3.LUT R4, R20, 0x60, RZ, 0xfc, !PT ;  /* 0x0000006014047812 */ /* 0x000fce00078efcff */
.L_x_150:
[----:B------:R-:W-:Y:S05]  /*0a30*/  BSYNC B1 ;  /* 0x0000000000017941 */ /* 0x000fea0003800000 */
.L_x_149:
[----:B012---:R-:W-:-:S04]  /*0a40*/  LOP3.LUT R8, RZ, R20, RZ, 0x33, !PT ;  /* 0x00000014ff087212 */ /* 0x007fc800078e33ff */
[----:B------:R-:W-:-:S04]  /*0a50*/  IADD3 R8, R8, UR14, RZ ;  /* 0x0000000e08087c10 */ /* 0x000fc8000fffe0ff */
[----:B------:R-:W-:-:S13]  /*0a60*/  ISETP.GE.U32.AND P1, PT, R8, 0x60, PT ;  /* 0x000000600800780c */ /* 0x000fda0003f26070 */
[----:B------:R-:W-:Y:S05]  /*0a70*/  @!P1 BRA `(.L_x_148) ;  /* 0x0000000400389947 */ /* 0x000fea0003800000 */
[----:B------:R-:W-:Y:S01]  /*0a80*/  ISETP.GE.AND P4, PT, R5, UR4, PT ;  /* 0x0000000405007c0c */ /* 0x000fe2000bf86270 */
[----:B------:R-:W-:-:S04]  /*0a90*/  IMAD.WIDE.U32 R26, R4, 0x10, R26 ;  /* 0x00000010041a7825 */ /* 0x000fc800078e001a */
[----:B------:R-:W-:-:S08]  /*0aa0*/  IMAD.WIDE.U32 R24, R4, 0x10, R24 ;  /* 0x0000001004187825 */ /* 0x000fd000078e0018 */
.L_x_151:
[----:B------:R-:W2:Y:S04]  /*0ab0*/  @P4 LDG.E.128 R8, desc[UR12][R24.64] ;  /* 0x0000000c18084981 */ /* 0x000ea8000c1e1d00 */
[----:B--2---:R-:W-:Y:S04]  /*0ac0*/  @P4 STG.E.128 desc[UR12][R26.64], R8 ;  /* 0x000000081a004986 */ /* 0x004fe8000c101d0c */
[----:B------:R-:W2:Y:S04]  /*0ad0*/  @!P4 LDG.E.128 R12, desc[UR12][R24.64] ;  /* 0x0000000c180cc981 */ /* 0x000ea8000c1e1d00 */
[----:B------:R-:W2:Y:S02]  /*0ae0*/  @!P4 LDG.E.128 R8, desc[UR12][R26.64] ;  /* 0x0000000c1a08c981 */ /* 0x000ea4000c1e1d00 */
[----:B--2---:R-:W-:-:S02]  /*0af0*/  @!P4 HADD2 R5, R8.H1_H1, R12.H1_H1 ;  /* 0x3000000c0805c230 */ /* 0x004fc40000000c00 */
[----:B------:R-:W-:Y:S02]  /*0b00*/  @!P4 HADD2 R16, R9.H1_H1, R13.H1_H1 ;  /* 0x3000000d0910c230 */ /* 0x000fe40000000c00 */
[----:B------:R-:W-:Y:S02]  /*0b10*/  @!P4 HADD2 R17, R10.H1_H1, R14.H1_H1 ;  /* 0x3000000e0a11c230 */ /* 0x000fe40000000c00 */
[----:B------:R-:W-:Y:S02]  /*0b20*/  @!P4 HADD2 R18, R11.H1_H1, R15.H1_H1 ;  /* 0x3000000f0b12c230 */ /* 0x000fe40000000c00 */
[----:B------:R-:W-:Y:S02]  /*0b30*/  @!P4 HADD2 R12, R8.H0_H0, R12.H0_H0 ;  /* 0x2000000c080cc230 */ /* 0x000fe40000000800 */
[----:B------:R-:W-:Y:S02]  /*0b40*/  @!P4 HADD2 R13, R9.H0_H0, R13.H0_H0 ;  /* 0x2000000d090dc230 */ /* 0x000fe40000000800 */
[----:B------:R-:W-:-:S02]  /*0b50*/  @!P4 HADD2 R14, R10.H0_H0, R14.H0_H0 ;  /* 0x2000000e0a0ec230 */ /* 0x000fc40000000800 */
[----:B------:R-:W-:Y:S01]  /*0b60*/  @!P4 HADD2 R15, R11.H0_H0, R15.H0_H0 ;  /* 0x2000000f0b0fc230 */ /* 0x000fe20000000800 */
        /* <DEDUP_REMOVED lines=47> */
[----:B--2---:R-:W-:Y:S02]  /*0e60*/  @!P4 HADD2 R5, R8.H1_H1, R12.H1_H1 ;  /* 0x3000000c0805c230 */ /* 0x004fe40000000c00 */
[----:B------:R-:W-:Y:S02]  /*0e70*/  @!P4 HADD2 R21, R9.H1_H1, R13.H1_H1 ;  /* 0x3000000d0915c230 */ /* 0x000fe40000000c00 */
[----:B------:R-:W-:Y:S02]  /*0e80*/  @!P4 HADD2 R28, R10.H1_H1, R14.H1_H1 ;  /* 0x3000000e0a1cc230 */ /* 0x000fe40000000c00 */
[----:B------:R-:W-:Y:S02]  /*0e90*/  @!P4 HADD2 R29, R11.H1_H1, R15.H1_H1 ;  /* 0x3000000f0b1dc230 */ /* 0x000fe40000000c00 */
[----:B------:R-:W-:Y:S02]  /*0ea0*/  @!P4 HADD2 R12, R8.H0_H0, R12.H0_H0 ;  /* 0x2000000c080cc230 */ /* 0x000fe40000000800 */
[----:B------:R-:W-:-:S02]  /*0eb0*/  @!P4 HADD2 R13, R9.H0_H0, R13.H0_H0 ;  /* 0x2000000d090dc230 */ /* 0x000fc40000000800 */
[----:B------:R-:W-:Y:S02]  /*0ec0*/  @!P4 HADD2 R14, R10.H0_H0, R14.H0_H0 ;  /* 0x2000000e0a0ec230 */ /* 0x000fe40000000800 */
[----:B------:R-:W-:Y:S01]  /*0ed0*/  @!P4 HADD2 R11, R11.H0_H0, R15.H0_H0 ;  /* 0x2000000f0b0bc230 */ /* 0x000fe20000000800 */
        /* <DEDUP_REMOVED lines=8> */
.L_x_148:
[----:B------:R-:W-:Y:S05]  /*0f60*/  BSYNC B0 ;  /* 0x0000000000007941 */ /* 0x000fea0003800000 */
.L_x_147:
[----:B------:R-:W-:-:S04]  /*0f70*/  IADD3 R3, P1, R3, 0x1, RZ ;  /* 0x0000000103037810 */ /* 0x000fc80007f3e0ff */
[----:B------:R-:W-:Y:S01]  /*0f80*/  IADD3.X R2, RZ, R2, RZ, P1, !PT ;  /* 0x00000002ff027210 */ /* 0x000fe20000ffe4ff */
[----:B------:R-:W-:Y:S08]  /*0f90*/  @!P0 BRA `(.L_x_152) ;  /* 0xfffffff400248947 */ /* 0x000ff0000383ffff */
[----:B------:R-:W-:Y:S05]  /*0fa0*/  EXIT ;  /* 0x000000000000794d */ /* 0x000fea0003800000 */
.L_x_146:
        /* <DEDUP_REMOVED lines=14> */
.L_x_160:
        /* <DEDUP_REMOVED lines=22> */
.L_x_154:
        /* <DEDUP_REMOVED lines=11> */
.L_x_153:
        /* <DEDUP_REMOVED lines=85> */
[C---:B------:R-:W-:Y:S02]  /*17f0*/  @P0 LOP3.LUT R21, R20.reuse, 0x60, RZ, 0xfc, !PT ;  /* 0x0000006014150812 */ /* 0x040fe400078efcff */
[----:B------:R-:W-:-:S07]  /*1800*/  @!P0 LOP3.LUT R21, R20, 0x60, RZ, 0xfc, !PT ;  /* 0x0000006014158812 */ /* 0x000fce00078efcff */
.L_x_158:
[----:B------:R-:W-:Y:S05]  /*1810*/  BSYNC B1 ;  /* 0x0000000000017941 */ /* 0x000fea0003800000 */
.L_x_157:
        /* <DEDUP_REMOVED lines=21> */
.L_x_159:
[----:B-1----:R-:W2:Y:S01]  /*1970*/  @P3 LDG.E.128 R8, desc[UR12][R24.64] ;  /* 0x0000000c18083981 */ /* 0x002ea2000c1e1d00 */
[----:B------:R-:W-:Y:S01]  /*1980*/  MOV R26, R12 ;  /* 0x0000000c001a7202 */ /* 0x000fe20000000f00 */
[----:B------:R-:W-:-:S05]  /*1990*/  IMAD.MOV.U32 R27, RZ, RZ, R13 ;  /* 0x000000ffff1b7224 */ /* 0x000fca00078e000d */
[----:B--2---:R-:W-:Y:S04]  /*19a0*/  @P3 STG.E.128 desc[UR12][R26.64], R8 ;  /* 0x000000081a003986 */ /* 0x004fe8000c101d0c */
[----:B------:R-:W2:Y:S04]  /*19b0*/  @!P3 LDG.E.128 R12, desc[UR12][R24.64] ;  /* 0x0000000c180cb981 */ /* 0x000ea8000c1e1d00 */
[----:B------:R-:W2:Y:S02]  /*19c0*/  @!P3 LDG.E.128 R8, desc[UR12][R26.64] ;  /* 0x0000000c1a08b981 */ /* 0x000ea4000c1e1d00 */
[----:B--2---:R-:W-:-:S02]  /*19d0*/  @!P3 HADD2 R16, R8.H1_H1, R12.H1_H1 ;  /* 0x3000000c0810b230 */ /* 0x004fc40000000c00 */
        /* <DEDUP_REMOVED lines=54> */
[C-C-:B--2---:R-:W-:Y:S02]  /*1d40*/  @!P3 HADD2 R28, R8.reuse.H1_H1, R12.reuse.H1_H1 ;  /* 0x3000000c081cb230 */ /* 0x144fe40000000c00 */
[----:B------:R-:W-:Y:S02]  /*1d50*/  @!P3 HADD2 R29, R8.H0_H0, R12.H0_H0 ;  /* 0x2000000c081db230 */ /* 0x000fe40000000800 */
[----:B------:R-:W-:Y:S02]  /*1d60*/  @!P3 HADD2 R12, R9.H1_H1, R13.H1_H1 ;  /* 0x3000000d090cb230 */ /* 0x000fe40000000c00 */
[----:B------:R-:W-:Y:S02]  /*1d70*/  @!P3 HADD2 R16, R10.H1_H1, R14.H1_H1 ;  /* 0x3000000e0a10b230 */ /* 0x000fe40000000c00 */
[----:B------:R-:W-:-:S02]  /*1d80*/  @!P3 HADD2 R17, R11.H1_H1, R15.H1_H1 ;  /* 0x3000000f0b11b230 */ /* 0x000fc40000000c00 */
[----:B------:R-:W-:Y:S02]  /*1d90*/  @!P3 HADD2 R13, R9.H0_H0, R13.H0_H0 ;  /* 0x2000000d090db230 */ /* 0x000fe40000000800 */
[----:B------:R-:W-:Y:S02]  /*1da0*/  @!P3 HADD2 R14, R10.H0_H0, R14.H0_H0 ;  /* 0x2000000e0a0eb230 */ /* 0x000fe40000000800 */
[----:B------:R-:W-:Y:S01]  /*1db0*/  @!P3 HADD2 R11, R11.H0_H0, R15.H0_H0 ;  /* 0x2000000f0b0bb230 */ /* 0x000fe20000000800 */
        /* <DEDUP_REMOVED lines=8> */
.L_x_156:
[----:B------:R-:W-:Y:S05]  /*1e40*/  BSYNC B0 ;  /* 0x0000000000007941 */ /* 0x000fea0003800000 */
.L_x_155:
[----:B-1----:R-:W-:Y:S01]  /*1e50*/  IMAD.U32 R9, RZ, RZ, UR8 ;  /* 0x00000008ff097e24 */ /* 0x002fe2000f8e00ff */
[----:B------:R-:W-:-:S04]  /*1e60*/  IADD3 R5, P1, R5, 0x1, RZ ;  /* 0x0000000105057810 */ /* 0x000fc80007f3e0ff */
[----:B------:R-:W-:Y:S02]  /*1e70*/  LEA.HI R6, R9, R6, RZ, 0x1b ;  /* 0x0000000609067211 */ /* 0x000fe400078fd8ff */
[----:B------:R-:W-:Y:S02]  /*1e80*/  IADD3.X R3, RZ, R3, RZ, P1, !PT ;  /* 0x00000003ff037210 */ /* 0x000fe40000ffe4ff */
[----:B------:R-:W-:-:S13]  /*1e90*/  ISETP.GE.AND P0, PT, R6, R7, PT ;  /* 0x000000070600720c */ /* 0x000fda0003f06270 */
[----:B------:R-:W-:Y:S05]  /*1ea0*/  @!P0 BRA `(.L_x_160) ;  /* 0xfffffff000788947 */ /* 0x000fea000383ffff */
[----:B------:R-:W-:Y:S05]  /*1eb0*/  EXIT ;  /* 0x000000000000794d */ /* 0x000fea0003800000 */
.L_x_161:
        /* <DEDUP_REMOVED lines=12> */
.L_x_719:


//--------------------- .text._ZN18transformer_engine16context_parallel26thd_grad_correction_kernelI6__halfNS0_12EmptyFunctorENS0_11CopyFunctorELi1ELi32EEEvPT_S6_Piiii --------------------------
	.section	.text._ZN18transformer_engine16context_parallel26thd_grad_correction_kernelI6__halfNS0_12EmptyFunctorENS0_11CopyFunctorELi1ELi32EEEvPT_S6_Piiii,"ax",@progbits
	.align	128
        .global         _ZN18transformer_engine16context_parallel26thd_grad_correction_kernelI6__halfNS0_12EmptyFunctorENS0_11CopyFunctorELi1ELi32EEEvPT_S6_Piiii
        .type           _ZN18transformer_engine16context_parallel26thd_grad_correction_kernelI6__halfNS0_12EmptyFunctorENS0_11CopyFunctorELi1ELi32EEEvPT_S6_Piiii,@function
        .size           _ZN18transformer_engine16context_parallel26thd_grad_correction_kernelI6__halfNS0_12EmptyFunctorENS0_11CopyFunctorELi1ELi32EEEvPT_S6_Piiii,(.L_x_720 - _ZN18transformer_engine16context_parallel26thd_grad_correction_kernelI6__halfNS0_12EmptyFunctorENS0_11CopyFunctorELi1ELi32EEEvPT_S6_Piiii)
        .other          _ZN18transformer_engine16context_parallel26thd_grad_correction_kernelI6__halfNS0_12EmptyFunctorENS0_11CopyFunctorELi1ELi32EEEvPT_S6_Piiii,@"STO_CUDA_ENTRY STV_DEFAULT"
_ZN18transformer_engine16context_parallel26thd_grad_correction_kernelI6__halfNS0_12EmptyFunctorENS0_11CopyFunctorELi1ELi32EEEvPT_S6_Piiii:
.text._ZN18transformer_engine16context_parallel26thd_grad_correction_kernelI6__halfNS0_12EmptyFunctorENS0_11CopyFunctorELi1ELi32EEEvPT_S6_Piiii:
        /* <DEDUP_REMOVED lines=13> */
.L_x_164:
        /* <DEDUP_REMOVED lines=9> */
.L_x_163:
[----:B------:R-:W-:Y:S05]  /*0160*/  BSYNC B0 ;  /* 0x0000000000007941 */ /* 0x000fea0003800000 */
.L_x_162:
        /* <DEDUP_REMOVED lines=37> */
.L_x_171:
        /* <DEDUP_REMOVED lines=50> */
.L_x_169:
[----:B------:R-:W-:Y:S05]  /*06e0*/  BSYNC B1 ;  /* 0x0000000000017941 */ /* 0x000fea0003800000 */
.L_x_168:
[----:B------:R-:W-:-:S13]  /*06f0*/  ISETP.GE.U32.AND P0, PT, R7, 0x60, PT ;  /* 0x000000600700780c */ /* 0x000fda0003f06070 */
[----:B------:R-:W-:Y:S05]  /*0700*/  @!P0 BRA `(.L_x_167) ;  /* 0x0000000000348947 */ /* 0x000fea0003800000 */
.L_x_170:
        /* <DEDUP_REMOVED lines=13> */
.L_x_167:
[----:B------:R-:W-:Y:S05]  /*07e0*/  BSYNC B0 ;  /* 0x0000000000007941 */ /* 0x000fea0003800000 */
.L_x_166:
[----:B0123--:R-:W-:-:S05]  /*07f0*/  IMAD.U32 R9, RZ, RZ, UR6 ;  /* 0x00000006ff097e24 */ /* 0x00ffca000f8e00ff */
[----:B------:R-:W-:-:S04]  /*0800*/  LEA.HI R2, R9, R2, RZ, 0x1b ;  /* 0x0000000209027211 */ /* 0x000fc800078fd8ff */
[----:B------:R-:W-:-:S13]  /*0810*/  ISETP.GE.AND P0, PT, R2, R0, PT ;  /* 0x000000000200720c */ /* 0x000fda0003f06270 */
[----:B------:R-:W-:Y:S05]  /*0820*/  @!P0 BRA `(.L_x_171) ;  /* 0xfffffff800e48947 */ /* 0x000fea000383ffff */
[----:B------:R-:W-:Y:S05]  /*0830*/  EXIT ;  /* 0x000000000000794d */ /* 0x000fea0003800000 */
.L_x_165:
        /* <DEDUP_REMOVED lines=8> */
.L_x_184:
[----:B------:R-:W-:Y:S01]  /*08c0*/  ULDC UR20, c[0x0][0x228] ;  /* 0x00008a0000147ab9 */ /* 0x000fe20000000800 */
[----:B------:R-:W-:Y:S01]  /*08d0*/  BSSY B1, `(.L_x_173) ;  /* 0x000000d000017945 */ /* 0x000fe20003800000 */
[----:B------:R-:W-:Y:S02]  /*08e0*/  IMAD.MOV.U32 R4, RZ, RZ, 0x1 ;  /* 0x00000001ff047424 */ /* 0x000fe400078e00ff */
[----:B0-----:R-:W-:-:S07]  /*08f0*/  IMAD.U32 R5, RZ, RZ, UR20 ;  /* 0x00000014ff057e24 */ /* 0x001fce000f8e00ff */
.L_x_174:
        /* <DEDUP_REMOVED lines=11> */
.L_x_173:
        /* <DEDUP_REMOVED lines=51> */
.L_x_178:
[----:B------:R-:W-:Y:S05]  /*0ce0*/  BSYNC B2 ;  /* 0x0000000000027941 */ /* 0x000fea0003800000 */
.L_x_177:
        /* <DEDUP_REMOVED lines=27> */
.L_x_181:
        /* <DEDUP_REMOVED lines=43> */
.L_x_180:
[----:B------:R-:W-:Y:S05]  /*1150*/  BSYNC B2 ;  /* 0x0000000000027941 */ /* 0x000fea0003800000 */
.L_x_179:
        /* <DEDUP_REMOVED lines=30> */
.L_x_183:
[----:B------:R-:W-:Y:S05]  /*1340*/  BSYNC B2 ;  /* 0x0000000000027941 */ /* 0x000fea0003800000 */
.L_x_182:
        /* <DEDUP_REMOVED lines=10> */
.L_x_176:
[----:B------:R-:W-:Y:S05]  /*13f0*/  BSYNC B1 ;  /* 0x0000000000017941 */ /* 0x000fea0003800000 */
.L_x_175:
[----:B------:R-:W-:-:S05]  /*1400*/  IMAD.U32 R5, RZ, RZ, UR6 ;  /* 0x00000006ff057e24 */ /* 0x000fca000f8e00ff */
[----:B------:R-:W-:-:S04]  /*1410*/  LEA.HI R2, R5, R2, RZ, 0x1b ;  /* 0x0000000205027211 */ /* 0x000fc800078fd8ff */
[----:B------:R-:W-:-:S13]  /*1420*/  ISETP.GE.AND P0, PT, R2, R0, PT ;  /* 0x000000000200720c */ /* 0x000fda0003f06270 */
[----:B------:R-:W-:Y:S05]  /*1430*/  @!P0 BRA `(.L_x_184) ;  /* 0xfffffff400208947 */ /* 0x000fea000383ffff */
[----:B------:R-:W-:Y:S05]  /*1440*/  BSYNC B0 ;  /* 0x0000000000007941 */ /* 0x000fea0003800000 */
.L_x_172:
[----:B------:R-:W-:Y:S05]  /*1450*/  EXIT ;  /* 0x000000000000794d */ /* 0x000fea0003800000 */
.L_x_185:
        /* <DEDUP_REMOVED lines=10> */
.L_x_720:


//--------------------- .text._ZN18transformer_engine16context_parallel26thd_grad_correction_kernelI6__halfNS0_12EmptyFunctorENS0_10AddFunctorIS2_EELi1ELi32EEEvPT_S7_Piiii --------------------------
	.section	.text._ZN18transformer_engine16context_parallel26thd_grad_correction_kernelI6__halfNS0_12EmptyFunctorENS0_10AddFunctorIS2_EELi1ELi32EEEvPT_S7_Piiii,"ax",@progbits
	.align	128
        .global         _ZN18transformer_engine16context_parallel26thd_grad_correction_kernelI6__halfNS0_12EmptyFunctorENS0_10AddFunctorIS2_EELi1ELi32EEEvPT_S7_Piiii
        .type           _ZN18transformer_engine16context_parallel26thd_grad_correction_kernelI6__halfNS0_12EmptyFunctorENS0_10AddFunctorIS2_EELi1ELi32EEEvPT_S7_Piiii,@function
        .size           _ZN18transformer_engine16context_parallel26thd_grad_correction_kernelI6__halfNS0_12EmptyFunctorENS0_10AddFunctorIS2_EELi1ELi32EEEvPT_S7_Piiii,(.L_x_721 - _ZN18transformer_engine16context_parallel26thd_grad_correction_kernelI6__halfNS0_12EmptyFunctorENS0_10AddFunctorIS2_EELi1ELi32EEEvPT_S7_Piiii)
        .other          _ZN18transformer_engine16context_parallel26thd_grad_correction_kernelI6__halfNS0_12EmptyFunctorENS0_10AddFunctorIS2_EELi1ELi32EEEvPT_S7_Piiii,@"STO_CUDA_ENTRY STV_DEFAULT"
_ZN18transformer_engine16context_parallel26thd_grad_correction_kernelI6__halfNS0_12EmptyFunctorENS0_10AddFunctorIS2_EELi1ELi32EEEvPT_S7_Piiii:
.text._ZN18transformer_engine16context_parallel26thd_grad_correction_kernelI6__halfNS0_12EmptyFunctorENS0_10AddFunctorIS2_EELi1ELi32EEEvPT_S7_Piiii:
        /* <DEDUP_REMOVED lines=18> */
.L_x_188:
        /* <DEDUP_REMOVED lines=9> */
.L_x_187:
[----:B------:R-:W-:Y:S05]  /*01b0*/  BSYNC B0 ;  /* 0x0000000000007941 */ /* 0x000fea0003800000 */
.L_x_186:
        /* <DEDUP_REMOVED lines=29> */
.L_x_195:
        /* <DEDUP_REMOVED lines=42> */
[----:B--2---:R-:W-:Y:S01]  /*0630*/  HFMA2.MMA R11, R11, 1, 1, R15 ;  /* 0x3c003c000b0b7835 */ /* 0x004fe2000000000f */
[----:B------:R-:W-:Y:S01]  /*0640*/  HADD2 R10, R10, R14 ;  /* 0x0000000e0a0a7230 */ /* 0x000fe20000000000 */
[----:B------:R-:W-:Y:S01]  /*0650*/  HFMA2.MMA R9, R9, 1, 1, R13 ;  /* 0x3c003c0009097835 */ /* 0x000fe2000000000d */
[----:B------:R-:W-:-:S06]  /*0660*/  HADD2 R8, R8, R12 ;  /* 0x0000000c08087230 */ /* 0x000fcc0000000000 */
[----:B------:R0:W-:Y:S01]  /*0670*/  STG.E.128 desc[UR14][R18.64], R8 ;  /* 0x0000000812007986 */ /* 0x0001e2000c101d0e */
[----:B------:R-:W-:Y:S05]  /*0680*/  @!P0 BRA `(.L_x_193) ;  /* 0x0000000000488947 */ /* 0x000fea0003800000 */
[----:B0-----:R-:W2:Y:S04]  /*0690*/  LDG.E.128 R8, desc[UR14][R18.64+0x200] ;  /* 0x0002000e12087981 */ /* 0x001ea8000c1e1d00 */
        /* <DEDUP_REMOVED lines=9> */
[----:B-1----:R-:W2:Y:S04]  /*0730*/  LDG.E.128 R8, desc[UR14][R20.64+0x400] ;  /* 0x0004000e14087981 */ /* 0x002ea8000c1e1d00 */
[----:B------:R-:W2:Y:S01]  /*0740*/  LDG.E.128 R12, desc[UR14][R18.64+0x400] ;  /* 0x0004000e120c7981 */ /* 0x000ea2000c1e1d00 */
[----:B------:R-:W-:Y:S01]  /*0750*/  LOP3.LUT R4, R5, 0x60, RZ, 0xfc, !PT ;  /* 0x0000006005047812 */ /* 0x000fe200078efcff */
[----:B--2---:R-:W-:Y:S01]  /*0760*/  HFMA2.MMA R11, R15, 1, 1, R11 ;  /* 0x3c003c000f0b7835 */ /* 0x004fe2000000000b */
[----:B------:R-:W-:Y:S01]  /*0770*/  HADD2 R10, R14, R10 ;  /* 0x0000000a0e0a7230 */ /* 0x000fe20000000000 */
[----:B------:R-:W-:Y:S01]  /*0780*/  HFMA2.MMA R9, R13, 1, 1, R9 ;  /* 0x3c003c000d097835 */ /* 0x000fe20000000009 */
[----:B------:R-:W-:-:S06]  /*0790*/  HADD2 R8, R12, R8 ;  /* 0x000000080c087230 */ /* 0x000fcc0000000000 */
[----:B------:R2:W-:Y:S04]  /*07a0*/  STG.E.128 desc[UR14][R18.64+0x400], R8 ;  /* 0x0004000812007986 */ /* 0x0005e8000c101d0e */
.L_x_193:
[----:B------:R-:W-:Y:S05]  /*07b0*/  BSYNC B1 ;  /* 0x0000000000017941 */ /* 0x000fea0003800000 */
.L_x_192:
[----:B------:R-:W-:-:S13]  /*07c0*/  ISETP.GE.U32.AND P0, PT, R7, 0x60, PT ;  /* 0x000000600700780c */ /* 0x000fda0003f06070 */
[----:B------:R-:W-:Y:S05]  /*07d0*/  @!P0 BRA `(.L_x_191) ;  /* 0x0000000000848947 */ /* 0x000fea0003800000 */
.L_x_194:
[----:B---3--:R-:W-:-:S04]  /*07e0*/  IMAD.WIDE R28, R4, 0x10, R26 ;  /* 0x00000010041c7825 */ /* 0x008fc800078e021a */
[----:B------:R-:W-:Y:S01]  /*07f0*/  IMAD.WIDE R30, R4, 0x10, R24 ;  /* 0x00000010041e7825 */ /* 0x000fe200078e0218 */
[----:B012---:R-:W2:Y:S04]  /*0800*/  LDG.E.128 R8, desc[UR14][R28.64] ;  /* 0x0000000e1c087981 */ /* 0x007ea8000c1e1d00 */
[----:B------:R-:W2:Y:S02]  /*0810*/  LDG.E.128 R12, desc[UR14][R30.64] ;  /* 0x0000000e1e0c7981 */ /* 0x000ea4000c1e1d00 */
[----:B--2---:R-:W-:Y:S01]  /*0820*/  HFMA2.MMA R15, R11, 1, 1, R15 ;  /* 0x3c003c000b0f7835 */ /* 0x004fe2000000000f */
[----:B------:R-:W-:Y:S01]  /*0830*/  HADD2 R14, R10, R14 ;  /* 0x0000000e0a0e7230 */ /* 0x000fe20000000000 */
[----:B------:R-:W-:Y:S01]  /*0840*/  HFMA2.MMA R13, R9, 1, 1, R13 ;  /* 0x3c003c00090d7835 */ /* 0x000fe2000000000d */
[----:B------:R-:W-:-:S02]  /*0850*/  HADD2 R12, R8, R12 ;  /* 0x0000000c080c7230 */ /* 0x000fc40000000000 */
[----:B------:R-:W2:Y:S04]  /*0860*/  LDG.E.128 R8, desc[UR14][R28.64+0x200] ;  /* 0x0002000e1c087981 */ /* 0x000ea8000c1e1d00 */
[----:B------:R0:W-:Y:S04]  /*0870*/  STG.E.128 desc[UR14][R28.64], R12 ;  /* 0x0000000c1c007986 */ /* 0x0001e8000c101d0e */
        /* <DEDUP_REMOVED lines=14> */
[----:B0-----:R-:W2:Y:S01]  /*0960*/  LDG.E.128 R12, desc[UR14][R30.64+0x600] ;  /* 0x0006000e1e0c7981 */ /* 0x001ea2000c1e1d00 */
[----:B------:R-:W-:-:S05]  /*0970*/  VIADD R4, R4, 0x80 ;  /* 0x0000008004047836 */ /* 0x000fca0000000000 */
[----:B------:R-:W-:Y:S01]  /*0980*/  ISETP.GE.AND P0, PT, R4, UR10, PT ;  /* 0x0000000a04007c0c */ /* 0x000fe2000bf06270 */
[----:B--2---:R-:W-:Y:S01]  /*0990*/  HFMA2.MMA R11, R11, 1, 1, R15 ;  /* 0x3c003c000b0b7835 */ /* 0x004fe2000000000f */
[----:B------:R-:W-:Y:S01]  /*09a0*/  HADD2 R10, R10, R14 ;  /* 0x0000000e0a0a7230 */ /* 0x000fe20000000000 */
[----:B------:R-:W-:Y:S01]  /*09b0*/  HFMA2.MMA R9, R9, 1, 1, R13 ;  /* 0x3c003c0009097835 */ /* 0x000fe2000000000d */
[----:B------:R-:W-:-:S06]  /*09c0*/  HADD2 R8, R8, R12 ;  /* 0x0000000c08087230 */ /* 0x000fcc0000000000 */
[----:B------:R3:W-:Y:S03]  /*09d0*/  STG.E.128 desc[UR14][R28.64+0x600], R8 ;  /* 0x000600081c007986 */ /* 0x0007e6000c101d0e */
[----:B------:R-:W-:Y:S05]  /*09e0*/  @!P0 BRA `(.L_x_194) ;  /* 0xfffffffc007c8947 */ /* 0x000fea000383ffff */
.L_x_191:
[----:B------:R-:W-:Y:S05]  /*09f0*/  BSYNC B0 ;  /* 0x0000000000007941 */ /* 0x000fea0003800000 */
.L_x_190:
[----:B------:R-:W-:-:S04]  /*0a00*/  LEA.HI R3, R6, R3, RZ, 0x1b ;  /* 0x0000000306037211 */ /* 0x000fc800078fd8ff */
[----:B------:R-:W-:-:S13]  /*0a10*/  ISETP.GE.AND P0, PT, R3, R2, PT ;  /* 0x000000020300720c */ /* 0x000fda0003f06270 */
[----:B------:R-:W-:Y:S05]  /*0a20*/  @!P0 BRA `(.L_x_195) ;  /* 0xfffffff800588947 */ /* 0x000fea000383ffff */
[----:B------:R-:W-:Y:S05]  /*0a30*/  EXIT ;  /* 0x000000000000794d */ /* 0x000fea0003800000 */
.L_x_189:
[----:B------:R-:W-:Y:S01]  /*0a40*/  ULDC.64 UR12, c[0x0][0x218] ;  /* 0x00008600000c7ab9 */ /* 0x000fe20000000a00 */
[----:B------:R-:W-:Y:S01]  /*0a50*/  LOP3.LUT R4, R4, 0x3, RZ, 0xc0, !PT ;  /* 0x0000000304047812 */ /* 0x000fe200078ec0ff */
[----:B------:R-:W-:-:S04]  /*0a60*/  UIADD3 URZ, UP0, UR12, 0x400, URZ ;  /* 0x000004000c3f7890 */ /* 0x000fc8000ff1e03f */
[----:B------:R-:W-:-:S12]  /*0a70*/  UIADD3.X UR8, URZ, UR13, URZ, UP0, !UPT ;  /* 0x0000000d3f087290 */ /* 0x000fd800087fe43f */
.L_x_203:
[----:B------:R-:W-:Y:S01]  /*0a80*/  ULDC UR6, c[0x0][0x228] ;  /* 0x00008a0000067ab9 */ /* 0x000fe20000000800 */
[----:B------:R-:W-:Y:S01]  /*0a90*/  HFMA2.MMA R7, -RZ, RZ, 0, 5.9604644775390625e-08 ;  /* 0x00000001ff077435 */ /* 0x000fe200000001ff */
[----:B------:R-:W-:Y:S01]  /*0aa0*/  BSSY B0, `(.L_x_196) ;  /* 0x000000c000007945 */ /* 0x000fe20003800000 */
[----:B-1----:R-:W-:-:S09]  /*0ab0*/  IMAD.U32 R8, RZ, RZ, UR6 ;  /* 0x00000006ff087e24 */ /* 0x002fd2000f8e00ff */
.L_x_197:
        /* <DEDUP_REMOVED lines=11> */
.L_x_196:
        /* <DEDUP_REMOVED lines=41> */
[----:B--2---:R-:W-:-:S02]  /*0e00*/  HFMA2.MMA R10, R10, 1, 1, R14 ;  /* 0x3c003c000a0a7835 */ /* 0x004fc4000000000e */
[----:B------:R-:W-:Y:S01]  /*0e10*/  HFMA2.MMA R8, R8, 1, 1, R12 ;  /* 0x3c003c0008087835 */ /* 0x000fe2000000000c */
[----:B------:R-:W-:Y:S02]  /*0e20*/  HADD2 R11, R11, R15 ;  /* 0x0000000f0b0b7230 */ /* 0x000fe40000000000 */
[----:B------:R-:W-:-:S05]  /*0e30*/  HADD2 R9, R9, R13 ;  /* 0x0000000d09097230 */ /* 0x000fca0000000000 */
        /* <DEDUP_REMOVED lines=20> */
.L_x_201:
[----:B------:R-:W-:Y:S05]  /*0f80*/  BSYNC B1 ;  /* 0x0000000000017941 */ /* 0x000fea0003800000 */
.L_x_200:
        /* <DEDUP_REMOVED lines=26> */
.L_x_202:
[----:B-1----:R-:W-:Y:S02]  /*1130*/  MOV R26, R12 ;  /* 0x0000000c001a7202 */ /* 0x002fe40000000f00 */
[----:B------:R-:W-:Y:S02]  /*1140*/  MOV R27, R13 ;  /* 0x0000000d001b7202 */ /* 0x000fe40000000f00 */
[----:B------:R-:W2:Y:S04]  /*1150*/  LDG.E.128 R12, desc[UR14][R24.64+-0x400] ;  /* 0xfffc000e180c7981 */ /* 0x000ea8000c1e1d00 */
[----:B------:R-:W2:Y:S02]  /*1160*/  LDG.E.128 R8, desc[UR14][R26.64+-0x400] ;  /* 0xfffc000e1a087981 */ /* 0x000ea4000c1e1d00 */
[----:B--2---:R-:W-:-:S02]  /*1170*/  HFMA2.MMA R15, R11, 1, 1, R15 ;  /* 0x3c003c000b0f7835 */ /* 0x004fc4000000000f */
[----:B------:R-:W-:Y:S01]  /*1180*/  HFMA2.MMA R13, R9, 1, 1, R13 ;  /* 0x3c003c00090d7835 */ /* 0x000fe2000000000d */
[----:B------:R-:W-:Y:S02]  /*1190*/  HADD2 R14, R10, R14 ;  /* 0x0000000e0a0e7230 */ /* 0x000fe40000000000 */
[----:B------:R-:W-:Y:S02]  /*11a0*/  HADD2 R12, R8, R12 ;  /* 0x0000000c080c7230 */ /* 0x000fe40000000000 */
[----:B------:R-:W2:Y:S04]  /*11b0*/  LDG.E.128 R8, desc[UR14][R26.64+-0x200] ;  /* 0xfffe000e1a087981 */ /* 0x000ea8000c1e1d00 */
[----:B------:R0:W-:Y:S04]  /*11c0*/  STG.E.128 desc[UR14][R26.64+-0x400], R12 ;  /* 0xfffc000c1a007986 */ /* 0x0001e8000c101d0e */
        /* <DEDUP_REMOVED lines=14> */
[----:B0-----:R0:W2:Y:S01]  /*12b0*/  LDG.E.128 R12, desc[UR14][R24.64+0x200] ;  /* 0x0002000e180c7981 */ /* 0x0010a2000c1e1d00 */
[----:B------:R-:W-:-:S05]  /*12c0*/  VIADD R7, R7, 0x80 ;  /* 0x0000008007077836 */ /* 0x000fca0000000000 */
[----:B------:R-:W-:Y:S02]  /*12d0*/  ISETP.GE.AND P0, PT, R7, UR10, PT ;  /* 0x0000000a07007c0c */ /* 0x000fe4000bf06270 */
[----:B0-----:R-:W-:-:S04]  /*12e0*/  IADD3 R24, P2, R24, 0x800, RZ ;  /* 0x0000080018187810 */ /* 0x001fc80007f5e0ff */
[----:B------:R-:W-:Y:S01]  /*12f0*/  IADD3.X R25, RZ, R25, RZ, P2, !PT ;  /* 0x00000019ff197210 */ /* 0x000fe200017fe4ff */
[----:B--2---:R-:W-:Y:S02]  /*1300*/  HFMA2.MMA R11, R11, 1, 1, R15 ;  /* 0x3c003c000b0b7835 */ /* 0x004fe4000000000f */
[----:B------:R-:W-:Y:S01]  /*1310*/  HFMA2.MMA R9, R9, 1, 1, R13 ;  /* 0x3c003c0009097835 */ /* 0x000fe2000000000d */
[----:B------:R-:W-:Y:S02]  /*1320*/  HADD2 R10, R10, R14 ;  /* 0x0000000e0a0a7230 */ /* 0x000fe40000000000 */
[----:B------:R-:W-:-:S05]  /*1330*/  HADD2 R8, R8, R12 ;  /* 0x0000000c08087230 */ /* 0x000fca0000000000 */
[----:B------:R1:W-:Y:S01]  /*1340*/  STG.E.128 desc[UR14][R26.64+0x200], R8 ;  /* 0x000200081a007986 */ /* 0x0003e2000c101d0e */
[----:B------:R-:W-:-:S04]  /*1350*/  IADD3 R12, P1, R26, 0x800, RZ ;  /* 0x000008001a0c7810 */ /* 0x000fc80007f3e0ff */
[----:B------:R-:W-:Y:S01]  /*1360*/  IADD3.X R13, RZ, R27, RZ, P1, !PT ;  /* 0x0000001bff0d7210 */ /* 0x000fe20000ffe4ff */
[----:B------:R-:W-:Y:S08]  /*1370*/  @!P0 BRA `(.L_x_202) ;  /* 0xfffffffc006c8947 */ /* 0x000ff0000383ffff */
.L_x_199:
[----:B------:R-:W-:Y:S05]  /*1380*/  BSYNC B0 ;  /* 0x0000000000007941 */ /* 0x000fea0003800000 */
.L_x_198:
[----:B------:R-:W-:-:S04]  /*1390*/  LEA.HI R3, R6, R3, RZ, 0x1b ;  /* 0x0000000306037211 */ /* 0x000fc800078fd8ff */
[----:B------:R-:W-:-:S13]  /*13a0*/  ISETP.GE.AND P0, PT, R3, R2, PT ;  /* 0x000000020300720c */ /* 0x000fda0003f06270 */
[----:B------:R-:W-:Y:S05]  /*13b0*/  @!P0 BRA `(.L_x_203) ;  /* 0xfffffff400b08947 */ /* 0x000fea000383ffff */
[----:B------:R-:W-:Y:S05]  /*13c0*/  EXIT ;  /* 0x000000000000794d */ /* 0x000fea0003800000 */
.L_x_204:
        /* <DEDUP_REMOVED lines=11> */
.L_x_721:


//--------------------- .text._ZN18transformer_engine16context_parallel26thd_grad_correction_kernelI6__halfNS0_11CopyFunctorENS0_12EmptyFunctorELi0ELi32EEEvPT_S6_Piiii --------------------------
	.section	.text._ZN18transformer_engine16context_parallel26thd_grad_correction_kernelI6__halfNS0_11CopyFunctorENS0_12EmptyFunctorELi0ELi32EEEvPT_S6_Piiii,"ax",@progbits
	.align	128
        .global         _ZN18transformer_engine16context_parallel26thd_grad_correction_kernelI6__halfNS0_11CopyFunctorENS0_12EmptyFunctorELi0ELi32EEEvPT_S6_Piiii
        .type           _ZN18transformer_engine16context_parallel26thd_grad_correction_kernelI6__halfNS0_11CopyFunctorENS0_12EmptyFunctorELi0ELi32EEEvPT_S6_Piiii,@function
        .size           _ZN18transformer_engine16context_parallel26thd_grad_correction_kernelI6__halfNS0_11CopyFunctorENS0_12EmptyFunctorELi0ELi32EEEvPT_S6_Piiii,(.L_x_722 - _ZN18transformer_engine16context_parallel26thd_grad_correction_kernelI6__halfNS0_11CopyFunctorENS0_12EmptyFunctorELi0ELi32EEEvPT_S6_Piiii)
        .other          _ZN18transformer_engine16context_parallel26thd_grad_correction_kernelI6__halfNS0_11CopyFunctorENS0_12EmptyFunctorELi0ELi32EEEvPT_S6_Piiii,@"STO_CUDA_ENTRY STV_DEFAULT"
_ZN18transformer_engine16context_parallel26thd_grad_correction_kernelI6__halfNS0_11CopyFunctorENS0_12EmptyFunctorELi0ELi32EEEvPT_S6_Piiii:
.text._ZN18transformer_engine16context_parallel26thd_grad_correction_kernelI6__halfNS0_11CopyFunctorENS0_12EmptyFunctorELi0ELi32EEEvPT_S6_Piiii:
        /* <DEDUP_REMOVED lines=13> */
.L_x_207:
        /* <DEDUP_REMOVED lines=9> */
.L_x_206:
[----:B------:R-:W-:Y:S05]  /*0160*/  BSYNC B0 ;  /* 0x0000000000007941 */ /* 0x000fea0003800000 */
.L_x_205:
        /* <DEDUP_REMOVED lines=37> */
.L_x_214:
        /* <DEDUP_REMOVED lines=50> */
.L_x_212:
[----:B------:R-:W-:Y:S05]  /*06e0*/  BSYNC B1 ;  /* 0x0000000000017941 */ /* 0x000fea0003800000 */
.L_x_211:
[----:B------:R-:W-:-:S13]  /*06f0*/  ISETP.GE.U32.AND P0, PT, R7, 0x60, PT ;  /* 0x000000600700780c */ /* 0x000fda0003f06070 */
[----:B------:R-:W-:Y:S05]  /*0700*/  @!P0 BRA `(.L_x_210) ;  /* 0x0000000000348947 */ /* 0x000fea0003800000 */
.L_x_213:
        /* <DEDUP_REMOVED lines=13> */
.L_x_210:
[----:B------:R-:W-:Y:S05]  /*07e0*/  BSYNC B0 ;  /* 0x0000000000007941 */ /* 0x000fea0003800000 */
.L_x_209:
[----:B0123--:R-:W-:-:S05]  /*07f0*/  IMAD.U32 R9, RZ, RZ, UR6 ;  /* 0x00000006ff097e24 */ /* 0x00ffca000f8e00ff */
[----:B------:R-:W-:-:S04]  /*0800*/  LEA.HI R2, R9, R2, RZ, 0x1b ;  /* 0x0000000209027211 */ /* 0x000fc800078fd8ff */
[----:B------:R-:W-:-:S13]  /*0810*/  ISETP.GE.AND P0, PT, R2, R0, PT ;  /* 0x000000000200720c */ /* 0x000fda0003f06270 */
[----:B------:R-:W-:Y:S05]  /*0820*/  @!P0 BRA `(.L_x_214) ;  /* 0xfffffff800e48947 */ /* 0x000fea000383ffff */
[----:B------:R-:W-:Y:S05]  /*0830*/  EXIT ;  /* 0x000000000000794d */ /* 0x000fea0003800000 */
.L_x_208:
        /* <DEDUP_REMOVED lines=8> */
.L_x_227:
[----:B------:R-:W-:Y:S01]  /*08c0*/  ULDC UR20, c[0x0][0x228] ;  /* 0x00008a0000147ab9 */ /* 0x000fe20000000800 */
[----:B------:R-:W-:Y:S01]  /*08d0*/  BSSY B1, `(.L_x_216) ;  /* 0x000000d000017945 */ /* 0x000fe20003800000 */
[----:B------:R-:W-:Y:S02]  /*08e0*/  IMAD.MOV.U32 R4, RZ, RZ, 0x1 ;  /* 0x00000001ff047424 */ /* 0x000fe400078e00ff */
[----:B0-----:R-:W-:-:S07]  /*08f0*/  IMAD.U32 R5, RZ, RZ, UR20 ;  /* 0x00000014ff057e24 */ /* 0x001fce000f8e00ff */
.L_x_217:
        /* <DEDUP_REMOVED lines=11> */
.L_x_216:
        /* <DEDUP_REMOVED lines=51> */
.L_x_221:
[----:B------:R-:W-:Y:S05]  /*0ce0*/  BSYNC B2 ;  /* 0x0000000000027941 */ /* 0x000fea0003800000 */
.L_x_220:
        /* <DEDUP_REMOVED lines=27> */
.L_x_224:
        /* <DEDUP_REMOVED lines=43> */
.L_x_223:
[----:B------:R-:W-:Y:S05]  /*1150*/  BSYNC B2 ;  /* 0x0000000000027941 */ /* 0x000fea0003800000 */
.L_x_222:
        /* <DEDUP_REMOVED lines=30> */
.L_x_226:
[----:B------:R-:W-:Y:S05]  /*1340*/  BSYNC B2 ;  /* 0x0000000000027941 */ /* 0x000fea0003800000 */
.L_x_225:
        /* <DEDUP_REMOVED lines=10> */
.L_x_219:
[----:B------:R-:W-:Y:S05]  /*13f0*/  BSYNC B1 ;  /* 0x0000000000017941 */ /* 0x000fea0003800000 */
.L_x_218:
[----:B------:R-:W-:-:S05]  /*1400*/  IMAD.U32 R5, RZ, RZ, UR6 ;  /* 0x00000006ff057e24 */ /* 0x000fca000f8e00ff */
[----:B------:R-:W-:-:S04]  /*1410*/  LEA.HI R2, R5, R2, RZ, 0x1b ;  /* 0x0000000205027211 */ /* 0x000fc800078fd8ff */
[----:B------:R-:W-:-:S13]  /*1420*/  ISETP.GE.AND P0, PT, R2, R0, PT ;  /* 0x000000000200720c */ /* 0x000fda0003f06270 */
[----:B------:R-:W-:Y:S05]  /*1430*/  @!P0 BRA `(.L_x_227) ;  /* 0xfffffff400208947 */ /* 0x000fea000383ffff */
[----:B------:R-:W-:Y:S05]  /*1440*/  BSYNC B0 ;  /* 0x0000000000007941 */ /* 0x000fea0003800000 */
.L_x_215:
[----:B------:R-:W-:Y:S05]  /*1450*/  EXIT ;  /* 0x000000000000794d */ /* 0x000fea0003800000 */
.L_x_228:
        /* <DEDUP_REMOVED lines=10> */
.L_x_722:


//--------------------- .text._ZN18transformer_engine16context_parallel26thd_grad_correction_kernelI6__halfNS0_10AddFunctorIS2_EENS0_12EmptyFunctorELi0ELi32EEEvPT_S7_Piiii --------------------------
	.section	.text._ZN18transformer_engine16context_parallel26thd_grad_correction_kernelI6__halfNS0_10AddFunctorIS2_EENS0_12EmptyFunctorELi0ELi32EEEvPT_S7_Piiii,"ax",@progbits
	.align	128
        .global         _ZN18transformer_engine16context_parallel26thd_grad_correction_kernelI6__halfNS0_10AddFunctorIS2_EENS0_12EmptyFunctorELi0ELi32EEEvPT_S7_Piiii
        .type           _ZN18transformer_engine16context_parallel26thd_grad_correction_kernelI6__halfNS0_10AddFunctorIS2_EENS0_12EmptyFunctorELi0ELi32EEEvPT_S7_Piiii,@function
        .size           _ZN18transformer_engine16context_parallel26thd_grad_correction_kernelI6__halfNS0_10AddFunctorIS2_EENS0_12EmptyFunctorELi0ELi32EEEvPT_S7_Piiii,(.L_x_723 - _ZN18transformer_engine16context_parallel26thd_grad_correction_kernelI6__halfNS0_10AddFunctorIS2_EENS0_12EmptyFunctorELi0ELi32EEEvPT_S7_Piiii)
        .other          _ZN18transformer_engine16context_parallel26thd_grad_correction_kernelI6__halfNS0_10AddFunctorIS2_EENS0_12EmptyFunctorELi0ELi32EEEvPT_S7_Piiii,@"STO_CUDA_ENTRY STV_DEFAULT"
_ZN18transformer_engine16context_parallel26thd_grad_correction_kernelI6__halfNS0_10AddFunctorIS2_EENS0_12EmptyFunctorELi0ELi32EEEvPT_S7_Piiii:
.text._ZN18transformer_engine16context_parallel26thd_grad_correction_kernelI6__halfNS0_10AddFunctorIS2_EENS0_12EmptyFunctorELi0ELi32EEEvPT_S7_Piiii:
        /* <DEDUP_REMOVED lines=18> */
.L_x_231:
        /* <DEDUP_REMOVED lines=9> */
.L_x_230:
[----:B------:R-:W-:Y:S05]  /*01b0*/  BSYNC B0 ;  /* 0x0000000000007941 */ /* 0x000fea0003800000 */
.L_x_229:
        /* <DEDUP_REMOVED lines=29> */
.L_x_238:
        /* <DEDUP_REMOVED lines=66> */
.L_x_236:
[----:B------:R-:W-:Y:S05]  /*07b0*/  BSYNC B1 ;  /* 0x0000000000017941 */ /* 0x000fea0003800000 */
.L_x_235:
[----:B------:R-:W-:-:S13]  /*07c0*/  ISETP.GE.U32.AND P0, PT, R7, 0x60, PT ;  /* 0x000000600700780c */ /* 0x000fda0003f06070 */
[----:B------:R-:W-:Y:S05]  /*07d0*/  @!P0 BRA `(.L_x_234) ;  /* 0x0000000000848947 */ /* 0x000fea0003800000 */
.L_x_237:
        /* <DEDUP_REMOVED lines=33> */
.L_x_234:
[----:B------:R-:W-:Y:S05]  /*09f0*/  BSYNC B0 ;  /* 0x0000000000007941 */ /* 0x000fea0003800000 */
.L_x_233:
[----:B------:R-:W-:-:S04]  /*0a00*/  LEA.HI R3, R6, R3, RZ, 0x1b ;  /* 0x0000000306037211 */ /* 0x000fc800078fd8ff */
[----:B------:R-:W-:-:S13]  /*0a10*/  ISETP.GE.AND P0, PT, R3, R2, PT ;  /* 0x000000020300720c */ /* 0x000fda0003f06270 */
[----:B------:R-:W-:Y:S05]  /*0a20*/  @!P0 BRA `(.L_x_238) ;  /* 0xfffffff800588947 */ /* 0x000fea000383ffff */
[----:B------:R-:W-:Y:S05]  /*0a30*/  EXIT ;  /* 0x000000000000794d */ /* 0x000fea0003800000 */
.L_x_232:
[----:B------:R-:W-:Y:S01]  /*0a40*/  ULDC.64 UR12, c[0x0][0x218] ;  /* 0x00008600000c7ab9 */ /* 0x000fe20000000a00 */
[----:B------:R-:W-:Y:S01]  /*0a50*/  LOP3.LUT R4, R4, 0x3, RZ, 0xc0, !PT ;  /* 0x0000000304047812 */ /* 0x000fe200078ec0ff */
[----:B------:R-:W-:-:S04]  /*0a60*/  UIADD3 URZ, UP0, UR12, 0x400, URZ ;  /* 0x000004000c3f7890 */ /* 0x000fc8000ff1e03f */
[----:B------:R-:W-:-:S12]  /*0a70*/  UIADD3.X UR8, URZ, UR13, URZ, UP0, !UPT ;  /* 0x0000000d3f087290 */ /* 0x000fd800087fe43f */
.L_x_246:
[----:B------:R-:W-:Y:S01]  /*0a80*/  ULDC UR6, c[0x0][0x228] ;  /* 0x00008a0000067ab9 */ /* 0x000fe20000000800 */
[----:B------:R-:W-:Y:S01]  /*0a90*/  HFMA2.MMA R7, -RZ, RZ, 0, 5.9604644775390625e-08 ;  /* 0x00000001ff077435 */ /* 0x000fe200000001ff */
[----:B------:R-:W-:Y:S01]  /*0aa0*/  BSSY B0, `(.L_x_239) ;  /* 0x000000c000007945 */ /* 0x000fe20003800000 */
[----:B-1----:R-:W-:-:S09]  /*0ab0*/  IMAD.U32 R8, RZ, RZ, UR6 ;  /* 0x00000006ff087e24 */ /* 0x002fd2000f8e00ff */
.L_x_240:
        /* <DEDUP_REMOVED lines=11> */
.L_x_239:
        /* <DEDUP_REMOVED lines=65> */
.L_x_244:
[----:B------:R-:W-:Y:S05]  /*0f80*/  BSYNC B1 ;  /* 0x0000000000017941 */ /* 0x000fea0003800000 */
.L_x_243:
        /* <DEDUP_REMOVED lines=26> */
.L_x_245:
        /* <DEDUP_REMOVED lines=37> */
.L_x_242:
[----:B------:R-:W-:Y:S05]  /*1380*/  BSYNC B0 ;  /* 0x0000000000007941 */ /* 0x000fea0003800000 */
.L_x_241:
[----:B------:R-:W-:-:S04]  /*1390*/  LEA.HI R3, R6, R3, RZ, 0x1b ;  /* 0x0000000306037211 */ /* 0x000fc800078fd8ff */
[----:B------:R-:W-:-:S13]  /*13a0*/  ISETP.GE.AND P0, PT, R3, R2, PT ;  /* 0x000000020300720c */ /* 0x000fda0003f06270 */
[----:B------:R-:W-:Y:S05]  /*13b0*/  @!P0 BRA `(.L_x_246) ;  /* 0xfffffff400b08947 */ /* 0x000fea000383ffff */
[----:B------:R-:W-:Y:S05]  /*13c0*/  EXIT ;  /* 0x000000000000794d */ /* 0x000fea0003800000 */
.L_x_247:
        /* <DEDUP_REMOVED lines=11> */
.L_x_723:


//--------------------- .text._ZN18transformer_engine16context_parallel26thd_grad_correction_kernelIfNS0_11CopyFunctorENS0_10AddFunctorIfEELi2ELi32EEEvPT_S6_Piiii --------------------------
	.section	.text._ZN18transformer_engine16context_parallel26thd_grad_correction_kernelIfNS0_11CopyFunctorENS0_10AddFunctorIfEELi2ELi32EEEvPT_S6_Piiii,"ax",@progbits
	.align	128
        .global         _ZN18transformer_engine16context_parallel26thd_grad_correction_kernelIfNS0_11CopyFunctorENS0_10AddFunctorIfEELi2ELi32EEEvPT_S6_Piiii
        .type           _ZN18transformer_engine16context_parallel26thd_grad_correction_kernelIfNS0_11CopyFunctorENS0_10AddFunctorIfEELi2ELi32EEEvPT_S6_Piiii,@function
        .size           _ZN18transformer_engine16context_parallel26thd_grad_correction_kernelIfNS0_11CopyFunctorENS0_10AddFunctorIfEELi2ELi32EEEvPT_S6_Piiii,(.L_x_724 - _ZN18transformer_engine16context_parallel26thd_grad_correction_kernelIfNS0_11CopyFunctorENS0_10AddFunctorIfEELi2ELi32EEEvPT_S6_Piiii)
        .other          _ZN18transformer_engine16context_parallel26thd_grad_correction_kernelIfNS0_11CopyFunctorENS0_10AddFunctorIfEELi2ELi32EEEvPT_S6_Piiii,@"STO_CUDA_ENTRY STV_DEFAULT"
_ZN18transformer_engine16context_parallel26thd_grad_correction_kernelIfNS0_11CopyFunctorENS0_10AddFunctorIfEELi2ELi32EEEvPT_S6_Piiii:
.text._ZN18transformer_engine16context_parallel26thd_grad_correction_kernelIfNS0_11CopyFunctorENS0_10AddFunctorIfEELi2ELi32EEEvPT_S6_Piiii:
        /* <DEDUP_REMOVED lines=13> */
.L_x_250:
[----:B0-2---:R-:W-:-:S06]  /*00d0*/  IMAD.WIDE R2, R7, 0x4, R4 ;  /* 0x0000000407027825 */ /* 0x005fcc00078e0204 */
[----:B------:R-:W2:Y:S01]  /*00e0*/  LDG.E R2, desc[UR12][R2.64] ;  /* 0x0000000c02027981 */ /* 0x000ea2000c1e1900 */
[----:B------:R-:W-:Y:S01]  /*00f0*/  LEA R9, R7, R0, 0x2 ;  /* 0x0000000007097211 */ /* 0x000fe200078e10ff */
[----:B-1----:R-:W-:-:S05]  /*0100*/  IMAD.IADD R7, R6, 0x1, R7 ;  /* 0x0000000106077824 */ /* 0x002fca00078e0207 */
[----:B------:R-:W-:Y:S01]  /*0110*/  ISETP.GT.AND P0, PT, R7, R8, PT ;  /* 0x000000080700720c */ /* 0x000fe20003f04270 */
[----:B--2---:R0:W-:-:S12]  /*0120*/  STS [R9], R2 ;  /* 0x0000000209007388 */ /* 0x0041d80000000800 */
[----:B------:R-:W-:Y:S05]  /*0130*/  @!P0 BRA `(.L_x_250) ;  /* 0xfffffffc00e48947 */ /* 0x000fea000383ffff */
.L_x_249:
[----:B------:R-:W-:Y:S05]  /*0140*/  BSYNC B0 ;  /* 0x0000000000007941 */ /* 0x000fea0003800000 */
.L_x_248:
        /* <DEDUP_REMOVED lines=22> */
[----:B------:R-:W-:Y:S01]  /*02b0*/  USHF.R.S32.HI UR7, URZ, 0x1f, UR5 ;  /* 0x0000001f3f077899 */ /* 0x000fe20008011405 */
[----:B------:R-:W-:-:S04]  /*02c0*/  IADD3 R4, R4, UR14, RZ ;  /* 0x0000000e04047c10 */ /* 0x000fc8000fffe0ff */
        /* <DEDUP_REMOVED lines=22> */
.L_x_257:
[----:B------:R-:W-:Y:S01]  /*0430*/  ISETP.GE.AND P1, PT, R28, UR14, PT ;  /* 0x0000000e1c007c0c */ /* 0x000fe2000bf26270 */
[----:B0123--:R-:W-:Y:S01]  /*0440*/  IMAD.U32 R9, RZ, RZ, UR8 ;  /* 0x00000008ff097e24 */ /* 0x00ffe2000f8e00ff */
[-C--:B------:R-:W-:Y:S01]  /*0450*/  MOV R5, R6.reuse ;  /* 0x0000000600057202 */ /* 0x080fe20000000f00 */
[----:B------:R-:W-:Y:S03]  /*0460*/  BSSY B0, `(.L_x_252) ;  /* 0x0000077000007945 */ /* 0x000fe60003800000 */
[----:B------:R-:W-:-:S04]  /*0470*/  LEA.HI R6, R9, R6, RZ, 0x1b ;  /* 0x0000000609067211 */ /* 0x000fc800078fd8ff */
[----:B------:R-:W-:-:S03]  /*0480*/  ISETP.GE.AND P0, PT, R6, R7, PT ;  /* 0x000000070600720c */ /* 0x000fc60003f06270 */
[----:B------:R-:W-:Y:S10]  /*0490*/  @P1 BRA `(.L_x_253) ;  /* 0x0000000400cc1947 */ /* 0x000ff40003800000 */
[----:B------:R-:W-:Y:S01]  /*04a0*/  LEA.HI R17, R4, 0x1, RZ, 0x1b ;  /* 0x0000000104117811 */ /* 0x000fe200078fd8ff */
[----:B------:R-:W-:Y:S01]  /*04b0*/  IMAD.MOV.U32 R8, RZ, RZ, R30 ;  /* 0x000000ffff087224 */ /* 0x000fe200078e001e */
[----:B------:R-:W-:Y:S01]  /*04c0*/  MOV R9, R0 ;  /* 0x0000000000097202 */ /* 0x000fe20000000f00 */
[----:B------:R-:W-:Y:S01]  /*04d0*/  IMAD R11, R3, UR5, RZ ;  /* 0x00000005030b7c24 */ /* 0x000fe2000f8e02ff */
[----:B------:R-:W-:Y:S01]  /*04e0*/  LOP3.LUT R17, R17, 0x3, RZ, 0xc0, !PT ;  /* 0x0000000311117812 */ /* 0x000fe200078ec0ff */
[----:B------:R-:W-:Y:S01]  /*04f0*/  ULDC.64 UR10, c[0x0][0x218] ;  /* 0x00008600000a7ab9 */ /* 0x000fe20000000a00 */
[----:B------:R-:W-:Y:S01]  /*0500*/  ULDC.64 UR16, c[0x0][0x210] ;  /* 0x0000840000107ab9 */ /* 0x000fe20000000a00 */
[----:B------:R-:W-:Y:S01]  /*0510*/  IMAD.WIDE.U32 R8, R3, UR6, R8 ;  /* 0x0000000603087c25 */ /* 0x000fe2000f8e0008 */
[----:B------:R-:W-:Y:S01]  /*0520*/  ISETP.NE.AND P1, PT, R17, RZ, PT ;  /* 0x000000ff1100720c */ /* 0x000fe20003f25270 */
[----:B------:R-:W-:Y:S02]  /*0530*/  BSSY B1, `(.L_x_254) ;  /* 0x0000035000017945 */ /* 0x000fe40003800000 */
[----:B------:R-:W-:Y:S01]  /*0540*/  IMAD R11, R2, UR6, R11 ;  /* 0x00000006020b7c24 */ /* 0x000fe2000f8e020b */
[----:B------:R-:W-:Y:S01]  /*0550*/  SHF.L.U32 R20, R8, 0x2, RZ ;  /* 0x0000000208147819 */ /* 0x000fe200000006ff */
[----:B------:R-:W-:Y:S01]  /*0560*/  VIADD R16, R5, -UR9 ;  /* 0x8000000905107c36 */ /* 0x000fe20008000000 */
[----:B------:R-:W-:Y:S01]  /*0570*/  MOV R5, R28 ;  /* 0x0000001c00057202 */ /* 0x000fe20000000f00 */
[----:B------:R-:W-:Y:S01]  /*0580*/  IMAD.IADD R9, R9, 0x1, R11 ;  /* 0x0000000109097824 */ /* 0x000fe200078e020b */
[----:B------:R-:W-:-:S02]  /*0590*/  IADD3 R22, P2, R20, UR10, RZ ;  /* 0x0000000a14167c10 */ /* 0x000fc4000ff5e0ff */
[----:B------:R-:W-:Y:S02]  /*05a0*/  IADD3 R20, P3, R20, UR16, RZ ;  /* 0x0000001014147c10 */ /* 0x000fe4000ff7e0ff */
[----:B------:R-:W-:-:S04]  /*05b0*/  SHF.L.U64.HI R8, R8, 0x2, R9 ;  /* 0x0000000208087819 */ /* 0x000fc80000010209 */
[C---:B------:R-:W-:Y:S02]  /*05c0*/  IADD3.X R23, R8.reuse, UR11, RZ, P2, !PT ;  /* 0x0000000b08177c10 */ /* 0x040fe400097fe4ff */
[----:B------:R-:W-:Y:S01]  /*05d0*/  IADD3.X R21, R8, UR17, RZ, P3, !PT ;  /* 0x0000001108157c10 */ /* 0x000fe20009ffe4ff */
[----:B------:R-:W-:Y:S06]  /*05e0*/  @!P1 BRA `(.L_x_255) ;  /* 0x0000000000a49947 */ /* 0x000fec0003800000 */
[----:B------:R-:W-:Y:S01]  /*05f0*/  IMAD.SHL.U32 R25, R28, 0x10, RZ ;  /* 0x000000101c197824 */ /* 0x000fe200078e00ff */
[----:B------:R-:W-:-:S04]  /*0600*/  ISETP.GE.AND P1, PT, R16, UR4, PT ;  /* 0x0000000410007c0c */ /* 0x000fc8000bf26270 */
[C---:B------:R-:W-:Y:S02]  /*0610*/  IADD3 R24, P3, R25.reuse, R22, RZ ;  /* 0x0000001619187210 */ /* 0x040fe40007f7e0ff */
[----:B------:R-:W-:-:S03]  /*0620*/  IADD3 R18, P2, R25, R20, RZ ;  /* 0x0000001419127210 */ /* 0x000fc60007f5e0ff */
[----:B------:R-:W-:Y:S01]  /*0630*/  IMAD.X R25, RZ, RZ, R23, P3 ;  /* 0x000000ffff197224 */ /* 0x000fe200018e0617 */
[----:B------:R-:W-:-:S04]  /*0640*/  IADD3.X R19, RZ, R21, RZ, P2, !PT ;  /* 0x00000015ff137210 */ /* 0x000fc800017fe4ff */
[----:B------:R-:W2:Y:S04]  /*0650*/  @P1 LDG.E.128 R12, desc[UR12][R24.64] ;  /* 0x0000000c180c1981 */ /* 0x000ea8000c1e1d00 */
[----:B------:R-:W2:Y:S02]  /*0660*/  @P1 LDG.E.128 R8, desc[UR12][R18.64] ;  /* 0x0000000c12081981 */ /* 0x000ea4000c1e1d00 */
[----:B--2---:R-:W-:Y:S01]  /*0670*/  @P1 FADD R11, R11, R15 ;  /* 0x0000000f0b0b1221 */ /* 0x004fe20000000000 */
[----:B------:R-:W-:Y:S01]  /*0680*/  @P1 FADD R10, R10, R14 ;  /* 0x0000000e0a0a1221 */ /* 0x000fe20000000000 */
[----:B------:R-:W-:Y:S01]  /*0690*/  @P1 FADD R9, R9, R13 ;  /* 0x0000000d09091221 */ /* 0x000fe20000000000 */
[----:B------:R-:W-:-:S05]  /*06a0*/  @P1 FADD R8, R8, R12 ;  /* 0x0000000c08081221 */ /* 0x000fca0000000000 */
        /* <DEDUP_REMOVED lines=20> */
[----:B--2---:R-:W-:Y:S01]  /*07f0*/  @P1 FADD R11, R11, R15 ;  /* 0x0000000f0b0b1221 */ /* 0x004fe20000000000 */
[----:B------:R-:W-:Y:S01]  /*0800*/  @P1 FADD R10, R10, R14 ;  /* 0x0000000e0a0a1221 */ /* 0x000fe20000000000 */
[----:B------:R-:W-:Y:S01]  /*0810*/  @P1 FADD R9, R9, R13 ;  /* 0x0000000d09091221 */ /* 0x000fe20000000000 */
[----:B------:R-:W-:-:S05]  /*0820*/  @P1 FADD R8, R8, R12 ;  /* 0x0000000c08081221 */ /* 0x000fca0000000000 */
[----:B------:R2:W-:Y:S04]  /*0830*/  @P1 STG.E.128 desc[UR12][R18.64+0x400], R8 ;  /* 0x0004000812001986 */ /* 0x0005e8000c101d0c */
[----:B------:R-:W3:Y:S01]  /*0840*/  @!P1 LDG.E.128 R8, desc[UR12][R24.64+0x400] ;  /* 0x0004000c18089981 */ /* 0x000ee2000c1e1d00 */
[C---:B------:R-:W-:Y:S02]  /*0850*/  @P1 LOP3.LUT R5, R28.reuse, 0x60, RZ, 0xfc, !PT ;  /* 0x000000601c051812 */ /* 0x040fe400078efcff */
[----:B------:R-:W-:Y:S01]  /*0860*/  @!P1 LOP3.LUT R5, R28, 0x60, RZ, 0xfc, !PT ;  /* 0x000000601c059812 */ /* 0x000fe200078efcff */
[----:B---3--:R2:W-:Y:S06]  /*0870*/  @!P1 STG.E.128 desc[UR12][R18.64+0x400], R8 ;  /* 0x0004000812009986 */ /* 0x0085ec000c101d0c */
.L_x_255:
[----:B------:R-:W-:Y:S05]  /*0880*/  BSYNC B1 ;  /* 0x0000000000017941 */ /* 0x000fea0003800000 */
.L_x_254:
[----:B------:R-:W-:-:S13]  /*0890*/  ISETP.GE.U32.AND P1, PT, R4, 0x60, PT ;  /* 0x000000600400780c */ /* 0x000fda0003f26070 */
[----:B------:R-:W-:Y:S05]  /*08a0*/  @!P1 BRA `(.L_x_253) ;  /* 0x0000000000c89947 */ /* 0x000fea0003800000 */
[----:B------:R-:W-:Y:S01]  /*08b0*/  ISETP.GE.AND P4, PT, R16, UR4, PT ;  /* 0x0000000410007c0c */ /* 0x000fe2000bf86270 */
[----:B------:R-:W-:-:S04]  /*08c0*/  IMAD.WIDE.U32 R22, R5, 0x10, R22 ;  /* 0x0000001005167825 */ /* 0x000fc800078e0016 */
[----:B------:R-:W-:-:S08]  /*08d0*/  IMAD.WIDE.U32 R20, R5, 0x10, R20 ;  /* 0x0000001005147825 */ /* 0x000fd000078e0014 */
.L_x_256:
[----:B------:R-:W-:Y:S01]  /*08e0*/  MOV R34, R22 ;  /* 0x0000001600227202 */ /* 0x000fe20000000f00 */
[----:B------:R-:W-:Y:S01]  /*08f0*/  IMAD.MOV.U32 R35, RZ, RZ, R23 ;  /* 0x000000ffff237224 */ /* 0x000fe200078e0017 */
[----:B---3--:R-:W-:Y:S01]  /*0900*/  MOV R32, R20 ;  /* 0x0000001400207202 */ /* 0x008fe20000000f00 */
[----:B------:R-:W-:-:S03]  /*0910*/  IMAD.MOV.U32 R33, RZ, RZ, R21 ;  /* 0x000000ffff217224 */ /* 0x000fc600078e0015 */
[----:B------:R-:W3:Y:S04]  /*0920*/  @P4 LDG.E.128 R12, desc[UR12][R34.64] ;  /* 0x0000000c220c4981 */ /* 0x000ee8000c1e1d00 */
[----:B012---:R-:W3:Y:S02]  /*0930*/  @P4 LDG.E.128 R8, desc[UR12][R32.64] ;  /* 0x0000000c20084981 */ /* 0x007ee4000c1e1d00 */
[----:B---3--:R-:W-:Y:S01]  /*0940*/  @P4 FADD R19, R11, R15 ;  /* 0x0000000f0b134221 */ /* 0x008fe20000000000 */
[----:B------:R-:W-:Y:S01]  /*0950*/  @P4 FADD R18, R10, R14 ;  /* 0x0000000e0a124221 */ /* 0x000fe20000000000 */
[----:B------:R-:W-:Y:S01]  /*0960*/  @P4 FADD R17, R9, R13 ;  /* 0x0000000d09114221 */ /* 0x000fe20000000000 */
[----:B------:R-:W-:Y:S02]  /*0970*/  @P4 FADD R16, R8, R12 ;  /* 0x0000000c08104221 */ /* 0x000fe40000000000 */
[----:B------:R-:W2:Y:S04]  /*0980*/  @P4 LDG.E.128 R8, desc[UR12][R32.64+0x200] ;  /* 0x0002000c20084981 */ /* 0x000ea8000c1e1d00 */
[----:B------:R-:W-:Y:S04]  /*0990*/  @P4 STG.E.128 desc[UR12][R32.64], R16 ;  /* 0x0000001020004986 */ /* 0x000fe8000c101d0c */
[----:B------:R-:W3:Y:S04]  /*09a0*/  @!P4 LDG.E.128 R12, desc[UR12][R34.64] ;  /* 0x0000000c220cc981 */ /* 0x000ee8000c1e1d00 */
[----:B---3--:R0:W-:Y:S04]  /*09b0*/  @!P4 STG.E.128 desc[UR12][R32.64], R12 ;  /* 0x0000000c2000c986 */ /* 0x0081e8000c101d0c */
[----:B------:R-:W2:Y:S02]  /*09c0*/  @P4 LDG.E.128 R12, desc[UR12][R34.64+0x200] ;  /* 0x0002000c220c4981 */ /* 0x000ea4000c1e1d00 */
[----:B--2---:R-:W-:Y:S01]  /*09d0*/  @P4 FADD R23, R11, R15 ;  /* 0x0000000f0b174221 */ /* 0x004fe20000000000 */
[----:B------:R-:W-:Y:S01]  /*09e0*/  @P4 FADD R22, R10, R14 ;  /* 0x0000000e0a164221 */ /* 0x000fe20000000000 */
[----:B------:R-:W-:Y:S01]  /*09f0*/  @P4 FADD R21, R9, R13 ;  /* 0x0000000d09154221 */ /* 0x000fe20000000000 */
[----:B------:R-:W-:-:S02]  /*0a00*/  @P4 FADD R20, R8, R12 ;  /* 0x0000000c08144221 */ /* 0x000fc40000000000 */
[----:B------:R-:W2:Y:S04]  /*0a10*/  @P4 LDG.E.128 R8, desc[UR12][R32.64+0x400] ;  /* 0x0004000c20084981 */ /* 0x000ea8000c1e1d00 */
[----:B------:R-:W-:Y:S04]  /*0a20*/  @P4 STG.E.128 desc[UR12][R32.64+0x200], R20 ;  /* 0x0002001420004986 */ /* 0x000fe8000c101d0c */
[----:B0-----:R-:W3:Y:S04]  /*0a30*/  @!P4 LDG.E.128 R12, desc[UR12][R34.64+0x200] ;  /* 0x0002000c220cc981 */ /* 0x001ee8000c1e1d00 */
[----:B---3--:R0:W-:Y:S04]  /*0a40*/  @!P4 STG.E.128 desc[UR12][R32.64+0x200], R12 ;  /* 0x0002000c2000c986 */ /* 0x0081e8000c101d0c */
[----:B------:R-:W2:Y:S02]  /*0a50*/  @P4 LDG.E.128 R16, desc[UR12][R34.64+0x400] ;  /* 0x0004000c22104981 */ /* 0x000ea4000c1e1d00 */
[----:B--2---:R-:W-:Y:S01]  /*0a60*/  @P4 FADD R27, R11, R19 ;  /* 0x000000130b1b4221 */ /* 0x004fe20000000000 */
[----:B------:R-:W-:Y:S01]  /*0a70*/  @P4 FADD R26, R10, R18 ;  /* 0x000000120a1a4221 */ /* 0x000fe20000000000 */
[----:B------:R-:W-:Y:S01]  /*0a80*/  @P4 FADD R25, R9, R17 ;  /* 0x0000001109194221 */ /* 0x000fe20000000000 */
[----:B------:R-:W-:-:S02]  /*0a90*/  @P4 FADD R24, R8, R16 ;  /* 0x0000001008184221 */ /* 0x000fc40000000000 */
[----:B------:R-:W2:Y:S04]  /*0aa0*/  @P4 LDG.E.128 R8, desc[UR12][R32.64+0x600] ;  /* 0x0006000c20084981 */ /* 0x000ea8000c1e1d00 */
[----:B------:R3:W-:Y:S04]  /*0ab0*/  @P4 STG.E.128 desc[UR12][R32.64+0x400], R24 ;  /* 0x0004001820004986 */ /* 0x0007e8000c101d0c */
[----:B0-----:R-:W4:Y:S04]  /*0ac0*/  @!P4 LDG.E.128 R12, desc[UR12][R34.64+0x400] ;  /* 0x0004000c220cc981 */ /* 0x001f28000c1e1d00 */
[----:B----4-:R3:W-:Y:S04]  /*0ad0*/  @!P4 STG.E.128 desc[UR12][R32.64+0x400], R12 ;  /* 0x0004000c2000c986 */ /* 0x0107e8000c101d0c */
[----:B------:R-:W2:Y:S02]  /*0ae0*/  @P4 LDG.E.128 R16, desc[UR12][R34.64+0x600] ;  /* 0x0006000c22104981 */ /* 0x000ea4000c1e1d00 */
[----:B--2---:R-:W-:Y:S01]  /*0af0*/  @P4 FADD R11, R11, R19 ;  /* 0x000000130b0b4221 */ /* 0x004fe20000000000 */
[----:B------:R-:W-:Y:S01]  /*0b00*/  @P4 FADD R10, R10, R18 ;  /* 0x000000120a0a4221 */ /* 0x000fe20000000000 */
[----:B------:R-:W-:Y:S01]  /*0b10*/  @P4 FADD R9, R9, R17 ;  /* 0x0000001109094221 */ /* 0x000fe20000000000 */
[----:B------:R-:W-:-:S05]  /*0b20*/  @P4 FADD R8, R8, R16 ;  /* 0x0000001008084221 */ /* 0x000fca0000000000 */
[----:B------:R3:W-:Y:S04]  /*0b30*/  @P4 STG.E.128 desc[UR12][R32.64+0x600], R8 ;  /* 0x0006000820004986 */ /* 0x0007e8000c101d0c */
[----:B------:R-:W2:Y:S01]  /*0b40*/  @!P4 LDG.E.128 R8, desc[UR12][R34.64+0x600] ;  /* 0x0006000c2208c981 */ /* 0x000ea2000c1e1d00 */
[----:B------:R-:W-:-:S04]  /*0b50*/  IADD3 R5, R5, 0x80, RZ ;  /* 0x0000008005057810 */ /* 0x000fc80007ffe0ff */
[----:B------:R-:W-:Y:S02]  /*0b60*/  ISETP.GE.AND P3, PT, R5, UR14, PT ;  /* 0x0000000e05007c0c */ /* 0x000fe4000bf66270 */
[----:B------:R-:W-:Y:S02]  /*0b70*/  IADD3 R20, P1, R32, 0x800, RZ ;  /* 0x0000080020147810 */ /* 0x000fe40007f3e0ff */
[----:B------:R-:W-:-:S03]  /*0b80*/  IADD3 R22, P2, R34, 0x800, RZ ;  /* 0x0000080022167810 */ /* 0x000fc60007f5e0ff */
[----:B------:R-:W-:Y:S01]  /*0b90*/  IMAD.X R21, RZ, RZ, R33, P1 ;  /* 0x000000ffff157224 */ /* 0x000fe200008e0621 */
[----:B------:R-:W-:Y:S01]  /*0ba0*/  IADD3.X R23, RZ, R35, RZ, P2, !PT ;  /* 0x00000023ff177210 */ /* 0x000fe200017fe4ff */
[----:B--2---:R3:W-:Y:S04]  /*0bb0*/  @!P4 STG.E.128 desc[UR12][R32.64+0x600], R8 ;  /* 0x000600082000c986 */ /* 0x0047e8000c101d0c */
[----:B------:R-:W-:Y:S05]  /*0bc0*/  @!P3 BRA `(.L_x_256) ;  /* 0xfffffffc0044b947 */ /* 0x000fea000383ffff */
.L_x_253:
[----:B------:R-:W-:Y:S05]  /*0bd0*/  BSYNC B0 ;  /* 0x0000000000007941 */ /* 0x000fea0003800000 */
.L_x_252:
[----:B------:R-:W-:-:S05]  /*0be0*/  IADD3 R3, P1, R3, 0x1, RZ ;  /* 0x0000000103037810 */ /* 0x000fca0007f3e0ff */
[----:B------:R-:W-:Y:S01]  /*0bf0*/  IMAD.X R2, RZ, RZ, R2, P1 ;  /* 0x000000ffff027224 */ /* 0x000fe200008e0602 */
[----:B------:R-:W-:Y:S07]  /*0c00*/  @!P0 BRA `(.L_x_257) ;  /* 0xfffffff800088947 */ /* 0x000fee000383ffff */
[----:B------:R-:W-:Y:S05]  /*0c10*/  EXIT ;  /* 0x000000000000794d */ /* 0x000fea0003800000 */
.L_x_251:
[----:B-1----:R-:W-:Y:S01]  /*0c20*/  UIMAD.WIDE.U32 UR4, UR6, UR5, URZ ;  /* 0x00000005060472a5 */ /* 0x002fe2000f8e003f */
[----:B0-----:R-:W-:Y:S01]  /*0c30*/  SHF.R.U64 R2, R30, 0x5, RZ ;  /* 0x000000051e027819 */ /* 0x001fe200000012ff */
[----:B------:R-:W-:Y:S01]  /*0c40*/  UIMAD UR9, UR7, UR6, URZ ;  /* 0x00000006070972a4 */ /* 0x000fe2000f8e023f */
[----:B------:R-:W-:Y:S01]  /*0c50*/  HFMA2.MMA R5, -RZ, RZ, 0, 0 ;  /* 0x00000000ff057435 */ /* 0x000fe200000001ff */
[----:B------:R-:W-:Y:S02]  /*0c60*/  LOP3.LUT R0, R0, 0x3, RZ, 0xc0, !PT ;  /* 0x0000000300007812 */ /* 0x000fe400078ec0ff */
[----:B------:R-:W-:Y:S01]  /*0c70*/  UIADD3 UR9, UR9, UR5, URZ ;  /* 0x0000000509097290 */ /* 0x000fe2000fffe03f */
[----:B------:R-:W-:-:S05]  /*0c80*/  IADD3 R2, P0, R2, UR4, RZ ;  /* 0x0000000402027c10 */ /* 0x000fca000ff1e0ff */
[----:B------:R-:W-:Y:S01]  /*0c90*/  IADD3.X R3, RZ, UR9, RZ, P0, !PT ;  /* 0x00000009ff037c10 */ /* 0x000fe200087fe4ff */
[----:B------:R-:W-:-:S04]  /*0ca0*/  IMAD.WIDE.U32 R30, R2, UR11, RZ ;  /* 0x0000000b021e7c25 */ /* 0x000fc8000f8e00ff */
[----:B------:R-:W-:-:S04]  /*0cb0*/  IMAD R3, R3, UR11, RZ ;  /* 0x0000000b03037c24 */ /* 0x000fc8000f8e02ff */
[----:B------:R-:W-:Y:S02]  /*0cc0*/  IMAD R9, R2, UR15, R3 ;  /* 0x0000000f02097c24 */ /* 0x000fe4000f8e0203 */
[----:B------:R-:W-:Y:S02]  /*0cd0*/  IMAD.SHL.U32 R2, R28, 0x10, RZ ;  /* 0x000000101c027824 */ /* 0x000fe400078e00ff */
[----:B------:R-:W-:Y:S01]  /*0ce0*/  IMAD.MOV.U32 R3, RZ, RZ, RZ ;  /* 0x000000ffff037224 */ /* 0x000fe200078e00ff */
[----:B------:R-:W-:-:S07]  /*0cf0*/  IADD3 R4, R31, R9, RZ ;  /* 0x000000091f047210 */ /* 0x000fce0007ffe0ff */
.L_x_265:
        /* <DEDUP_REMOVED lines=10> */
[----:B------:R-:W-:Y:S02]  /*0da0*/  IMAD R14, R5, UR11, RZ ;  /* 0x0000000b050e7c24 */ /* 0x000fe4000f8e02ff */
[----:B------:R-:W-:Y:S02]  /*0db0*/  IMAD.SHL.U32 R15, R12, 0x4, RZ ;  /* 0x000000040c0f7824 */ /* 0x000fe400078e00ff */
[----:B------:R-:W-:Y:S01]  /*0dc0*/  IMAD R17, R3, UR6, R14 ;  /* 0x0000000603117c24 */ /* 0x000fe2000f8e020e */
[----:B------:R-:W-:-:S04]  /*0dd0*/  ULDC UR6, c[0x0][0x228] ;  /* 0x00008a0000067ab9 */ /* 0x000fc80000000800 */
[----:B------:R-:W-:Y:S02]  /*0de0*/  IADD3 R13, R13, R17, RZ ;  /* 0x000000110d0d7210 */ /* 0x000fe40007ffe0ff */
[----:B0-----:R-:W-:Y:S02]  /*0df0*/  IADD3 RZ, P0, R15, R10, RZ ;  /* 0x0000000a0fff7210 */ /* 0x001fe40007f1e0ff */
[----:B------:R-:W-:Y:S01]  /*0e00*/  SHF.L.U64.HI R20, R12, 0x2, R13 ;  /* 0x000000020c147819 */ /* 0x000fe2000001020d */
[----:B------:R-:W-:Y:S01]  /*0e10*/  IMAD.MOV.U32 R12, RZ, RZ, 0x1 ;  /* 0x00000001ff0c7424 */ /* 0x000fe200078e00ff */
[----:B------:R-:W-:-:S03]  /*0e20*/  MOV R13, UR6 ;  /* 0x00000006000d7c02 */ /* 0x000fc60008000f00 */
[----:B------:R-:W-:Y:S01]  /*0e30*/  IMAD.X R23, R20, 0x1, R11, P0 ;  /* 0x0000000114177824 */ /* 0x000fe200000e060b */
[----:B-1----:R-:W-:-:S04]  /*0e40*/  IADD3 RZ, P1, R15, R8, RZ ;  /* 0x000000080fff7210 */ /* 0x002fc80007f3e0ff */
[----:B------:R-:W-:-:S09]  /*0e50*/  IADD3.X R21, R20, R9, RZ, P1, !PT ;  /* 0x0000000914157210 */ /* 0x000fd20000ffe4ff */
.L_x_259:
[----:B------:R-:W-:-:S05]  /*0e60*/  IMAD.IADD R14, R13, 0x1, R12 ;  /* 0x000000010d0e7824 */ /* 0x000fca00078e020c */
[----:B------:R-:W-:-:S04]  /*0e70*/  LEA.HI R14, R14, R14, RZ, 0x1 ;  /* 0x0000000e0e0e7211 */ /* 0x000fc800078f08ff */
[----:B------:R-:W-:-:S04]  /*0e80*/  SHF.R.S32.HI R14, RZ, 0x1, R14 ;  /* 0x00000001ff0e7819 */ /* 0x000fc8000001140e */
[----:B------:R-:W-:-:S06]  /*0e90*/  LEA R15, R14, UR10, 0x2 ;  /* 0x0000000a0e0f7c11 */ /* 0x000fcc000f8e10ff */
[----:B------:R-:W0:Y:S02]  /*0ea0*/  LDS R15, [R15] ;  /* 0x000000000f0f7984 */ /* 0x000e240000000800 */
[----:B0-----:R-:W-:-:S04]  /*0eb0*/  ISETP.GT.AND P0, PT, R15, R6, PT ;  /* 0x000000060f00720c */ /* 0x001fc80003f04270 */
[----:B------:R-:W-:-:S09]  /*0ec0*/  SEL R13, R13, R14, !P0 ;  /* 0x0000000e0d0d7207 */ /* 0x000fd20004000000 */
[----:B------:R-:W-:-:S04]  /*0ed0*/  @!P0 IADD3 R12, R14, 0x1, RZ ;  /* 0x000000010e0c8810 */ /* 0x000fc80007ffe0ff */
[----:B------:R-:W-:-:S13]  /*0ee0*/  ISETP.GE.AND P0, PT, R12, R13, PT ;  /* 0x0000000d0c00720c */ /* 0x000fda0003f06270 */
[----:B------:R-:W-:Y:S05]  /*0ef0*/  @!P0 BRA `(.L_x_259) ;  /* 0xfffffffc00d88947 */ /* 0x000fea000383ffff */
[----:B------:R-:W-:Y:S05]  /*0f00*/  BSYNC B0 ;  /* 0x0000000000007941 */ /* 0x000fea0003800000 */
.L_x_258:
[----:B------:R-:W-:Y:S01]  /*0f10*/  ISETP.GE.AND P0, PT, R28, UR14, PT ;  /* 0x0000000e1c007c0c */ /* 0x000fe2000bf06270 */
[----:B------:R-:W-:-:S12]  /*0f20*/  BSSY B0, `(.L_x_260) ;  /* 0x000007e000007945 */ /* 0x000fd80003800000 */
[----:B------:R-:W-:Y:S05]  /*0f30*/  @P0 BRA `(.L_x_261) ;  /* 0x0000000400f00947 */ /* 0x000fea0003800000 */
[----:B------:R-:W-:Y:S01]  /*0f40*/  LEA R12, R12, UR10, 0x2 ;  /* 0x0000000a0c0c7c11 */ /* 0x000fe2000f8e10ff */
[----:B------:R-:W-:Y:S01]  /*0f50*/  BSSY B1, `(.L_x_262) ;  /* 0x000003a000017945 */ /* 0x000fe20003800000 */
[----:B------:R-:W-:Y:S02]  /*0f60*/  ISETP.NE.AND P0, PT, R0, RZ, PT ;  /* 0x000000ff0000720c */ /* 0x000fe40003f05270 */
[----:B------:R-:W-:Y:S01]  /*0f70*/  MOV R29, R28 ;  /* 0x0000001c001d7202 */ /* 0x000fe20000000f00 */
[----:B------:R-:W-:Y:S04]  /*0f80*/  LDS R17, [R12+-0x4] ;  /* 0xfffffc000c117984 */ /* 0x000fe80000000800 */
[----:B------:R-:W0:Y:S02]  /*0f90*/  LDS R14, [R12] ;  /* 0x000000000c0e7984 */ /* 0x000e240000000800 */
[----:B0-----:R-:W-:-:S02]  /*0fa0*/  IMAD.IADD R14, R14, 0x1, -R17 ;  /* 0x000000010e0e7824 */ /* 0x001fc400078e0a11 */
[----:B------:R-:W-:-:S03]  /*0fb0*/  IMAD.IADD R17, R6, 0x1, -R17 ;  /* 0x0000000106117824 */ /* 0x000fc600078e0a11 */
        /* <DEDUP_REMOVED lines=9> */
[----:B------:R-:W-:Y:S01]  /*1050*/  IMAD R15, R14, UR15, R15 ;  /* 0x0000000f0e0f7c24 */ /* 0x000fe2000f8e020f */
[----:B------:R-:W-:-:S03]  /*1060*/  SHF.L.U32 R25, R12, 0x2, RZ ;  /* 0x000000020c197819 */ /* 0x000fc600000006ff */
[----:B------:R-:W-:Y:S01]  /*1070*/  IMAD.IADD R13, R13, 0x1, R15 ;  /* 0x000000010d0d7824 */ /* 0x000fe200078e020f */
[C-C-:B------:R-:W-:Y:S02]  /*1080*/  IADD3 R18, P1, P2, R2.reuse, R8, R25.reuse ;  /* 0x0000000802127210 */ /* 0x140fe40007a3e019 */
[----:B------:R-:W-:Y:S02]  /*1090*/  IADD3 R24, P3, P4, R2, R10, R25 ;  /* 0x0000000a02187210 */ /* 0x000fe40007c7e019 */
[----:B------:R-:W-:-:S04]  /*10a0*/  SHF.L.U64.HI R12, R12, 0x2, R13 ;  /* 0x000000020c0c7819 */ /* 0x000fc8000001020d */
[--C-:B------:R-:W-:Y:S02]  /*10b0*/  IADD3.X R19, RZ, R9, R12.reuse, P1, P2 ;  /* 0x00000009ff137210 */ /* 0x100fe40000fe440c */
[----:B------:R-:W-:-:S03]  /*10c0*/  IADD3.X R25, RZ, R11, R12, P3, P4 ;  /* 0x0000000bff197210 */ /* 0x000fc60001fe840c */
        /* <DEDUP_REMOVED lines=32> */
[----:B------:R-:W-:-:S03]  /*12d0*/  LOP3.LUT R29, R28, 0x60, RZ, 0xfc, !PT ;  /* 0x000000601c1d7812 */ /* 0x000fc600078efcff */
[----:B---3--:R2:W-:Y:S04]  /*12e0*/  @!P0 STG.E.128 desc[UR12][R18.64+0x400], R8 ;  /* 0x0004000812008986 */ /* 0x0085e8000c101d0c */
.L_x_263:
[----:B------:R-:W-:Y:S05]  /*12f0*/  BSYNC B1 ;  /* 0x0000000000017941 */ /* 0x000fea0003800000 */
.L_x_262:
[----:B012---:R-:W-:-:S04]  /*1300*/  LOP3.LUT R8, RZ, R28, RZ, 0x33, !PT ;  /* 0x0000001cff087212 */ /* 0x007fc800078e33ff */
[----:B------:R-:W-:-:S04]  /*1310*/  IADD3 R8, R8, UR14, RZ ;  /* 0x0000000e08087c10 */ /* 0x000fc8000fffe0ff */
[----:B------:R-:W-:-:S13]  /*1320*/  ISETP.GE.U32.AND P0, PT, R8, 0x60, PT ;  /* 0x000000600800780c */ /* 0x000fda0003f06070 */
[----:B------:R-:W-:Y:S05]  /*1330*/  @!P0 BRA `(.L_x_261) ;  /* 0x0000000000f08947 */ /* 0x000fea0003800000 */
[----:B------:R-:W-:Y:S01]  /*1340*/  USHF.R.U64 UR7, UR8, 0x5, URZ ;  /* 0x0000000508077899 */ /* 0x000fe2000800123f */
[----:B------:R-:W-:Y:S01]  /*1350*/  IMAD.MOV.U32 R8, RZ, RZ, R30 ;  /* 0x000000ffff087224 */ /* 0x000fe200078e001e */
[----:B------:R-:W-:Y:S01]  /*1360*/  ULDC UR6, c[0x0][0x22c] ;  /* 0x00008b0000067ab9 */ /* 0x000fe20000000800 */
[----:B------:R-:W-:Y:S01]  /*1370*/  ISETP.GE.AND P3, PT, R17, R16, PT ;  /* 0x000000101100720c */ /* 0x000fe20003f66270 */
[----:B------:R-:W-:-:S03]  /*1380*/  UIMAD UR6, UR7, UR6, URZ ;  /* 0x00000006070672a4 */ /* 0x000fc6000f8e023f */
[----:B------:R-:W-:-:S03]  /*1390*/  ULDC UR7, c[0x0][0x218] ;  /* 0x0000860000077ab9 */ /* 0x000fc60000000800 */
[----:B------:R-:W-:Y:S01]  /*13a0*/  IMAD R8, R5, UR6, R8 ;  /* 0x0000000605087c24 */ /* 0x000fe2000f8e0208 */
[----:B------:R-:W-:-:S04]  /*13b0*/  ULDC UR6, c[0x0][0x210] ;  /* 0x0000840000067ab9 */ /* 0x000fc80000000800 */
[----:B------:R-:W-:-:S04]  /*13c0*/  SHF.L.U32 R8, R8, 0x2, RZ ;  /* 0x0000000208087819 */ /* 0x000fc800000006ff */
[C---:B------:R-:W-:Y:S01]  /*13d0*/  IADD3 R20, R8.reuse, UR6, RZ ;  /* 0x0000000608147c10 */ /* 0x040fe2000fffe0ff */
[----:B------:R-:W-:-:S04]  /*13e0*/  VIADD R22, R8, UR7 ;  /* 0x0000000708167c36 */ /* 0x000fc80008000000 */
[----:B------:R-:W-:-:S04]  /*13f0*/  IMAD.WIDE.U32 R22, R29, 0x10, R22 ;  /* 0x000000101d167825 */ /* 0x000fc800078e0016 */
[----:B------:R-:W-:-:S07]  /*1400*/  IMAD.WIDE.U32 R20, R29, 0x10, R20 ;  /* 0x000000101d147825 */ /* 0x000fce00078e0014 */
.L_x_264:
[----:B------:R-:W-:Y:S01]  /*1410*/  IMAD.MOV.U32 R34, RZ, RZ, R22 ;  /* 0x000000ffff227224 */ /* 0x000fe200078e0016 */
[----:B------:R-:W-:Y:S01]  /*1420*/  MOV R35, R23 ;  /* 0x0000001700237202 */ /* 0x000fe20000000f00 */
[----:B-1----:R-:W-:Y:S01]  /*1430*/  IMAD.MOV.U32 R32, RZ, RZ, R20 ;  /* 0x000000ffff207224 */ /* 0x002fe200078e0014 */
[----:B------:R-:W-:-:S03]  /*1440*/  MOV R33, R21 ;  /* 0x0000001500217202 */ /* 0x000fc60000000f00 */
[----:B------:R-:W2:Y:S04]  /*1450*/  @P3 LDG.E.128 R12, desc[UR12][R34.64] ;  /* 0x0000000c220c3981 */ /* 0x000ea8000c1e1d00 */
[----:B------:R-:W2:Y:S02]  /*1460*/  @P3 LDG.E.128 R8, desc[UR12][R32.64] ;  /* 0x0000000c20083981 */ /* 0x000ea4000c1e1d00 */
[----:B--2---:R-:W-:Y:S01]  /*1470*/  @P3 FADD R19, R11, R15 ;  /* 0x0000000f0b133221 */ /* 0x004fe20000000000 */
        /* <DEDUP_REMOVED lines=23> */
[----:B0-----:R-:W3:Y:S04]  /*15f0*/  @!P3 LDG.E.128 R12, desc[UR12][R34.64+0x400] ;  /* 0x0004000c220cb981 */ /* 0x001ee8000c1e1d00 */
[----:B---3--:R1:W-:Y:S04]  /*1600*/  @!P3 STG.E.128 desc[UR12][R32.64+0x400], R12 ;  /* 0x0004000c2000b986 */ /* 0x0083e8000c101d0c */
[----:B------:R-:W2:Y:S02]  /*1610*/  @P3 LDG.E.128 R16, desc[UR12][R34.64+0x600] ;  /* 0x0006000c22103981 */ /* 0x000ea4000c1e1d00 */
[----:B--2---:R-:W-:Y:S01]  /*1620*/  @P3 FADD R11, R11, R19 ;  /* 0x000000130b0b3221 */ /* 0x004fe20000000000 */
[----:B------:R-:W-:Y:S01]  /*1630*/  @P3 FADD R10, R10, R18 ;  /* 0x000000120a0a3221 */ /* 0x000fe20000000000 */
[----:B------:R-:W-:Y:S01]  /*1640*/  @P3 FADD R9, R9, R17 ;  /* 0x0000001109093221 */ /* 0x000fe20000000000 */
[----:B------:R-:W-:-:S05]  /*1650*/  @P3 FADD R8, R8, R16 ;  /* 0x0000001008083221 */ /* 0x000fca0000000000 */
[----:B------:R1:W-:Y:S04]  /*1660*/  @P3 STG.E.128 desc[UR12][R32.64+0x600], R8 ;  /* 0x0006000820003986 */ /* 0x0003e8000c101d0c */
[----:B------:R-:W2:Y:S01]  /*1670*/  @!P3 LDG.E.128 R8, desc[UR12][R34.64+0x600] ;  /* 0x0006000c2208b981 */ /* 0x000ea2000c1e1d00 */
[----:B------:R-:W-:-:S05]  /*1680*/  VIADD R29, R29, 0x80 ;  /* 0x000000801d1d7836 */ /* 0x000fca0000000000 */
[----:B------:R-:W-:Y:S02]  /*1690*/  ISETP.GE.AND P2, PT, R29, UR14, PT ;  /* 0x0000000e1d007c0c */ /* 0x000fe4000bf46270 */
[----:B------:R-:W-:Y:S02]  /*16a0*/  IADD3 R22, P1, R34, 0x800, RZ ;  /* 0x0000080022167810 */ /* 0x000fe40007f3e0ff */
[----:B------:R-:W-:-:S03]  /*16b0*/  IADD3 R20, P0, R32, 0x800, RZ ;  /* 0x0000080020147810 */ /* 0x000fc60007f1e0ff */
[----:B------:R-:W-:Y:S01]  /*16c0*/  IMAD.X R23, RZ, RZ, R35, P1 ;  /* 0x000000ffff177224 */ /* 0x000fe200008e0623 */
[----:B------:R-:W-:Y:S01]  /*16d0*/  IADD3.X R21, RZ, R33, RZ, P0, !PT ;  /* 0x00000021ff157210 */ /* 0x000fe200007fe4ff */
[----:B--2---:R1:W-:Y:S04]  /*16e0*/  @!P3 STG.E.128 desc[UR12][R32.64+0x600], R8 ;  /* 0x000600082000b986 */ /* 0x0043e8000c101d0c */
[----:B------:R-:W-:Y:S05]  /*16f0*/  @!P2 BRA `(.L_x_264) ;  /* 0xfffffffc0044a947 */ /* 0x000fea000383ffff */
.L_x_261:
[----:B------:R-:W-:Y:S05]  /*1700*/  BSYNC B0 ;  /* 0x0000000000007941 */ /* 0x000fea0003800000 */
.L_x_260:
[----:B-1----:R-:W-:Y:S02]  /*1710*/  MOV R9, UR8 ;  /* 0x0000000800097c02 */ /* 0x002fe40008000f00 */
[----:B------:R-:W-:Y:S02]  /*1720*/  IADD3 R5, P1, R5, 0x1, RZ ;  /* 0x0000000105057810 */ /* 0x000fe40007f3e0ff */
[----:B------:R-:W-:-:S03]  /*1730*/  LEA.HI R6, R9, R6, RZ, 0x1b ;  /* 0x0000000609067211 */ /* 0x000fc600078fd8ff */
[----:B------:R-:W-:Y:S01]  /*1740*/  IMAD.X R3, RZ, RZ, R3, P1 ;  /* 0x000000ffff037224 */ /* 0x000fe200008e0603 */
[----:B------:R-:W-:-:S13]  /*1750*/  ISETP.GE.AND P0, PT, R6, R7, PT ;  /* 0x000000070600720c */ /* 0x000fda0003f06270 */
[----:B------:R-:W-:Y:S05]  /*1760*/  @!P0 BRA `(.L_x_265) ;  /* 0xfffffff400648947 */ /* 0x000fea000383ffff */
[----:B------:R-:W-:Y:S05]  /*1770*/  EXIT ;  /* 0x000000000000794d */ /* 0x000fea0003800000 */
.L_x_266:
        /* <DEDUP_REMOVED lines=16> */
.L_x_724:


//--------------------- .text._ZN18transformer_engine16context_parallel26thd_grad_correction_kernelIfNS0_10AddFunctorIfEENS0_11CopyFunctorELi2ELi32EEEvPT_S6_Piiii --------------------------
	.section	.text._ZN18transformer_engine16context_parallel26thd_grad_correction_kernelIfNS0_10AddFunctorIfEENS0_11CopyFunctorELi2ELi32EEEvPT_S6_Piiii,"ax",@progbits
	.align	128
        .global         _ZN18transformer_engine16context_parallel26thd_grad_correction_kernelIfNS0_10AddFunctorIfEENS0_11CopyFunctorELi2ELi32EEEvPT_S6_Piiii
        .type           _ZN18transformer_engine16context_parallel26thd_grad_correction_kernelIfNS0_10AddFunctorIfEENS0_11CopyFunctorELi2ELi32EEEvPT_S6_Piiii,@function
        .size           _ZN18transformer_engine16context_parallel26thd_grad_correction_kernelIfNS0_10AddFunctorIfEENS0_11CopyFunctorELi2ELi32EEEvPT_S6_Piiii,(.L_x_725 - _ZN18transformer_engine16context_parallel26thd_grad_correction_kernelIfNS0_10AddFunctorIfEENS0_11CopyFunctorELi2ELi32EEEvPT_S6_Piiii)
        .other          _ZN18transformer_engine16context_parallel26thd_grad_correction_kernelIfNS0_10AddFunctorIfEENS0_11CopyFunctorELi2ELi32EEEvPT_S6_Piiii,@"STO_CUDA_ENTRY STV_DEFAULT"
_ZN18transformer_engine16context_parallel26thd_grad_correction_kernelIfNS0_10AddFunctorIfEENS0_11CopyFunctorELi2ELi32EEEvPT_S6_Piiii:
.text._ZN18transformer_engine16context_parallel26thd_grad_correction_kernelIfNS0_10AddFunctorIfEENS0_11CopyFunctorELi2ELi32EEEvPT_S6_Piiii:
        /* <DEDUP_REMOVED lines=13> */
.L_x_269:
[----:B0-2---:R-:W-:-:S06]  /*00d0*/  IMAD.WIDE R2, R7, 0x4, R4 ;  /* 0x0000000407027825 */ /* 0x005fcc00078e0204 */
[----:B------:R-:W2:Y:S01]  /*00e0*/  LDG.E R2, desc[UR12][R2.64] ;  /* 0x0000000c02027981 */ /* 0x000ea2000c1e1900 */
[----:B------:R-:W-:Y:S01]  /*00f0*/  IMAD R9, R7, 0x4, R0 ;  /* 0x0000000407097824 */ /* 0x000fe200078e0200 */
[----:B-1----:R-:W-:-:S04]  /*0100*/  IADD3 R7, R6, R7, RZ ;  /* 0x0000000706077210 */ /* 0x002fc80007ffe0ff */
[----:B------:R-:W-:Y:S01]  /*0110*/  ISETP.GT.AND P0, PT, R7, R8, PT ;  /* 0x000000080700720c */ /* 0x000fe20003f04270 */
[----:B--2---:R0:W-:-:S12]  /*0120*/  STS [R9], R2 ;  /* 0x0000000209007388 */ /* 0x0041d80000000800 */
[----:B------:R-:W-:Y:S05]  /*0130*/  @!P0 BRA `(.L_x_269) ;  /* 0xfffffffc00e48947 */ /* 0x000fea000383ffff */
.L_x_268:
[----:B------:R-:W-:Y:S05]  /*0140*/  BSYNC B0 ;  /* 0x0000000000007941 */ /* 0x000fea0003800000 */
.L_x_267:
        /* <DEDUP_REMOVED lines=27> */
[----:B------:R-:W-:Y:S01]  /*0300*/  SHF.R.U64 R30, R30, 0x5, RZ ;  /* 0x000000051e1e7819 */ /* 0x000fe200000012ff */
[----:B------:R-:W-:Y:S01]  /*0310*/  IMAD.MOV.U32 R31, RZ, RZ, RZ ;  /* 0x000000ffff1f7224 */ /* 0x000fe200078e00ff */
[----:B-1----:R-:W-:Y:S01]  /*0320*/  UIMAD UR7, UR7, UR6, URZ ;  /* 0x00000006070772a4 */ /* 0x002fe2000f8e023f */
[----:B0-----:R-:W-:Y:S02]  /*0330*/  R2UR UR4, R3 ;  /* 0x00000000030472ca */ /* 0x001fe400000e0000 */
[----:B------:R-:W-:Y:S01]  /*0340*/  MOV R3, UR5 ;  /* 0x0000000500037c02 */ /* 0x000fe20008000f00 */
[----:B------:R-:W-:Y:S01]  /*0350*/  USHF.R.U64 UR5, UR8, 0x5, URZ ;  /* 0x0000000508057899 */ /* 0x000fe2000800123f */
[----:B------:R-:W-:-:S03]  /*0360*/  R2UR UR9, R2 ;  /* 0x00000000020972ca */ /* 0x000fc600000e0000 */
[----:B------:R-:W-:-:S05]  /*0370*/  IMAD.WIDE.U32 R30, R3, UR6, R30 ;  /* 0x00000006031e7c25 */ /* 0x000fca000f8e001e */
[----:B------:R-:W-:Y:S01]  /*0380*/  IADD3 R0, R31, UR7, RZ ;  /* 0x000000071f007c10 */ /* 0x000fe2000fffe0ff */
[----:B------:R-:W-:-:S04]  /*0390*/  UIMAD.WIDE.U32 UR6, UR5, UR11, URZ ;  /* 0x0000000b050672a5 */ /* 0x000fc8000f8e003f */
[----:B------:R-:W-:Y:S01]  /*03a0*/  IMAD R3, R0, UR11, RZ ;  /* 0x0000000b00037c24 */ /* 0x000fe2000f8e02ff */
[----:B------:R-:W-:Y:S02]  /*03b0*/  UIADD3 UR4, -UR9, UR4, URZ ;  /* 0x0000000409047290 */ /* 0x000fe4000fffe13f */
[----:B------:R-:W-:Y:S02]  /*03c0*/  UIMAD UR5, UR15, UR5, UR7 ;  /* 0x000000050f0572a4 */ /* 0x000fe4000f8e0207 */
[C---:B------:R-:W-:Y:S01]  /*03d0*/  IMAD R5, R30.reuse, UR15, R3 ;  /* 0x0000000f1e057c24 */ /* 0x040fe2000f8e0203 */
[----:B------:R-:W-:Y:S01]  /*03e0*/  ULEA.HI UR4, UR4, UR4, URZ, 0x1 ;  /* 0x0000000404047291 */ /* 0x000fe2000f8f083f */
[----:B------:R-:W-:Y:S01]  /*03f0*/  IMAD.WIDE.U32 R30, R30, UR11, RZ ;  /* 0x0000000b1e1e7c25 */ /* 0x000fe2000f8e00ff */
[----:B------:R-:W-:Y:S02]  /*0400*/  CS2R R2, SRZ ;  /* 0x0000000000027805 */ /* 0x000fe4000001ff00 */
[----:B------:R-:W-:Y:S01]  /*0410*/  USHF.R.S32.HI UR4, URZ, 0x1, UR4 ;  /* 0x000000013f047899 */ /* 0x000fe20008011404 */
[----:B------:R-:W-:-:S11]  /*0420*/  IMAD.IADD R0, R31, 0x1, R5 ;  /* 0x000000011f007824 */ /* 0x000fd600078e0205 */
.L_x_276:
[----:B------:R-:W-:Y:S01]  /*0430*/  ISETP.GE.AND P1, PT, R28, UR14, PT ;  /* 0x0000000e1c007c0c */ /* 0x000fe2000bf26270 */
[----:B------:R-:W-:Y:S01]  /*0440*/  IMAD.MOV.U32 R5, RZ, RZ, R6 ;  /* 0x000000ffff057224 */ /* 0x000fe200078e0006 */
[----:B0123--:R-:W-:Y:S01]  /*0450*/  MOV R9, UR8 ;  /* 0x0000000800097c02 */ /* 0x00ffe20008000f00 */
        /* <DEDUP_REMOVED lines=13> */
[----:B------:R-:W-:Y:S01]  /*0530*/  BSSY B1, `(.L_x_273) ;  /* 0x0000036000017945 */ /* 0x000fe20003800000 */
[----:B------:R-:W-:Y:S01]  /*0540*/  IADD3 R16, R5, -UR9, RZ ;  /* 0x8000000905107c10 */ /* 0x000fe2000fffe0ff */
[----:B------:R-:W-:-:S02]  /*0550*/  IMAD R11, R2, UR6, R11 ;  /* 0x00000006020b7c24 */ /* 0x000fc4000f8e020b */
[----:B------:R-:W-:Y:S02]  /*0560*/  IMAD.SHL.U32 R20, R8, 0x4, RZ ;  /* 0x0000000408147824 */ /* 0x000fe400078e00ff */
[----:B------:R-:W-:Y:S01]  /*0570*/  IMAD.MOV.U32 R5, RZ, RZ, R28 ;  /* 0x000000ffff057224 */ /* 0x000fe200078e001c */
[----:B------:R-:W-:Y:S02]  /*0580*/  IADD3 R9, R9, R11, RZ ;  /* 0x0000000b09097210 */ /* 0x000fe40007ffe0ff */
[----:B------:R-:W-:Y:S02]  /*0590*/  IADD3 R22, P2, R20, UR10, RZ ;  /* 0x0000000a14167c10 */ /* 0x000fe4000ff5e0ff */
[----:B------:R-:W-:Y:S02]  /*05a0*/  SHF.L.U64.HI R8, R8, 0x2, R9 ;  /* 0x0000000208087819 */ /* 0x000fe40000010209 */
[----:B------:R-:W-:Y:S02]  /*05b0*/  IADD3 R20, P3, R20, UR16, RZ ;  /* 0x0000001014147c10 */ /* 0x000fe4000ff7e0ff */
[----:B------:R-:W-:-:S02]  /*05c0*/  IADD3.X R23, R8, UR11, RZ, P2, !PT ;  /* 0x0000000b08177c10 */ /* 0x000fc400097fe4ff */
[----:B------:R-:W-:Y:S01]  /*05d0*/  IADD3.X R21, R8, UR17, RZ, P3, !PT ;  /* 0x0000001108157c10 */ /* 0x000fe20009ffe4ff */
[----:B------:R-:W-:Y:S08]  /*05e0*/  @!P1 BRA `(.L_x_274) ;  /* 0x0000000000a89947 */ /* 0x000ff00003800000 */
        /* <DEDUP_REMOVED lines=12> */
[----:B------:R-:W-:-:S02]  /*06b0*/  ISETP.NE.AND P2, PT, R17, 0x1, PT ;  /* 0x000000011100780c */ /* 0x000fc40003f45270 */
[----:B------:R-:W-:Y:S01]  /*06c0*/  LOP3.LUT R5, R28, 0x20, RZ, 0xfc, !PT ;  /* 0x000000201c057812 */ /* 0x000fe200078efcff */
[----:B--2---:R-:W-:Y:S01]  /*06d0*/  @!P1 FADD R11, R15, R11 ;  /* 0x0000000b0f0b9221 */ /* 0x004fe20000000000 */
[----:B------:R-:W-:Y:S01]  /*06e0*/  @!P1 FADD R10, R14, R10 ;  /* 0x0000000a0e0a9221 */ /* 0x000fe20000000000 */
[----:B------:R-:W-:Y:S01]  /*06f0*/  @!P1 FADD R9, R13, R9 ;  /* 0x000000090d099221 */ /* 0x000fe20000000000 */
[----:B------:R-:W-:-:S05]  /*0700*/  @!P1 FADD R8, R12, R8 ;  /* 0x000000080c089221 */ /* 0x000fca0000000000 */
[----:B------:R0:W-:Y:S02]  /*0710*/  @!P1 STG.E.128 desc[UR12][R18.64], R8 ;  /* 0x0000000812009986 */ /* 0x0001e4000c101d0c */
[----:B------:R-:W-:Y:S05]  /*0720*/  @!P2 BRA `(.L_x_274) ;  /* 0x000000000058a947 */ /* 0x000fea0003800000 */
[----:B0-----:R-:W2:Y:S01]  /*0730*/  @P1 LDG.E.128 R8, desc[UR12][R24.64+0x200] ;  /* 0x0002000c18081981 */ /* 0x001ea2000c1e1d00 */
[----:B------:R-:W-:-:S03]  /*0740*/  ISETP.NE.AND P2, PT, R17, 0x2, PT ;  /* 0x000000021100780c */ /* 0x000fc60003f45270 */
[----:B--2---:R1:W-:Y:S04]  /*0750*/  @P1 STG.E.128 desc[UR12][R18.64+0x200], R8 ;  /* 0x0002000812001986 */ /* 0x0043e8000c101d0c */
[----:B------:R-:W2:Y:S04]  /*0760*/  @!P1 LDG.E.128 R12, desc[UR12][R24.64+0x200] ;  /* 0x0002000c180c9981 */ /* 0x000ea8000c1e1d00 */
[----:B------:R-:W2:Y:S01]  /*0770*/  @!P1 LDG.E.128 R8, desc[UR12][R18.64+0x200] ;  /* 0x0002000c12089981 */ /* 0x000ea2000c1e1d00 */
[----:B------:R-:W-:Y:S01]  /*0780*/  LOP3.LUT R5, R28, 0x40, RZ, 0xfc, !PT ;  /* 0x000000401c057812 */ /* 0x000fe200078efcff */
[----:B--2---:R-:W-:Y:S01]  /*0790*/  @!P1 FADD R11, R15, R11 ;  /* 0x0000000b0f0b9221 */ /* 0x004fe20000000000 */
[----:B------:R-:W-:Y:S01]  /*07a0*/  @!P1 FADD R10, R14, R10 ;  /* 0x0000000a0e0a9221 */ /* 0x000fe20000000000 */
[----:B------:R-:W-:Y:S01]  /*07b0*/  @!P1 FADD R9, R13, R9 ;  /* 0x000000090d099221 */ /* 0x000fe20000000000 */
[----:B------:R-:W-:-:S05]  /*07c0*/  @!P1 FADD R8, R12, R8 ;  /* 0x000000080c089221 */ /* 0x000fca0000000000 */
[----:B------:R1:W-:Y:S01]  /*07d0*/  @!P1 STG.E.128 desc[UR12][R18.64+0x200], R8 ;  /* 0x0002000812009986 */ /* 0x0003e2000c101d0c */
[----:B------:R-:W-:Y:S05]  /*07e0*/  @!P2 BRA `(.L_x_274) ;  /* 0x000000000028a947 */ /* 0x000fea0003800000 */
[----:B-1----:R-:W2:Y:S04]  /*07f0*/  @P1 LDG.E.128 R8, desc[UR12][R24.64+0x400] ;  /* 0x0004000c18081981 */ /* 0x002ea8000c1e1d00 */
[----:B--2---:R2:W-:Y:S04]  /*0800*/  @P1 STG.E.128 desc[UR12][R18.64+0x400], R8 ;  /* 0x0004000812001986 */ /* 0x0045e8000c101d0c */
[----:B------:R-:W3:Y:S04]  /*0810*/  @!P1 LDG.E.128 R12, desc[UR12][R18.64+0x400] ;  /* 0x0004000c120c9981 */ /* 0x000ee8000c1e1d00 */
[----:B------:R-:W3:Y:S01]  /*0820*/  @!P1 LDG.E.128 R8, desc[UR12][R24.64+0x400] ;  /* 0x0004000c18089981 */ /* 0x000ee2000c1e1d00 */
[----:B------:R-:W-:Y:S01]  /*0830*/  LOP3.LUT R5, R28, 0x60, RZ, 0xfc, !PT ;  /* 0x000000601c057812 */ /* 0x000fe200078efcff */
[----:B---3--:R-:W-:Y:S01]  /*0840*/  @!P1 FADD R11, R11, R15 ;  /* 0x0000000f0b0b9221 */ /* 0x008fe20000000000 */
[----:B------:R-:W-:Y:S01]  /*0850*/  @!P1 FADD R10, R10, R14 ;  /* 0x0000000e0a0a9221 */ /* 0x000fe20000000000 */
[----:B------:R-:W-:Y:S01]  /*0860*/  @!P1 FADD R9, R9, R13 ;  /* 0x0000000d09099221 */ /* 0x000fe20000000000 */
[----:B------:R-:W-:-:S05]  /*0870*/  @!P1 FADD R8, R8, R12 ;  /* 0x0000000c08089221 */ /* 0x000fca0000000000 */
[----:B------:R2:W-:Y:S02]  /*0880*/  @!P1 STG.E.128 desc[UR12][R18.64+0x400], R8 ;  /* 0x0004000812009986 */ /* 0x0005e4000c101d0c */
.L_x_274:
[----:B------:R-:W-:Y:S05]  /*0890*/  BSYNC B1 ;  /* 0x0000000000017941 */ /* 0x000fea0003800000 */
.L_x_273:
[----:B------:R-:W-:-:S13]  /*08a0*/  ISETP.GE.U32.AND P1, PT, R4, 0x60, PT ;  /* 0x000000600400780c */ /* 0x000fda0003f26070 */
[----:B------:R-:W-:Y:S05]  /*08b0*/  @!P1 BRA `(.L_x_272) ;  /* 0x0000000000c89947 */ /* 0x000fea0003800000 */
[----:B------:R-:W-:Y:S01]  /*08c0*/  IMAD.WIDE.U32 R20, R5, 0x10, R20 ;  /* 0x0000001005147825 */ /* 0x000fe200078e0014 */
[----:B------:R-:W-:-:S03]  /*08d0*/  ISETP.GE.AND P4, PT, R16, UR4, PT ;  /* 0x0000000410007c0c */ /* 0x000fc6000bf86270 */
[----:B------:R-:W-:Y:S01]  /*08e0*/  IMAD.WIDE.U32 R22, R5, 0x10, R22 ;  /* 0x0000001005167825 */ /* 0x000fe200078e0016 */
[----:B------:R-:W-:-:S09]  /*08f0*/  MOV R32, R20 ;  /* 0x0000001400207202 */ /* 0x000fd20000000f00 */
.L_x_275:
[----:B------:R-:W-:-:S05]  /*0900*/  IMAD.MOV.U32 R33, RZ, RZ, R21 ;  /* 0x000000ffff217224 */ /* 0x000fca00078e0015 */
[----:B012---:R-:W2:Y:S01]  /*0910*/  @P4 LDG.E.128 R16, desc[UR12][R32.64] ;  /* 0x0000000c20104981 */ /* 0x007ea2000c1e1d00 */
[----:B---3--:R-:W-:Y:S01]  /*0920*/  MOV R34, R22 ;  /* 0x0000001600227202 */ /* 0x008fe20000000f00 */
[----:B------:R-:W-:-:S05]  /*0930*/  IMAD.MOV.U32 R35, RZ, RZ, R23 ;  /* 0x000000ffff237224 */ /* 0x000fca00078e0017 */
[----:B--2---:R-:W-:Y:S04]  /*0940*/  @P4 STG.E.128 desc[UR12][R34.64], R16 ;  /* 0x0000001022004986 */ /* 0x004fe8000c101d0c */
[----:B------:R-:W2:Y:S04]  /*0950*/  @!P4 LDG.E.128 R8, desc[UR12][R34.64] ;  /* 0x0000000c2208c981 */ /* 0x000ea8000c1e1d00 */
[----:B------:R-:W2:Y:S02]  /*0960*/  @!P4 LDG.E.128 R12, desc[UR12][R32.64] ;  /* 0x0000000c200cc981 */ /* 0x000ea4000c1e1d00 */
[----:B--2---:R-:W-:Y:S01]  /*0970*/  @!P4 FADD R11, R15, R11 ;  /* 0x0000000b0f0bc221 */ /* 0x004fe20000000000 */
[----:B------:R-:W-:Y:S01]  /*0980*/  @!P4 FADD R10, R14, R10 ;  /* 0x0000000a0e0ac221 */ /* 0x000fe20000000000 */
[----:B------:R-:W-:Y:S01]  /*0990*/  @!P4 FADD R9, R13, R9 ;  /* 0x000000090d09c221 */ /* 0x000fe20000000000 */
[----:B------:R-:W-:-:S05]  /*09a0*/  @!P4 FADD R8, R12, R8 ;  /* 0x000000080c08c221 */ /* 0x000fca0000000000 */
[----:B------:R0:W-:Y:S04]  /*09b0*/  @!P4 STG.E.128 desc[UR12][R34.64], R8 ;  /* 0x000000082200c986 */ /* 0x0001e8000c101d0c */
[----:B------:R-:W2:Y:S04]  /*09c0*/  @P4 LDG.E.128 R20, desc[UR12][R32.64+0x200] ;  /* 0x0002000c20144981 */ /* 0x000ea8000c1e1d00 */
[----:B--2---:R1:W-:Y:S04]  /*09d0*/  @P4 STG.E.128 desc[UR12][R34.64+0x200], R20 ;  /* 0x0002001422004986 */ /* 0x0043e8000c101d0c */
[----:B0-----:R-:W2:Y:S04]  /*09e0*/  @!P4 LDG.E.128 R8, desc[UR12][R34.64+0x200] ;  /* 0x0002000c2208c981 */ /* 0x001ea8000c1e1d00 */
[----:B------:R-:W2:Y:S02]  /*09f0*/  @!P4 LDG.E.128 R12, desc[UR12][R32.64+0x200] ;  /* 0x0002000c200cc981 */ /* 0x000ea4000c1e1d00 */
[----:B--2---:R-:W-:Y:S01]  /*0a00*/  @!P4 FADD R19, R15, R11 ;  /* 0x0000000b0f13c221 */ /* 0x004fe20000000000 */
[----:B------:R-:W-:Y:S01]  /*0a10*/  @!P4 FADD R18, R14, R10 ;  /* 0x0000000a0e12c221 */ /* 0x000fe20000000000 */
[----:B------:R-:W-:Y:S01]  /*0a20*/  @!P4 FADD R17, R13, R9 ;  /* 0x000000090d11c221 */ /* 0x000fe20000000000 */
[----:B------:R-:W-:-:S05]  /*0a30*/  @!P4 FADD R16, R12, R8 ;  /* 0x000000080c10c221 */ /* 0x000fca0000000000 */
[----:B------:R-:W-:Y:S04]  /*0a40*/  @!P4 STG.E.128 desc[UR12][R34.64+0x200], R16 ;  /* 0x000200102200c986 */ /* 0x000fe8000c101d0c */
[----:B------:R-:W2:Y:S04]  /*0a50*/  @P4 LDG.E.128 R24, desc[UR12][R32.64+0x400] ;  /* 0x0004000c20184981 */ /* 0x000ea8000c1e1d00 */
        /* <DEDUP_REMOVED lines=8> */
[----:B-1----:R-:W2:Y:S04]  /*0ae0*/  @P4 LDG.E.128 R20, desc[UR12][R32.64+0x600] ;  /* 0x0006000c20144981 */ /* 0x002ea8000c1e1d00 */
[----:B--2---:R1:W-:Y:S04]  /*0af0*/  @P4 STG.E.128 desc[UR12][R34.64+0x600], R20 ;  /* 0x0006001422004986 */ /* 0x0043e8000c101d0c */
[----:B0-----:R-:W2:Y:S04]  /*0b00*/  @!P4 LDG.E.128 R8, desc[UR12][R34.64+0x600] ;  /* 0x0006000c2208c981 */ /* 0x001ea8000c1e1d00 */
[----:B------:R0:W2:Y:S01]  /*0b10*/  @!P4 LDG.E.128 R12, desc[UR12][R32.64+0x600] ;  /* 0x0006000c200cc981 */ /* 0x0000a2000c1e1d00 */
[----:B------:R-:W-:-:S04]  /*0b20*/  IADD3 R5, R5, 0x80, RZ ;  /* 0x0000008005057810 */ /* 0x000fc80007ffe0ff */
[----:B------:R-:W-:Y:S02]  /*0b30*/  ISETP.GE.AND P3, PT, R5, UR14, PT ;  /* 0x0000000e05007c0c */ /* 0x000fe4000bf66270 */
[----:B0-----:R-:W-:Y:S02]  /*0b40*/  IADD3 R32, P1, R32, 0x800, RZ ;  /* 0x0000080020207810 */ /* 0x001fe40007f3e0ff */
[----:B-1----:R-:W-:-:S03]  /*0b50*/  IADD3 R22, P2, R34, 0x800, RZ ;  /* 0x0000080022167810 */ /* 0x002fc60007f5e0ff */
[----:B------:R-:W-:Y:S01]  /*0b60*/  IMAD.X R21, RZ, RZ, R33, P1 ;  /* 0x000000ffff157224 */ /* 0x000fe200008e0621 */
[----:B------:R-:W-:Y:S01]  /*0b70*/  IADD3.X R23, RZ, R35, RZ, P2, !PT ;  /* 0x00000023ff177210 */ /* 0x000fe200017fe4ff */
[----:B--2---:R-:W-:Y:S01]  /*0b80*/  @!P4 FADD R11, R15, R11 ;  /* 0x0000000b0f0bc221 */ /* 0x004fe20000000000 */
[----:B------:R-:W-:Y:S01]  /*0b90*/  @!P4 FADD R10, R14, R10 ;  /* 0x0000000a0e0ac221 */ /* 0x000fe20000000000 */
[----:B------:R-:W-:Y:S01]  /*0ba0*/  @!P4 FADD R9, R13, R9 ;  /* 0x000000090d09c221 */ /* 0x000fe20000000000 */
[----:B------:R-:W-:-:S05]  /*0bb0*/  @!P4 FADD R8, R12, R8 ;  /* 0x000000080c08c221 */ /* 0x000fca0000000000 */
[----:B------:R3:W-:Y:S01]  /*0bc0*/  @!P4 STG.E.128 desc[UR12][R34.64+0x600], R8 ;  /* 0x000600082200c986 */ /* 0x0007e2000c101d0c */
[----:B------:R-:W-:Y:S05]  /*0bd0*/  @!P3 BRA `(.L_x_275) ;  /* 0xfffffffc0048b947 */ /* 0x000fea000383ffff */
.L_x_272:
[----:B------:R-:W-:Y:S05]  /*0be0*/  BSYNC B0 ;  /* 0x0000000000007941 */ /* 0x000fea0003800000 */
.L_x_271:
[----:B------:R-:W-:-:S05]  /*0bf0*/  IADD3 R3, P1, R3, 0x1, RZ ;  /* 0x0000000103037810 */ /* 0x000fca0007f3e0ff */
[----:B------:R-:W-:Y:S01]  /*0c00*/  IMAD.X R2, RZ, RZ, R2, P1 ;  /* 0x000000ffff027224 */ /* 0x000fe200008e0602 */
[----:B------:R-:W-:Y:S07]  /*0c10*/  @!P0 BRA `(.L_x_276) ;  /* 0xfffffff800048947 */ /* 0x000fee000383ffff */
[----:B------:R-:W-:Y:S05]  /*0c20*/  EXIT ;  /* 0x000000000000794d */ /* 0x000fea0003800000 */
.L_x_270:
        /* <DEDUP_REMOVED lines=14> */
.L_x_284:
        /* <DEDUP_REMOVED lines=22> */
.L_x_278:
        /* <DEDUP_REMOVED lines=11> */
.L_x_277:
        /* <DEDUP_REMOVED lines=23> */
[----:B------:R-:W-:-:S04]  /*1090*/  IADD3 R24, P1, P2, R2, R8, R23 ;  /* 0x0000000802187210 */ /* 0x000fc80007a3e017 */
        /* <DEDUP_REMOVED lines=8> */
[----:B------:R-:W-:Y:S02]  /*1120*/  ISETP.NE.AND P1, PT, R0, 0x1, PT ;  /* 0x000000010000780c */ /* 0x000fe40003f25270 */
[----:B------:R-:W-:Y:S01]  /*1130*/  LOP3.LUT R29, R28, 0x20, RZ, 0xfc, !PT ;  /* 0x000000201c1d7812 */ /* 0x000fe200078efcff */
[----:B--2---:R-:W-:Y:S01]  /*1140*/  @!P0 FADD R11, R15, R11 ;  /* 0x0000000b0f0b8221 */ /* 0x004fe20000000000 */
[----:B------:R-:W-:Y:S01]  /*1150*/  @!P0 FADD R10, R14, R10 ;  /* 0x0000000a0e0a8221 */ /* 0x000fe20000000000 */
[----:B------:R-:W-:Y:S01]  /*1160*/  @!P0 FADD R9, R13, R9 ;  /* 0x000000090d098221 */ /* 0x000fe20000000000 */
[----:B------:R-:W-:-:S05]  /*1170*/  @!P0 FADD R8, R12, R8 ;  /* 0x000000080c088221 */ /* 0x000fca0000000000 */
[----:B------:R0:W-:Y:S02]  /*1180*/  @!P0 STG.E.128 desc[UR12][R22.64], R8 ;  /* 0x0000000816008986 */ /* 0x0001e4000c101d0c */
[----:B------:R-:W-:Y:S05]  /*1190*/  @!P1 BRA `(.L_x_282) ;  /* 0x0000000000589947 */ /* 0x000fea0003800000 */
[----:B0-----:R-:W2:Y:S04]  /*11a0*/  @P0 LDG.E.128 R8, desc[UR12][R24.64+0x200] ;  /* 0x0002000c18080981 */ /* 0x001ea8000c1e1d00 */
        /* <DEDUP_REMOVED lines=21> */
.L_x_282:
[----:B------:R-:W-:Y:S05]  /*1300*/  BSYNC B1 ;  /* 0x0000000000017941 */ /* 0x000fea0003800000 */
.L_x_281:
        /* <DEDUP_REMOVED lines=17> */
.L_x_283:
[----:B------:R-:W-:Y:S01]  /*1420*/  IMAD.MOV.U32 R32, RZ, RZ, R18 ;  /* 0x000000ffff207224 */ /* 0x000fe200078e0012 */
[----:B------:R-:W-:-:S05]  /*1430*/  MOV R33, R19 ;  /* 0x0000001300217202 */ /* 0x000fca0000000f00 */
[----:B------:R-:W2:Y:S01]  /*1440*/  @P3 LDG.E.128 R16, desc[UR12][R32.64] ;  /* 0x0000000c20103981 */ /* 0x000ea2000c1e1d00 */
[----:B0-----:R-:W-:Y:S01]  /*1450*/  IMAD.MOV.U32 R34, RZ, RZ, R20 ;  /* 0x000000ffff227224 */ /* 0x001fe200078e0014 */
[----:B------:R-:W-:-:S05]  /*1460*/  MOV R35, R21 ;  /* 0x0000001500237202 */ /* 0x000fca0000000f00 */
        /* <DEDUP_REMOVED lines=29> */
[----:B------:R-:W2:Y:S01]  /*1640*/  @!P3 LDG.E.128 R12, desc[UR12][R32.64+0x600] ;  /* 0x0006000c200cb981 */ /* 0x000ea2000c1e1d00 */
[----:B------:R-:W-:Y:S01]  /*1650*/  VIADD R29, R29, 0x80 ;  /* 0x000000801d1d7836 */ /* 0x000fe20000000000 */
[----:B------:R-:W-:-:S04]  /*1660*/  IADD3 R18, P0, R32, 0x800, RZ ;  /* 0x0000080020127810 */ /* 0x000fc80007f1e0ff */
[----:B------:R-:W-:Y:S02]  /*1670*/  ISETP.GE.AND P2, PT, R29, UR14, PT ;  /* 0x0000000e1d007c0c */ /* 0x000fe4000bf46270 */
[----:B------:R-:W-:Y:S02]  /*1680*/  IADD3.X R19, RZ, R33, RZ, P0, !PT ;  /* 0x00000021ff137210 */ /* 0x000fe400007fe4ff */
[----:B-1----:R-:W-:-:S05]  /*1690*/  IADD3 R20, P1, R34, 0x800, RZ ;  /* 0x0000080022147810 */ /* 0x002fca0007f3e0ff */
[----:B------:R-:W-:Y:S02]  /*16a0*/  IMAD.X R21, RZ, RZ, R35, P1 ;  /* 0x000000ffff157224 */ /* 0x000fe400008e0623 */
[----:B--2---:R-:W-:Y:S01]  /*16b0*/  @!P3 FADD R11, R15, R11 ;  /* 0x0000000b0f0bb221 */ /* 0x004fe20000000000 */
[----:B------:R-:W-:Y:S01]  /*16c0*/  @!P3 FADD R10, R14, R10 ;  /* 0x0000000a0e0ab221 */ /* 0x000fe20000000000 */
[----:B------:R-:W-:Y:S01]  /*16d0*/  @!P3 FADD R9, R13, R9 ;  /* 0x000000090d09b221 */ /* 0x000fe20000000000 */
[----:B------:R-:W-:-:S05]  /*16e0*/  @!P3 FADD R8, R12, R8 ;  /* 0x000000080c08b221 */ /* 0x000fca0000000000 */
[----:B------:R0:W-:Y:S01]  /*16f0*/  @!P3 STG.E.128 desc[UR12][R34.64+0x600], R8 ;  /* 0x000600082200b986 */ /* 0x0001e2000c101d0c */
[----:B------:R-:W-:Y:S05]  /*1700*/  @!P2 BRA `(.L_x_283) ;  /* 0xfffffffc0044a947 */ /* 0x000fea000383ffff */
.L_x_280:
[----:B------:R-:W-:Y:S05]  /*1710*/  BSYNC B0 ;  /* 0x0000000000007941 */ /* 0x000fea0003800000 */
.L_x_279:
[----:B0-----:R-:W-:Y:S02]  /*1720*/  MOV R9, UR8 ;  /* 0x0000000800097c02 */ /* 0x001fe40008000f00 */
[----:B------:R-:W-:Y:S02]  /*1730*/  IADD3 R5, P1, R5, 0x1, RZ ;  /* 0x0000000105057810 */ /* 0x000fe40007f3e0ff */
[----:B------:R-:W-:Y:S02]  /*1740*/  LEA.HI R6, R9, R6, RZ, 0x1b ;  /* 0x0000000609067211 */ /* 0x000fe400078fd8ff */
[----:B------:R-:W-:Y:S02]  /*1750*/  IADD3.X R3, RZ, R3, RZ, P1, !PT ;  /* 0x00000003ff037210 */ /* 0x000fe40000ffe4ff */
[----:B------:R-:W-:-:S13]  /*1760*/  ISETP.GE.AND P0, PT, R6, R7, PT ;  /* 0x000000070600720c */ /* 0x000fda0003f06270 */
[----:B------:R-:W-:Y:S05]  /*1770*/  @!P0 BRA `(.L_x_284) ;  /* 0xfffffff400648947 */ /* 0x000fea000383ffff */
[----:B------:R-:W-:Y:S05]  /*1780*/  EXIT ;  /* 0x000000000000794d */ /* 0x000fea0003800000 */
.L_x_285:
        /* <DEDUP_REMOVED lines=15> */
.L_x_725:


//--------------------- .text._ZN18transformer_engine16context_parallel26thd_grad_correction_kernelIfNS0_12EmptyFunctorENS0_11CopyFunctorELi1ELi32EEEvPT_S5_Piiii --------------------------
	.section	.text._ZN18transformer_engine16context_parallel26thd_grad_correction_kernelIfNS0_12EmptyFunctorENS0_11CopyFunctorELi1ELi32EEEvPT_S5_Piiii,"ax",@progbits
	.align	128
        .global         _ZN18transformer_engine16context_parallel26thd_grad_correction_kernelIfNS0_12EmptyFunctorENS0_11CopyFunctorELi1ELi32EEEvPT_S5_Piiii
        .type           _ZN18transformer_engine16context_parallel26thd_grad_correction_kernelIfNS0_12EmptyFunctorENS0_11CopyFunctorELi1ELi32EEEvPT_S5_Piiii,@function
        .size           _ZN18transformer_engine16context_parallel26thd_grad_correction_kernelIfNS0_12EmptyFunctorENS0_11CopyFunctorELi1ELi32EEEvPT_S5_Piiii,(.L_x_726 - _ZN18transformer_engine16context_parallel26thd_grad_correction_kernelIfNS0_12EmptyFunctorENS0_11CopyFunctorELi1ELi32EEEvPT_S5_Piiii)
        .other          _ZN18transformer_engine16context_parallel26thd_grad_correction_kernelIfNS0_12EmptyFunctorENS0_11CopyFunctorELi1ELi32EEEvPT_S5_Piiii,@"STO_CUDA_ENTRY STV_DEFAULT"
_ZN18transformer_engine16context_parallel26thd_grad_correction_kernelIfNS0_12EmptyFunctorENS0_11CopyFunctorELi1ELi32EEEvPT_S5_Piiii:
.text._ZN18transformer_engine16context_parallel26thd_grad_correction_kernelIfNS0_12EmptyFunctorENS0_11CopyFunctorELi1ELi32EEEvPT_S5_Piiii:
        /* <DEDUP_REMOVED lines=13> */
.L_x_288:
        /* <DEDUP_REMOVED lines=9> */
.L_x_287:
[----:B------:R-:W-:Y:S05]  /*0160*/  BSYNC B0 ;  /* 0x0000000000007941 */ /* 0x000fea0003800000 */
.L_x_286:
        /* <DEDUP_REMOVED lines=37> */
.L_x_295:
        /* <DEDUP_REMOVED lines=50> */
.L_x_293:
[----:B------:R-:W-:Y:S05]  /*06e0*/  BSYNC B1 ;  /* 0x0000000000017941 */ /* 0x000fea0003800000 */
.L_x_292:
[----:B------:R-:W-:-:S13]  /*06f0*/  ISETP.GE.U32.AND P0, PT, R7, 0x60, PT ;  /* 0x000000600700780c */ /* 0x000fda0003f06070 */
[----:B------:R-:W-:Y:S05]  /*0700*/  @!P0 BRA `(.L_x_291) ;  /* 0x0000000000348947 */ /* 0x000fea0003800000 */
.L_x_294:
        /* <DEDUP_REMOVED lines=13> */
.L_x_291:
[----:B------:R-:W-:Y:S05]  /*07e0*/  BSYNC B0 ;  /* 0x0000000000007941 */ /* 0x000fea0003800000 */
.L_x_290:
[----:B0123--:R-:W-:-:S05]  /*07f0*/  IMAD.U32 R9, RZ, RZ, UR6 ;  /* 0x00000006ff097e24 */ /* 0x00ffca000f8e00ff */
[----:B------:R-:W-:-:S04]  /*0800*/  LEA.HI R2, R9, R2, RZ, 0x1b ;  /* 0x0000000209027211 */ /* 0x000fc800078fd8ff */
[----:B------:R-:W-:-:S13]  /*0810*/  ISETP.GE.AND P0, PT, R2, R0, PT ;  /* 0x000000000200720c */ /* 0x000fda0003f06270 */
[----:B------:R-:W-:Y:S05]  /*0820*/  @!P0 BRA `(.L_x_295) ;  /* 0xfffffff800e48947 */ /* 0x000fea000383ffff */
[----:B------:R-:W-:Y:S05]  /*0830*/  EXIT ;  /* 0x000000000000794d */ /* 0x000fea0003800000 */
.L_x_289:
        /* <DEDUP_REMOVED lines=8> */
.L_x_308:
[----:B------:R-:W-:Y:S01]  /*08c0*/  ULDC UR20, c[0x0][0x228] ;  /* 0x00008a0000147ab9 */ /* 0x000fe20000000800 */
[----:B------:R-:W-:Y:S01]  /*08d0*/  BSSY B1, `(.L_x_297) ;  /* 0x000000d000017945 */ /* 0x000fe20003800000 */
[----:B------:R-:W-:Y:S02]  /*08e0*/  IMAD.MOV.U32 R4, RZ, RZ, 0x1 ;  /* 0x00000001ff047424 */ /* 0x000fe400078e00ff */
[----:B0-----:R-:W-:-:S07]  /*08f0*/  IMAD.U32 R5, RZ, RZ, UR20 ;  /* 0x00000014ff057e24 */ /* 0x001fce000f8e00ff */
.L_x_298:
        /* <DEDUP_REMOVED lines=11> */
.L_x_297:
        /* <DEDUP_REMOVED lines=51> */
.L_x_302:
[----:B------:R-:W-:Y:S05]  /*0ce0*/  BSYNC B2 ;  /* 0x0000000000027941 */ /* 0x000fea0003800000 */
.L_x_301:
        /* <DEDUP_REMOVED lines=27> */
.L_x_305:
        /* <DEDUP_REMOVED lines=43> */
.L_x_304:
[----:B------:R-:W-:Y:S05]  /*1150*/  BSYNC B2 ;  /* 0x0000000000027941 */ /* 0x000fea0003800000 */
.L_x_303:
        /* <DEDUP_REMOVED lines=30> */
.L_x_307:
[----:B------:R-:W-:Y:S05]  /*1340*/  BSYNC B2 ;  /* 0x0000000000027941 */ /* 0x000fea0003800000 */
.L_x_306:
        /* <DEDUP_REMOVED lines=10> */
.L_x_300:
[----:B------:R-:W-:Y:S05]  /*13f0*/  BSYNC B1 ;  /* 0x0000000000017941 */ /* 0x000fea0003800000 */
.L_x_299:
[----:B------:R-:W-:-:S05]  /*1400*/  IMAD.U32 R5, RZ, RZ, UR6 ;  /* 0x00000006ff057e24 */ /* 0x000fca000f8e00ff */
[----:B------:R-:W-:-:S04]  /*1410*/  LEA.HI R2, R5, R2, RZ, 0x1b ;  /* 0x0000000205027211 */ /* 0x000fc800078fd8ff */
[----:B------:R-:W-:-:S13]  /*1420*/  ISETP.GE.AND P0, PT, R2, R0, PT ;  /* 0x000000000200720c */ /* 0x000fda0003f06270 */
[----:B------:R-:W-:Y:S05]  /*1430*/  @!P0 BRA `(.L_x_308) ;  /* 0xfffffff400208947 */ /* 0x000fea000383ffff */
[----:B------:R-:W-:Y:S05]  /*1440*/  BSYNC B0 ;  /* 0x0000000000007941 */ /* 0x000fea0003800000 */
.L_x_296:
[----:B------:R-:W-:Y:S05]  /*1450*/  EXIT ;  /* 0x000000000000794d */ /* 0x000fea0003800000 */
.L_x_309:
        /* <DEDUP_REMOVED lines=10> */
.L_x_726:


//--------------------- .text._ZN18transformer_engine16context_parallel26thd_grad_correction_kernelIfNS0_12EmptyFunctorENS0_10AddFunctorIfEELi1ELi32EEEvPT_S6_Piiii --------------------------
	.section	.text._ZN18transformer_engine16context_parallel26thd_grad_correction_kernelIfNS0_12EmptyFunctorENS0_10AddFunctorIfEELi1ELi32EEEvPT_S6_Piiii,"ax",@progbits
	.align	128
        .global         _ZN18transformer_engine16context_parallel26thd_grad_correction_kernelIfNS0_12EmptyFunctorENS0_10AddFunctorIfEELi1ELi32EEEvPT_S6_Piiii
        .type           _ZN18transformer_engine16context_parallel26thd_grad_correction_kernelIfNS0_12EmptyFunctorENS0_10AddFunctorIfEELi1ELi32EEEvPT_S6_Piiii,@function
        .size           _ZN18transformer_engine16context_parallel26thd_grad_correction_kernelIfNS0_12EmptyFunctorENS0_10AddFunctorIfEELi1ELi32EEEvPT_S6_Piiii,(.L_x_727 - _ZN18transformer_engine16context_parallel26thd_grad_correction_kernelIfNS0_12EmptyFunctorENS0_10AddFunctorIfEELi1ELi32EEEvPT_S6_Piiii)
        .other          _ZN18transformer_engine16context_parallel26thd_grad_correction_kernelIfNS0_12EmptyFunctorENS0_10AddFunctorIfEELi1ELi32EEEvPT_S6_Piiii,@"STO_CUDA_ENTRY STV_DEFAULT"
_ZN18transformer_engine16context_parallel26thd_grad_correction_kernelIfNS0_12EmptyFunctorENS0_10AddFunctorIfEELi1ELi32EEEvPT_S6_Piiii:
.text._ZN18transformer_engine16context_parallel26thd_grad_correction_kernelIfNS0_12EmptyFunctorENS0_10AddFunctorIfEELi1ELi32EEEvPT_S6_Piiii:
        /* <DEDUP_REMOVED lines=9> */
[----:B------:R-:W-:Y:S02]  /*0090*/  MOV R0, 0x400 ;  /* 0x0000040000007802 */ /* 0x000fe40000000f00 */
[----:B------:R-:W-:-:S05]  /*00a0*/  MOV R7, R8 ;  /* 0x0000000800077202 */ /* 0x000fca0000000f00 */
[----:B------:R-:W2:Y:S01]  /*00b0*/  LDC.64 R4, c[0x0][0x220] ;  /* 0x00008800ff047b82 */ /* 0x000ea20000000a00 */
[----:B0-----:R-:W-:-:S07]  /*00c0*/  LEA R6, R3, R0, 0x18 ;  /* 0x0000000003067211 */ /* 0x001fce00078ec0ff */
.L_x_312:
[----:B--2---:R-:W-:-:S06]  /*00d0*/  IMAD.WIDE R2, R7, 0x4, R4 ;  /* 0x0000000407027825 */ /* 0x004fcc00078e0204 */
[----:B------:R-:W2:Y:S01]  /*00e0*/  LDG.E R2, desc[UR16][R2.64] ;  /* 0x0000001002027981 */ /* 0x000ea2000c1e1900 */
[----:B0-----:R-:W-:Y:S02]  /*00f0*/  LEA R9, R7, R6, 0x2 ;  /* 0x0000000607097211 */ /* 0x001fe400078e10ff */
[----:B-1----:R-:W-:-:S04]  /*0100*/  IADD3 R7, R10, R7, RZ ;  /* 0x000000070a077210 */ /* 0x002fc80007ffe0ff */
[----:B------:R-:W-:Y:S02]  /*0110*/  ISETP.GT.AND P0, PT, R7, R11, PT ;  /* 0x0000000b0700720c */ /* 0x000fe40003f04270 */
[----:B--2---:R-:W-:-:S04]  /*0120*/  LEA.HI R0, R2, R2, RZ, 0x1 ;  /* 0x0000000202007211 */ /* 0x004fc800078f08ff */
[----:B------:R-:W-:-:S05]  /*0130*/  SHF.R.S32.HI R0, RZ, 0x1, R0 ;  /* 0x00000001ff007819 */ /* 0x000fca0000011400 */
[----:B------:R0:W-:Y:S02]  /*0140*/  STS [R9], R0 ;  /* 0x0000000009007388 */ /* 0x0001e40000000800 */
[----:B------:R-:W-:Y:S05]  /*0150*/  @!P0 BRA `(.L_x_312) ;  /* 0xfffffffc00dc8947 */ /* 0x000fea000383ffff */
.L_x_311:
[----:B------:R-:W-:Y:S05]  /*0160*/  BSYNC B0 ;  /* 0x0000000000007941 */ /* 0x000fea0003800000 */
.L_x_310:
        /* <DEDUP_REMOVED lines=18> */
[----:B------:R-:W-:Y:S02]  /*0290*/  UIMAD.WIDE.U32 UR4, UR9, UR8, URZ ;  /* 0x00000008090472a5 */ /* 0x000fe4000f8e003f */
[----:B------:R-:W-:-:S02]  /*02a0*/  UIMAD UR6, UR6, UR7, URZ ;  /* 0x00000007060672a4 */ /* 0x000fc4000f8e023f */
        /* <DEDUP_REMOVED lines=13> */
[----:B------:R-:W0:Y:S02]  /*0380*/  LDS R4, [UR13+0x4] ;  /* 0x0000040dff047984 */ /* 0x000e240008000800 */
.L_x_319:
[----:B------:R-:W-:Y:S01]  /*0390*/  ISETP.GE.AND P0, PT, R5, UR7, PT ;  /* 0x0000000705007c0c */ /* 0x000fe2000bf06270 */
[----:B------:R-:W-:-:S12]  /*03a0*/  BSSY B0, `(.L_x_314) ;  /* 0x000006b000007945 */ /* 0x000fd80003800000 */
[----:B0123--:R-:W-:Y:S05]  /*03b0*/  @P0 BRA `(.L_x_315) ;  /* 0x0000000400a40947 */ /* 0x00ffea0003800000 */
[----:B------:R-:W-:Y:S01]  /*03c0*/  LOP3.LUT R16, RZ, R5, RZ, 0x33, !PT ;  /* 0x00000005ff107212 */ /* 0x000fe200078e33ff */
[----:B------:R-:W-:Y:S01]  /*03d0*/  ULDC UR10, c[0x0][0x22c] ;  /* 0x00008b00000a7ab9 */ /* 0x000fe20000000800 */
[----:B------:R-:W-:Y:S01]  /*03e0*/  MOV R6, UR18 ;  /* 0x0000001200067c02 */ /* 0x000fe20008000f00 */
[----:B------:R-:W-:Y:S01]  /*03f0*/  ULDC UR11, c[0x0][0x22c] ;  /* 0x00008b00000b7ab9 */ /* 0x000fe20000000800 */
[----:B------:R-:W-:Y:S01]  /*0400*/  IADD3 R16, R16, UR7, RZ ;  /* 0x0000000710107c10 */ /* 0x000fe2000fffe0ff */
[----:B------:R-:W-:Y:S01]  /*0410*/  USHF.R.S32.HI UR10, URZ, 0x1f, UR10 ;  /* 0x0000001f3f0a7899 */ /* 0x000fe2000801140a */
[----:B------:R-:W-:Y:S01]  /*0420*/  MOV R7, UR19 ;  /* 0x0000001300077c02 */ /* 0x000fe20008000f00 */
[----:B------:R-:W-:Y:S01]  /*0430*/  ULDC.64 UR12, c[0x0][0x218] ;  /* 0x00008600000c7ab9 */ /* 0x000fe20000000a00 */
[----:B0-----:R-:W-:Y:S01]  /*0440*/  IADD3 R7, R4, R3, RZ ;  /* 0x0000000304077210 */ /* 0x001fe20007ffe0ff */
[----:B------:R-:W-:Y:S01]  /*0450*/  BSSY B1, `(.L_x_316) ;  /* 0x000003c000017945 */ /* 0x000fe20003800000 */
[----:B------:R-:W-:-:S02]  /*0460*/  LEA.HI R17, R16, 0x1, RZ, 0x1b ;  /* 0x0000000110117811 */ /* 0x000fc400078fd8ff */
[----:B------:R-:W-:Y:S02]  /*0470*/  MOV R8, R6 ;  /* 0x0000000600087202 */ /* 0x000fe40000000f00 */
[----:B------:R-:W-:Y:S02]  /*0480*/  MOV R12, UR4 ;  /* 0x00000004000c7c02 */ /* 0x000fe40008000f00 */
[----:B------:R-:W-:Y:S02]  /*0490*/  SHF.R.S32.HI R6, RZ, 0x1f, R3 ;  /* 0x0000001fff067819 */ /* 0x000fe40000011403 */
[----:B------:R-:W-:Y:S02]  /*04a0*/  SHF.R.S32.HI R2, RZ, 0x1f, R7 ;  /* 0x0000001fff027819 */ /* 0x000fe40000011407 */
[----:B------:R-:W-:Y:S01]  /*04b0*/  LOP3.LUT R17, R17, 0x3, RZ, 0xc0, !PT ;  /* 0x0000000311117812 */ /* 0x000fe200078ec0ff */
[----:B------:R-:W-:Y:S01]  /*04c0*/  IMAD R6, R6, UR11, RZ ;  /* 0x0000000b06067c24 */ /* 0x000fe2000f8e02ff */
[----:B------:R-:W-:Y:S01]  /*04d0*/  MOV R9, UR8 ;  /* 0x0000000800097c02 */ /* 0x000fe20008000f00 */
[----:B------:R-:W-:Y:S01]  /*04e0*/  IMAD R2, R2, UR11, RZ ;  /* 0x0000000b02027c24 */ /* 0x000fe2000f8e02ff */
[----:B------:R-:W-:Y:S01]  /*04f0*/  MOV R11, UR9 ;  /* 0x00000009000b7c02 */ /* 0x000fe20008000f00 */
[----:B------:R-:W-:Y:S01]  /*0500*/  IMAD R15, R3, UR10, R6 ;  /* 0x0000000a030f7c24 */ /* 0x000fe2000f8e0206 */
[----:B------:R-:W-:Y:S01]  /*0510*/  MOV R10, R12 ;  /* 0x0000000c000a7202 */ /* 0x000fe20000000f00 */
[----:B------:R-:W-:Y:S01]  /*0520*/  IMAD.WIDE.U32 R8, R7, UR11, R8 ;  /* 0x0000000b07087c25 */ /* 0x000fe2000f8e0008 */
[----:B------:R-:W-:-:S02]  /*0530*/  ISETP.NE.AND P0, PT, R17, RZ, PT ;  /* 0x000000ff1100720c */ /* 0x000fc40003f05270 */
[----:B------:R-:W-:Y:S01]  /*0540*/  MOV R13, UR5 ;  /* 0x00000005000d7c02 */ /* 0x000fe20008000f00 */
[----:B------:R-:W-:-:S04]  /*0550*/  IMAD.WIDE.U32 R10, R3, UR11, R10 ;  /* 0x0000000b030a7c25 */ /* 0x000fc8000f8e000a */
[----:B------:R-:W-:Y:S01]  /*0560*/  IMAD R13, R7, UR10, R2 ;  /* 0x0000000a070d7c24 */ /* 0x000fe2000f8e0202 */
[----:B------:R-:W-:Y:S01]  /*0570*/  ULDC.64 UR10, c[0x0][0x210] ;  /* 0x00008400000a7ab9 */ /* 0x000fe20000000a00 */
[----:B------:R-:W-:Y:S02]  /*0580*/  IADD3 R7, R11, R15, RZ ;  /* 0x0000000f0b077210 */ /* 0x000fe40007ffe0ff */
[----:B------:R-:W-:Y:S02]  /*0590*/  LEA R24, P1, R8, UR10, 0x2 ;  /* 0x0000000a08187c11 */ /* 0x000fe4000f8210ff */
[C---:B------:R-:W-:Y:S02]  /*05a0*/  LEA R6, P2, R10.reuse, UR12, 0x2 ;  /* 0x0000000c0a067c11 */ /* 0x040fe4000f8410ff */
[----:B------:R-:W-:Y:S02]  /*05b0*/  IADD3 R9, R9, R13, RZ ;  /* 0x0000000d09097210 */ /* 0x000fe40007ffe0ff */
[----:B------:R-:W-:-:S02]  /*05c0*/  LEA.HI.X R7, R10, UR13, R7, 0x2, P2 ;  /* 0x0000000d0a077c11 */ /* 0x000fc400090f1407 */
[----:B------:R-:W-:Y:S02]  /*05d0*/  LEA.HI.X R25, R8, UR11, R9, 0x2, P1 ;  /* 0x0000000b08197c11 */ /* 0x000fe400088f1409 */
[----:B------:R-:W-:Y:S01]  /*05e0*/  MOV R2, R5 ;  /* 0x0000000500027202 */ /* 0x000fe20000000f00 */
[----:B------:R-:W-:Y:S06]  /*05f0*/  @!P0 BRA `(.L_x_317) ;  /* 0x0000000000848947 */ /* 0x000fec0003800000 */
[----:B------:R-:W-:-:S04]  /*0600*/  SHF.L.U32 R21, R5, 0x4, RZ ;  /* 0x0000000405157819 */ /* 0x000fc800000006ff */
[C---:B------:R-:W-:Y:S02]  /*0610*/  IADD3 R18, P0, R21.reuse, R24, RZ ;  /* 0x0000001815127210 */ /* 0x040fe40007f1e0ff */
[----:B------:R-:W-:Y:S02]  /*0620*/  IADD3 R20, P1, R21, R6, RZ ;  /* 0x0000000615147210 */ /* 0x000fe40007f3e0ff */
[----:B------:R-:W-:Y:S02]  /*0630*/  IADD3.X R19, RZ, R25, RZ, P0, !PT ;  /* 0x00000019ff137210 */ /* 0x000fe400007fe4ff */
[----:B------:R-:W-:-:S03]  /*0640*/  IADD3.X R21, RZ, R7, RZ, P1, !PT ;  /* 0x00000007ff157210 */ /* 0x000fc60000ffe4ff */
[----:B------:R-:W2:Y:S04]  /*0650*/  LDG.E.128 R8, desc[UR16][R18.64] ;  /* 0x0000001012087981 */ /* 0x000ea8000c1e1d00 */
[----:B------:R-:W2:Y:S01]  /*0660*/  LDG.E.128 R12, desc[UR16][R20.64] ;  /* 0x00000010140c7981 */ /* 0x000ea2000c1e1d00 */
[----:B------:R-:W-:Y:S02]  /*0670*/  ISETP.NE.AND P0, PT, R17, 0x1, PT ;  /* 0x000000011100780c */ /* 0x000fe40003f05270 */
[----:B------:R-:W-:Y:S01]  /*0680*/  LOP3.LUT R2, R5, 0x20, RZ, 0xfc, !PT ;  /* 0x0000002005027812 */ /* 0x000fe200078efcff */
[----:B--2---:R-:W-:Y:S01]  /*0690*/  FADD R11, R11, R15 ;  /* 0x0000000f0b0b7221 */ /* 0x004fe20000000000 */
[----:B------:R-:W-:Y:S01]  /*06a0*/  FADD R10, R10, R14 ;  /* 0x0000000e0a0a7221 */ /* 0x000fe20000000000 */
[----:B------:R-:W-:Y:S01]  /*06b0*/  FADD R9, R9, R13 ;  /* 0x0000000d09097221 */ /* 0x000fe20000000000 */
[----:B------:R-:W-:-:S05]  /*06c0*/  FADD R8, R8, R12 ;  /* 0x0000000c08087221 */ /* 0x000fca0000000000 */
[----:B------:R0:W-:Y:S02]  /*06d0*/  STG.E.128 desc[UR16][R18.64], R8 ;  /* 0x0000000812007986 */ /* 0x0001e4000c101d10 */
[----:B------:R-:W-:Y:S05]  /*06e0*/  @!P0 BRA `(.L_x_317) ;  /* 0x0000000000488947 */ /* 0x000fea0003800000 */
[----:B0-----:R-:W2:Y:S04]  /*06f0*/  LDG.E.128 R8, desc[UR16][R18.64+0x200] ;  /* 0x0002001012087981 */ /* 0x001ea8000c1e1d00 */
        /* <DEDUP_REMOVED lines=9> */
[----:B-1----:R-:W2:Y:S04]  /*0790*/  LDG.E.128 R8, desc[UR16][R20.64+0x400] ;  /* 0x0004001014087981 */ /* 0x002ea8000c1e1d00 */
[----:B------:R-:W2:Y:S01]  /*07a0*/  LDG.E.128 R12, desc[UR16][R18.64+0x400] ;  /* 0x00040010120c7981 */ /* 0x000ea2000c1e1d00 */
[----:B------:R-:W-:Y:S01]  /*07b0*/  LOP3.LUT R2, R5, 0x60, RZ, 0xfc, !PT ;  /* 0x0000006005027812 */ /* 0x000fe200078efcff */
[----:B--2---:R-:W-:Y:S01]  /*07c0*/  FADD R11, R15, R11 ;  /* 0x0000000b0f0b7221 */ /* 0x004fe20000000000 */
[----:B------:R-:W-:Y:S01]  /*07d0*/  FADD R10, R14, R10 ;  /* 0x0000000a0e0a7221 */ /* 0x000fe20000000000 */
[----:B------:R-:W-:Y:S01]  /*07e0*/  FADD R9, R13, R9 ;  /* 0x000000090d097221 */ /* 0x000fe20000000000 */
[----:B------:R-:W-:-:S05]  /*07f0*/  FADD R8, R12, R8 ;  /* 0x000000080c087221 */ /* 0x000fca0000000000 */
[----:B------:R2:W-:Y:S02]  /*0800*/  STG.E.128 desc[UR16][R18.64+0x400], R8 ;  /* 0x0004000812007986 */ /* 0x0005e4000c101d10 */
.L_x_317:
[----:B------:R-:W-:Y:S05]  /*0810*/  BSYNC B1 ;  /* 0x0000000000017941 */ /* 0x000fea0003800000 */
.L_x_316:
[----:B------:R-:W-:-:S13]  /*0820*/  ISETP.GE.U32.AND P0, PT, R16, 0x60, PT ;  /* 0x000000601000780c */ /* 0x000fda0003f06070 */
[----:B------:R-:W-:Y:S05]  /*0830*/  @!P0 BRA `(.L_x_315) ;  /* 0x0000000000848947 */ /* 0x000fea0003800000 */
.L_x_318:
[----:B---3--:R-:W-:-:S04]  /*0840*/  IMAD.WIDE R26, R2, 0x10, R24 ;  /* 0x00000010021a7825 */ /* 0x008fc800078e0218 */
[----:B------:R-:W-:Y:S01]  /*0850*/  IMAD.WIDE R28, R2, 0x10, R6 ;  /* 0x00000010021c7825 */ /* 0x000fe200078e0206 */
[----:B012---:R-:W2:Y:S04]  /*0860*/  LDG.E.128 R8, desc[UR16][R26.64] ;  /* 0x000000101a087981 */ /* 0x007ea8000c1e1d00 */
[----:B------:R-:W2:Y:S02]  /*0870*/  LDG.E.128 R12, desc[UR16][R28.64] ;  /* 0x000000101c0c7981 */ /* 0x000ea4000c1e1d00 */
[----:B--2---:R-:W-:Y:S01]  /*0880*/  FADD R15, R11, R15 ;  /* 0x0000000f0b0f7221 */ /* 0x004fe20000000000 */
[----:B------:R-:W-:Y:S01]  /*0890*/  FADD R14, R10, R14 ;  /* 0x0000000e0a0e7221 */ /* 0x000fe20000000000 */
[----:B------:R-:W-:Y:S01]  /*08a0*/  FADD R13, R9, R13 ;  /* 0x0000000d090d7221 */ /* 0x000fe20000000000 */
[----:B------:R-:W-:-:S02]  /*08b0*/  FADD R12, R8, R12 ;  /* 0x0000000c080c7221 */ /* 0x000fc40000000000 */
[----:B------:R-:W2:Y:S04]  /*08c0*/  LDG.E.128 R8, desc[UR16][R26.64+0x200] ;  /* 0x000200101a087981 */ /* 0x000ea8000c1e1d00 */
[----:B------:R0:W-:Y:S04]  /*08d0*/  STG.E.128 desc[UR16][R26.64], R12 ;  /* 0x0000000c1a007986 */ /* 0x0001e8000c101d10 */
        /* <DEDUP_REMOVED lines=14> */
[----:B0-----:R-:W2:Y:S01]  /*09c0*/  LDG.E.128 R12, desc[UR16][R28.64+0x600] ;  /* 0x000600101c0c7981 */ /* 0x001ea2000c1e1d00 */
[----:B------:R-:W-:-:S04]  /*09d0*/  IADD3 R2, R2, 0x80, RZ ;  /* 0x0000008002027810 */ /* 0x000fc80007ffe0ff */
[----:B------:R-:W-:Y:S01]  /*09e0*/  ISETP.GE.AND P0, PT, R2, UR7, PT ;  /* 0x0000000702007c0c */ /* 0x000fe2000bf06270 */
[----:B--2---:R-:W-:Y:S01]  /*09f0*/  FADD R11, R11, R15 ;  /* 0x0000000f0b0b7221 */ /* 0x004fe20000000000 */
[----:B------:R-:W-:Y:S01]  /*0a00*/  FADD R10, R10, R14 ;  /* 0x0000000e0a0a7221 */ /* 0x000fe20000000000 */
[----:B------:R-:W-:Y:S01]  /*0a10*/  FADD R9, R9, R13 ;  /* 0x0000000d09097221 */ /* 0x000fe20000000000 */
[----:B------:R-:W-:-:S05]  /*0a20*/  FADD R8, R8, R12 ;  /* 0x0000000c08087221 */ /* 0x000fca0000000000 */
[----:B------:R3:W-:Y:S04]  /*0a30*/  STG.E.128 desc[UR16][R26.64+0x600], R8 ;  /* 0x000600081a007986 */ /* 0x0007e8000c101d10 */
[----:B------:R-:W-:Y:S05]  /*0a40*/  @!P0 BRA `(.L_x_318) ;  /* 0xfffffffc007c8947 */ /* 0x000fea000383ffff */
.L_x_315:
[----:B------:R-:W-:Y:S05]  /*0a50*/  BSYNC B0 ;  /* 0x0000000000007941 */ /* 0x000fea0003800000 */
.L_x_314:
[----:B------:R-:W-:-:S04]  /*0a60*/  MOV R2, UR6 ;  /* 0x0000000600027c02 */ /* 0x000fc80008000f00 */
[----:B------:R-:W-:-:S04]  /*0a70*/  LEA.HI R3, R2, R3, RZ, 0x1b ;  /* 0x0000000302037211 */ /* 0x000fc800078fd8ff */
[----:B------:R-:W-:-:S13]  /*0a80*/  ISETP.GE.AND P0, PT, R3, R0, PT ;  /* 0x000000000300720c */ /* 0x000fda0003f06270 */
[----:B------:R-:W-:Y:S05]  /*0a90*/  @!P0 BRA `(.L_x_319) ;  /* 0xfffffff8003c8947 */ /* 0x000fea000383ffff */
[----:B------:R-:W-:Y:S05]  /*0aa0*/  EXIT ;  /* 0x000000000000794d */ /* 0x000fea0003800000 */
.L_x_313:
[----:B------:R-:W-:-:S07]  /*0ab0*/  LOP3.LUT R2, R2, 0x3, RZ, 0xc0, !PT ;  /* 0x0000000302027812 */ /* 0x000fce00078ec0ff */
.L_x_331:
[----:B------:R-:W-:Y:S01]  /*0ac0*/  ULDC UR10, c[0x0][0x228] ;  /* 0x00008a00000a7ab9 */ /* 0x000fe20000000800 */
[----:B------:R-:W-:Y:S01]  /*0ad0*/  HFMA2.MMA R4, -RZ, RZ, 0, 5.9604644775390625e-08 ;  /* 0x00000001ff047435 */ /* 0x000fe200000001ff */
[----:B------:R-:W-:Y:S01]  /*0ae0*/  BSSY B0, `(.L_x_320) ;  /* 0x000000c000007945 */ /* 0x000fe20003800000 */
[----:B-1----:R-:W-:-:S09]  /*0af0*/  MOV R7, UR10 ;  /* 0x0000000a00077c02 */ /* 0x002fd20008000f00 */
.L_x_321:
[----:B------:R-:W-:-:S04]  /*0b00*/  IADD3 R6, R7, R4, RZ ;  /* 0x0000000407067210 */ /* 0x000fc80007ffe0ff */
        /* <DEDUP_REMOVED lines=10> */
.L_x_320:
[----:B------:R-:W-:Y:S01]  /*0bb0*/  ISETP.GE.AND P0, PT, R5, UR7, PT ;  /* 0x0000000705007c0c */ /* 0x000fe2000bf06270 */
[----:B------:R-:W-:-:S12]  /*0bc0*/  BSSY B0, `(.L_x_322) ;  /* 0x0000144000007945 */ /* 0x000fd80003800000 */
[----:B------:R-:W-:Y:S05]  /*0bd0*/  @P0 BRA `(.L_x_323) ;  /* 0x0000001400080947 */ /* 0x000fea0003800000 */
[----:B------:R-:W-:Y:S01]  /*0be0*/  LEA R4, R4, UR13, 0x2 ;  /* 0x0000000d04047c11 */ /* 0x000fe2000f8e10ff */
[----:B------:R-:W-:Y:S01]  /*0bf0*/  ULDC UR10, c[0x0][0x22c] ;  /* 0x00008b00000a7ab9 */ /* 0x000fe20000000800 */
[----:B------:R-:W-:Y:S01]  /*0c00*/  MOV R7, UR19 ;  /* 0x0000001300077c02 */ /* 0x000fe20008000f00 */
[----:B------:R-:W-:Y:S01]  /*0c10*/  ULDC UR11, c[0x0][0x22c] ;  /* 0x00008b00000b7ab9 */ /* 0x000fe20000000800 */
[----:B------:R-:W-:Y:S01]  /*0c20*/  ISETP.NE.AND P0, PT, R2, RZ, PT ;  /* 0x000000ff0200720c */ /* 0x000fe20003f05270 */
[----:B------:R-:W-:Y:S01]  /*0c30*/  USHF.R.S32.HI UR10, URZ, 0x1f, UR10 ;  /* 0x0000001f3f0a7899 */ /* 0x000fe2000801140a */
[----:B------:R-:W0:Y:S01]  /*0c40*/  LDS R4, [R4] ;  /* 0x0000000004047984 */ /* 0x000e220000000800 */
[----:B------:R-:W-:Y:S01]  /*0c50*/  MOV R6, UR18 ;  /* 0x0000001200067c02 */ /* 0x000fe20008000f00 */
[----:B------:R-:W-:Y:S01]  /*0c60*/  BSSY B1, `(.L_x_324) ;  /* 0x0000039000017945 */ /* 0x000fe20003800000 */
[----:B------:R-:W-:Y:S02]  /*0c70*/  SHF.R.S32.HI R8, RZ, 0x1f, R3 ;  /* 0x0000001fff087819 */ /* 0x000fe40000011403 */
[----:B------:R-:W-:-:S02]  /*0c80*/  MOV R19, UR8 ;  /* 0x0000000800137c02 */ /* 0x000fc40008000f00 */
[----:B------:R-:W-:Y:S01]  /*0c90*/  MOV R18, R6 ;  /* 0x0000000600127202 */ /* 0x000fe20000000f00 */
[----:B------:R-:W-:Y:S02]  /*0ca0*/  IMAD R6, R8, UR11, RZ ;  /* 0x0000000b08067c24 */ /* 0x000fe4000f8e02ff */
[----:B------:R-:W-:-:S04]  /*0cb0*/  IMAD.WIDE.U32 R8, R3, UR11, RZ ;  /* 0x0000000b03087c25 */ /* 0x000fc8000f8e00ff */
[----:B------:R-:W-:-:S05]  /*0cc0*/  IMAD R13, R3, UR10, R6 ;  /* 0x0000000a030d7c24 */ /* 0x000fca000f8e0206 */
[----:B------:R-:W-:Y:S02]  /*0cd0*/  IADD3 R6, R9, R13, RZ ;  /* 0x0000000d09067210 */ /* 0x000fe40007ffe0ff */
[----:B0-----:R-:W-:-:S04]  /*0ce0*/  IADD3 R11, R4, R3, RZ ;  /* 0x00000003040b7210 */ /* 0x001fc80007ffe0ff */
[----:B------:R-:W-:Y:S01]  /*0cf0*/  SHF.R.S32.HI R7, RZ, 0x1f, R11 ;  /* 0x0000001fff077819 */ /* 0x000fe2000001140b */
[----:B------:R-:W-:-:S04]  /*0d00*/  IMAD.WIDE.U32 R18, R11, UR11, R18 ;  /* 0x0000000b0b127c25 */ /* 0x000fc8000f8e0012 */
[----:B------:R-:W-:-:S04]  /*0d10*/  IMAD R4, R7, UR11, RZ ;  /* 0x0000000b07047c24 */ /* 0x000fc8000f8e02ff */
[----:B------:R-:W-:Y:S01]  /*0d20*/  IMAD R7, R11, UR10, R4 ;  /* 0x0000000a0b077c24 */ /* 0x000fe2000f8e0204 */
[----:B------:R-:W-:-:S04]  /*0d30*/  MOV R4, R5 ;  /* 0x0000000500047202 */ /* 0x000fc80000000f00 */
[----:B------:R-:W-:Y:S01]  /*0d40*/  IADD3 R7, R19, R7, RZ ;  /* 0x0000000713077210 */ /* 0x000fe20007ffe0ff */
[----:B------:R-:W-:Y:S06]  /*0d50*/  @!P0 BRA `(.L_x_325) ;  /* 0x0000000000a48947 */ /* 0x000fec0003800000 */
[----:B------:R-:W-:Y:S01]  /*0d60*/  IADD3 R4, P0, R8, UR4, RZ ;  /* 0x0000000408047c10 */ /* 0x000fe2000ff1e0ff */
[----:B------:R-:W-:Y:S01]  /*0d70*/  ULDC.64 UR10, c[0x0][0x218] ;  /* 0x00008600000a7ab9 */ /* 0x000fe20000000a00 */
[----:B------:R-:W-:Y:S01]  /*0d80*/  ULDC.64 UR14, c[0x0][0x210] ;  /* 0x00008400000e7ab9 */ /* 0x000fe20000000a00 */
[----:B------:R-:W-:Y:S02]  /*0d90*/  SHF.L.U32 R17, R5, 0x4, RZ ;  /* 0x0000000405117819 */ /* 0x000fe400000006ff */
[----:B------:R-:W-:Y:S02]  /*0da0*/  IADD3.X R9, R6, UR9, RZ, P0, !PT ;  /* 0x0000000906097c10 */ /* 0x000fe400087fe4ff */
[----:B------:R-:W-:Y:S02]  /*0db0*/  LEA R20, P0, R4, UR10, 0x2 ;  /* 0x0000000a04147c11 */ /* 0x000fe4000f8010ff */
[----:B------:R-:W-:Y:S02]  /*0dc0*/  LEA R16, P1, R18, UR14, 0x2 ;  /* 0x0000000e12107c11 */ /* 0x000fe4000f8210ff */
[----:B------:R-:W-:-:S02]  /*0dd0*/  LEA.HI.X R4, R4, UR11, R9, 0x2, P0 ;  /* 0x0000000b04047c11 */ /* 0x000fc400080f1409 */
[C---:B------:R-:W-:Y:S02]  /*0de0*/  IADD3 R20, P2, R17.reuse, R20, RZ ;  /* 0x0000001411147210 */ /* 0x040fe40007f5e0ff */
[----:B------:R-:W-:Y:S02]  /*0df0*/  IADD3 R16, P0, R17, R16, RZ ;  /* 0x0000001011107210 */ /* 0x000fe40007f1e0ff */
[----:B------:R-:W-:Y:S02]  /*0e00*/  LEA.HI.X R8, R18, UR15, R7, 0x2, P1 ;  /* 0x0000000f12087c11 */ /* 0x000fe400088f1407 */
        /* <DEDUP_REMOVED lines=30> */
.L_x_325:
[----:B------:R-:W-:Y:S05]  /*0ff0*/  BSYNC B1 ;  /* 0x0000000000017941 */ /* 0x000fea0003800000 */
.L_x_324:
[----:B012---:R-:W-:-:S04]  /*1000*/  LOP3.LUT R8, RZ, R5, RZ, 0x33, !PT ;  /* 0x00000005ff087212 */ /* 0x007fc800078e33ff */
[----:B------:R-:W-:-:S04]  /*1010*/  IADD3 R8, R8, UR7, RZ ;  /* 0x0000000708087c10 */ /* 0x000fc8000fffe0ff */
[----:B------:R-:W-:-:S13]  /*1020*/  ISETP.GE.U32.AND P0, PT, R8, 0x60, PT ;  /* 0x000000600800780c */ /* 0x000fda0003f06070 */
[----:B------:R-:W-:Y:S05]  /*1030*/  @!P0 BRA `(.L_x_323) ;  /* 0x0000000c00f08947 */ /* 0x000fea0003800000 */
[----:B------:R-:W-:Y:S01]  /*1040*/  MOV R8, UR4 ;  /* 0x0000000400087c02 */ /* 0x000fe20008000f00 */
[----:B------:R-:W-:Y:S01]  /*1050*/  ULDC UR10, c[0x0][0x22c] ;  /* 0x00008b00000a7ab9 */ /* 0x000fe20000000800 */
[----:B------:R-:W-:Y:S01]  /*1060*/  MOV R11, UR9 ;  /* 0x00000009000b7c02 */ /* 0x000fe20008000f00 */
[----:B------:R-:W-:Y:S01]  /*1070*/  IMAD R13, R3, UR10, RZ ;  /* 0x0000000a030d7c24 */ /* 0x000fe2000f8e02ff */
[----:B------:R-:W-:Y:S01]  /*1080*/  MOV R10, R8 ;  /* 0x00000008000a7202 */ /* 0x000fe20000000f00 */
[----:B------:R-:W-:Y:S01]  /*1090*/  ULDC.64 UR10, c[0x0][0x210] ;  /* 0x00008400000a7ab9 */ /* 0x000fe20000000a00 */
[----:B------:R-:W-:Y:S01]  /*10a0*/  MOV R9, UR5 ;  /* 0x0000000500097c02 */ /* 0x000fe20008000f00 */
[----:B------:R-:W-:Y:S01]  /*10b0*/  ULDC.64 UR14, c[0x0][0x218] ;  /* 0x00008600000e7ab9 */ /* 0x000fe20000000a00 */
[----:B------:R-:W-:Y:S01]  /*10c0*/  MOV R9, R7 ;  /* 0x0000000700097202 */ /* 0x000fe20000000f00 */
[----:B------:R-:W-:Y:S01]  /*10d0*/  IMAD.WIDE.U32 R10, R4, 0x4, R10 ;  /* 0x00000004040a7825 */ /* 0x000fe200078e000a */
[----:B------:R-:W-:Y:S01]  /*10e0*/  MOV R8, R18 ;  /* 0x0000001200087202 */ /* 0x000fe20000000f00 */
[----:B------:R-:W-:Y:S01]  /*10f0*/  UIADD3 UR10, UP0, UR10, 0x400, URZ ;  /* 0x000004000a0a7890 */ /* 0x000fe2000ff1e03f */
[----:B------:R-:W-:Y:S01]  /*1100*/  BSSY B1, `(.L_x_326) ;  /* 0x000008c000017945 */ /* 0x000fe20003800000 */
[----:B------:R-:W-:Y:S01]  /*1110*/  UIADD3 UR14, UP1, UR14, 0x400, URZ ;  /* 0x000004000e0e7890 */ /* 0x000fe2000ff3e03f */
[----:B------:R-:W-:Y:S01]  /*1120*/  IADD3 R7, P0, R10, R13, RZ ;  /* 0x0000000d0a077210 */ /* 0x000fe20007f1e0ff */
[C---:B------:R-:W-:Y:S01]  /*1130*/  IMAD.WIDE.U32 R8, R4.reuse, 0x4, R8 ;  /* 0x0000000404087825 */ /* 0x040fe200078e0008 */
[----:B------:R-:W-:Y:S01]  /*1140*/  IADD3 R10, -R4, UR7, RZ ;  /* 0x00000007040a7c10 */ /* 0x000fe2000fffe1ff */
[----:B------:R-:W-:Y:S01]  /*1150*/  UIADD3.X UR11, URZ, UR11, URZ, UP0, !UPT ;  /* 0x0000000b3f0b7290 */ /* 0x000fe200087fe43f */
[----:B------:R-:W-:Y:S01]  /*1160*/  IADD3.X R6, R11, R6, RZ, P0, !PT ;  /* 0x000000060b067210 */ /* 0x000fe200007fe4ff */
[----:B------:R-:W-:Y:S01]  /*1170*/  UIADD3.X UR15, URZ, UR15, URZ, UP1, !UPT ;  /* 0x0000000f3f0f7290 */ /* 0x000fe20008ffe43f */
[----:B------:R-:W-:-:S02]  /*1180*/  ISETP.GT.AND P1, PT, R10, 0x180, PT ;  /* 0x000001800a00780c */ /* 0x000fc40003f24270 */
[C---:B------:R-:W-:Y:S02]  /*1190*/  LEA RZ, P0, R8.reuse, UR10, 0x2 ;  /* 0x0000000a08ff7c11 */ /* 0x040fe4000f8010ff */
[C---:B------:R-:W-:Y:S02]  /*11a0*/  LEA R26, P2, R7.reuse, UR14, 0x2 ;  /* 0x0000000e071a7c11 */ /* 0x040fe4000f8410ff */
[C---:B------:R-:W-:Y:S02]  /*11b0*/  LEA R24, R8.reuse, UR10, 0x2 ;  /* 0x0000000a08187c11 */ /* 0x040fe4000f8e10ff */
[----:B------:R-:W-:Y:S02]  /*11c0*/  LEA.HI.X R25, R8, UR11, R9, 0x2, P0 ;  /* 0x0000000b08197c11 */ /* 0x000fe400080f1409 */
[----:B------:R-:W-:Y:S02]  /*11d0*/  LEA.HI.X R27, R7, UR15, R6, 0x2, P2 ;  /* 0x0000000f071b7c11 */ /* 0x000fe400090f1406 */
[----:B------:R-:W-:Y:S01]  /*11e0*/  PLOP3.LUT P0, PT, PT, PT, PT, 0x80, 0x0 ;  /* 0x000000000000781c */ /* 0x000fe20003f0f070 */
[----:B------:R-:W-:-:S12]  /*11f0*/  @!P1 BRA `(.L_x_327) ;  /* 0x0000000400f09947 */ /* 0x000fd80003800000 */
[----:B------:R-:W-:Y:S02]  /*1200*/  MOV R7, UR7 ;  /* 0x0000000700077c02 */ /* 0x000fe40008000f00 */
[----:B------:R-:W-:Y:S02]  /*1210*/  PLOP3.LUT P0, PT, PT, PT, PT, 0x8, 0x0 ;  /* 0x000000000000781c */ /* 0x000fe40003f0e170 */
[----:B------:R-:W-:-:S11]  /*1220*/  IADD3 R7, R7, -0x180, RZ ;  /* 0xfffffe8007077810 */ /* 0x000fd60007ffe0ff */
.L_x_328:
[----:B------:R-:W2:Y:S04]  /*1230*/  LDG.E.128 R8, desc[UR16][R24.64+-0x400] ;  /* 0xfffc001018087981 */ /* 0x000ea8000c1e1d00 */
[----:B------:R-:W2:Y:S02]  /*1240*/  LDG.E.128 R12, desc[UR16][R26.64+-0x400] ;  /* 0xfffc00101a0c7981 */ /* 0x000ea4000c1e1d00 */
[----:B--2---:R-:W-:Y:S01]  /*1250*/  FADD R15, R11, R15 ;  /* 0x0000000f0b0f7221 */ /* 0x004fe20000000000 */
[----:B------:R-:W-:Y:S01]  /*1260*/  FADD R14, R10, R14 ;  /* 0x0000000e0a0e7221 */ /* 0x000fe20000000000 */
[----:B------:R-:W-:Y:S01]  /*1270*/  FADD R13, R9, R13 ;  /* 0x0000000d090d7221 */ /* 0x000fe20000000000 */
[----:B------:R-:W-:Y:S02]  /*1280*/  FADD R12, R8, R12 ;  /* 0x0000000c080c7221 */ /* 0x000fe40000000000 */
        /* <DEDUP_REMOVED lines=16> */
[----:B0-----:R-:W2:Y:S02]  /*1390*/  LDG.E.128 R12, desc[UR16][R26.64+0x200] ;  /* 0x000200101a0c7981 */ /* 0x001ea4000c1e1d00 */
[----:B--2---:R-:W-:Y:S01]  /*13a0*/  FADD R15, R11, R15 ;  /* 0x0000000f0b0f7221 */ /* 0x004fe20000000000 */
[----:B------:R-:W-:Y:S01]  /*13b0*/  FADD R14, R10, R14 ;  /* 0x0000000e0a0e7221 */ /* 0x000fe20000000000 */
[----:B------:R-:W-:Y:S01]  /*13c0*/  FADD R13, R9, R13 ;  /* 0x0000000d090d7221 */ /* 0x000fe20000000000 */
[----:B------:R-:W-:-:S02]  /*13d0*/  FADD R12, R8, R12 ;  /* 0x0000000c080c7221 */ /* 0x000fc40000000000 */
[----:B------:R-:W2:Y:S04]  /*13e0*/  LDG.E.128 R8, desc[UR16][R24.64+0x400] ;  /* 0x0004001018087981 */ /* 0x000ea8000c1e1d00 */
[----:B------:R0:W-:Y:S04]  /*13f0*/  STG.E.128 desc[UR16][R24.64+0x200], R12 ;  /* 0x0002000c18007986 */ /* 0x0001e8000c101d10 */
[----:B-1----:R-:W2:Y:S02]  /*1400*/  LDG.E.128 R16, desc[UR16][R26.64+0x400] ;  /* 0x000400101a107981 */ /* 0x002ea4000c1e1d00 */
[----:B--2---:R-:W-:Y:S01]  /*1410*/  FADD R19, R11, R19 ;  /* 0x000000130b137221 */ /* 0x004fe20000000000 */
[----:B------:R-:W-:Y:S01]  /*1420*/  FADD R18, R10, R18 ;  /* 0x000000120a127221 */ /* 0x000fe20000000000 */
[----:B------:R-:W-:Y:S01]  /*1430*/  FADD R17, R9, R17 ;  /* 0x0000001109117221 */ /* 0x000fe20000000000 */
[----:B------:R-:W-:-:S02]  /*1440*/  FADD R16, R8, R16 ;  /* 0x0000001008107221 */ /* 0x000fc40000000000 */
[----:B------:R-:W2:Y:S04]  /*1450*/  LDG.E.128 R8, desc[UR16][R24.64+0x600] ;  /* 0x0006001018087981 */ /* 0x000ea8000c1e1d00 */
[----:B------:R1:W-:Y:S04]  /*1460*/  STG.E.128 desc[UR16][R24.64+0x400], R16 ;  /* 0x0004001018007986 */ /* 0x0003e8000c101d10 */
[----:B---3--:R-:W2:Y:S02]  /*1470*/  LDG.E.128 R20, desc[UR16][R26.64+0x600] ;  /* 0x000600101a147981 */ /* 0x008ea4000c1e1d00 */
        /* <DEDUP_REMOVED lines=61> */
[----:B------:R-:W-:Y:S04]  /*1850*/  STG.E.128 desc[UR16][R24.64+0x1600], R16 ;  /* 0x0016001018007986 */ /* 0x000fe8000c101d10 */
[----:B---3--:R-:W2:Y:S01]  /*1860*/  LDG.E.128 R20, desc[UR16][R26.64+0x1800] ;  /* 0x001800101a147981 */ /* 0x008ea2000c1e1d00 */
[----:B------:R-:W-:Y:S01]  /*1870*/  IADD3 R4, R4, 0x200, RZ ;  /* 0x0000020004047810 */ /* 0x000fe20007ffe0ff */
[----:B--2---:R-:W-:Y:S01]  /*1880*/  FADD R23, R11, R23 ;  /* 0x000000170b177221 */ /* 0x004fe20000000000 */
[----:B------:R-:W-:Y:S01]  /*1890*/  FADD R22, R10, R22 ;  /* 0x000000160a167221 */ /* 0x000fe20000000000 */
[----:B------:R-:W-:Y:S01]  /*18a0*/  FADD R21, R9, R21 ;  /* 0x0000001509157221 */ /* 0x000fe20000000000 */
[----:B------:R-:W-:-:S02]  /*18b0*/  FADD R20, R8, R20 ;  /* 0x0000001408147221 */ /* 0x000fc40000000000 */
[----:B------:R-:W2:Y:S04]  /*18c0*/  LDG.E.128 R8, desc[UR16][R24.64+0x1a00] ;  /* 0x001a001018087981 */ /* 0x000ea8000c1e1d00 */
[----:B------:R-:W-:Y:S04]  /*18d0*/  STG.E.128 desc[UR16][R24.64+0x1800], R20 ;  /* 0x0018001418007986 */ /* 0x000fe8000c101d10 */
[----:B0-----:R0:W2:Y:S01]  /*18e0*/  LDG.E.128 R12, desc[UR16][R26.64+0x1a00] ;  /* 0x001a00101a0c7981 */ /* 0x0010a2000c1e1d00 */
[----:B------:R-:W-:Y:S02]  /*18f0*/  ISETP.GE.AND P1, PT, R4, R7, PT ;  /* 0x000000070400720c */ /* 0x000fe40003f26270 */
[----:B------:R-:W-:-:S02]  /*1900*/  IADD3 R6, P2, R24, 0x2000, RZ ;  /* 0x0000200018067810 */ /* 0x000fc40007f5e0ff */
[----:B0-----:R-:W-:-:S04]  /*1910*/  IADD3 R26, P3, R26, 0x2000, RZ ;  /* 0x000020001a1a7810 */ /* 0x001fc80007f7e0ff */
[----:B------:R-:W-:Y:S01]  /*1920*/  IADD3.X R27, RZ, R27, RZ, P3, !PT ;  /* 0x0000001bff1b7210 */ /* 0x000fe20001ffe4ff */
[----:B--2---:R-:W-:Y:S01]  /*1930*/  FADD R11, R11, R15 ;  /* 0x0000000f0b0b7221 */ /* 0x004fe20000000000 */
[----:B------:R-:W-:Y:S01]  /*1940*/  FADD R10, R10, R14 ;  /* 0x0000000e0a0a7221 */ /* 0x000fe20000000000 */
[----:B------:R-:W-:Y:S01]  /*1950*/  FADD R9, R9, R13 ;  /* 0x0000000d09097221 */ /* 0x000fe20000000000 */
[----:B------:R-:W-:Y:S01]  /*1960*/  FADD R8, R8, R12 ;  /* 0x0000000c08087221 */ /* 0x000fe20000000000 */
[----:B------:R-:W-:-:S04]  /*1970*/  IADD3.X R13, RZ, R25, RZ, P2, !PT ;  /* 0x00000019ff0d7210 */ /* 0x000fc800017fe4ff */
[----:B------:R0:W-:Y:S02]  /*1980*/  STG.E.128 desc[UR16][R24.64+0x1a00], R8 ;  /* 0x001a000818007986 */ /* 0x0001e4000c101d10 */
[----:B0-----:R-:W-:Y:S02]  /*1990*/  MOV R24, R6 ;  /* 0x0000000600187202 */ /* 0x001fe40000000f00 */
[----:B------:R-:W-:Y:S01]  /*19a0*/  MOV R25, R13 ;  /* 0x0000000d00197202 */ /* 0x000fe20000000f00 */
[----:B------:R-:W-:Y:S06]  /*19b0*/  @!P1 BRA `(.L_x_328) ;  /* 0xfffffff8001c9947 */ /* 0x000fec000383ffff */
.L_x_327:
[----:B------:R-:W-:Y:S05]  /*19c0*/  BSYNC B1 ;  /* 0x0000000000017941 */ /* 0x000fea0003800000 */
.L_x_326:
[----:B------:R-:W-:Y:S01]  /*19d0*/  IADD3 R6, -R4, UR7, RZ ;  /* 0x0000000704067c10 */ /* 0x000fe2000fffe1ff */
[----:B------:R-:W-:Y:S03]  /*19e0*/  BSSY B1, `(.L_x_329) ;  /* 0x0000043000017945 */ /* 0x000fe60003800000 */
[----:B------:R-:W-:-:S13]  /*19f0*/  ISETP.GT.AND P1, PT, R6, 0x80, PT ;  /* 0x000000800600780c */ /* 0x000fda0003f24270 */
[----:B------:R-:W-:Y:S05]  /*1a00*/  @!P1 BRA `(.L_x_330) ;  /* 0x0000000400009947 */ /* 0x000fea0003800000 */
        /* <DEDUP_REMOVED lines=42> */
[----:B------:R-:W-:Y:S04]  /*1cb0*/  STG.E.128 desc[UR16][R24.64+0x600], R20 ;  /* 0x0006001418007986 */ /* 0x000fe8000c101d10 */
[----:B0-----:R-:W2:Y:S02]  /*1cc0*/  LDG.E.128 R12, desc[UR16][R26.64+0x800] ;  /* 0x000800101a0c7981 */ /* 0x001ea4000c1e1d00 */
[----:B--2---:R-:W-:Y:S01]  /*1cd0*/  FADD R15, R11, R15 ;  /* 0x0000000f0b0f7221 */ /* 0x004fe20000000000 */
[----:B------:R-:W-:Y:S01]  /*1ce0*/  FADD R14, R10, R14 ;  /* 0x0000000e0a0e7221 */ /* 0x000fe20000000000 */
[----:B------:R-:W-:Y:S01]  /*1cf0*/  FADD R13, R9, R13 ;  /* 0x0000000d090d7221 */ /* 0x000fe20000000000 */
[----:B------:R-:W-:-:S02]  /*1d00*/  FADD R12, R8, R12 ;  /* 0x0000000c080c7221 */ /* 0x000fc40000000000 */
[----:B------:R-:W2:Y:S04]  /*1d10*/  LDG.E.128 R8, desc[UR16][R24.64+0xa00] ;  /* 0x000a001018087981 */ /* 0x000ea8000c1e1d00 */
[----:B------:R-:W-:Y:S04]  /*1d20*/  STG.E.128 desc[UR16][R24.64+0x800], R12 ;  /* 0x0008000c18007986 */ /* 0x000fe8000c101d10 */
[----:B-1----:R0:W2:Y:S01]  /*1d30*/  LDG.E.128 R16, desc[UR16][R26.64+0xa00] ;  /* 0x000a00101a107981 */ /* 0x0020a2000c1e1d00 */
[----:B------:R-:W-:Y:S02]  /*1d40*/  IADD3 R6, P1, R24, 0x1000, RZ ;  /* 0x0000100018067810 */ /* 0x000fe40007f3e0ff */
[----:B------:R-:W-:-:S02]  /*1d50*/  PLOP3.LUT P0, PT, PT, PT, PT, 0x8, 0x0 ;  /* 0x000000000000781c */ /* 0x000fc40003f0e170 */
[----:B------:R-:W-:Y:S02]  /*1d60*/  IADD3.X R7, RZ, R25, RZ, P1, !PT ;  /* 0x00000019ff077210 */ /* 0x000fe40000ffe4ff */
[----:B------:R-:W-:Y:S02]  /*1d70*/  IADD3 R4, R4, 0x100, RZ ;  /* 0x0000010004047810 */ /* 0x000fe40007ffe0ff */
[----:B0-----:R-:W-:-:S04]  /*1d80*/  IADD3 R26, P2, R26, 0x1000, RZ ;  /* 0x000010001a1a7810 */ /* 0x001fc80007f5e0ff */
[----:B------:R-:W-:Y:S01]  /*1d90*/  IADD3.X R27, RZ, R27, RZ, P2, !PT ;  /* 0x0000001bff1b7210 */ /* 0x000fe200017fe4ff */
[----:B--2---:R-:W-:Y:S01]  /*1da0*/  FADD R11, R11, R19 ;  /* 0x000000130b0b7221 */ /* 0x004fe20000000000 */
[----:B------:R-:W-:Y:S01]  /*1db0*/  FADD R10, R10, R18 ;  /* 0x000000120a0a7221 */ /* 0x000fe20000000000 */
[----:B------:R-:W-:Y:S01]  /*1dc0*/  FADD R9, R9, R17 ;  /* 0x0000001109097221 */ /* 0x000fe20000000000 */
[----:B------:R-:W-:-:S05]  /*1dd0*/  FADD R8, R8, R16 ;  /* 0x0000001008087221 */ /* 0x000fca0000000000 */
[----:B------:R0:W-:Y:S02]  /*1de0*/  STG.E.128 desc[UR16][R24.64+0xa00], R8 ;  /* 0x000a000818007986 */ /* 0x0001e4000c101d10 */
[----:B0-----:R-:W-:Y:S02]  /*1df0*/  MOV R24, R6 ;  /* 0x0000000600187202 */ /* 0x001fe40000000f00 */
[----:B------:R-:W-:-:S07]  /*1e00*/  MOV R25, R7 ;  /* 0x0000000700197202 */ /* 0x000fce0000000f00 */
.L_x_330:
[----:B------:R-:W-:Y:S05]  /*1e10*/  BSYNC B1 ;  /* 0x0000000000017941 */ /* 0x000fea0003800000 */
.L_x_329:
[----:B------:R-:W-:-:S13]  /*1e20*/  ISETP.LT.OR P0, PT, R4, UR7, P0 ;  /* 0x0000000704007c0c */ /* 0x000fda0008701670 */
        /* <DEDUP_REMOVED lines=27> */
[----:B------:R-:W-:-:S05]  /*1fe0*/  FADD R8, R8, R12 ;  /* 0x0000000c08087221 */ /* 0x000fca0000000000 */
[----:B------:R1:W-:Y:S02]  /*1ff0*/  STG.E.128 desc[UR16][R24.64+0x200], R8 ;  /* 0x0002000818007986 */ /* 0x0003e4000c101d10 */
.L_x_323:
[----:B------:R-:W-:Y:S05]  /*2000*/  BSYNC B0 ;  /* 0x0000000000007941 */ /* 0x000fea0003800000 */
.L_x_322:
[----:B------:R-:W-:-:S04]  /*2010*/  MOV R4, UR6 ;  /* 0x0000000600047c02 */ /* 0x000fc80008000f00 */
[----:B------:R-:W-:-:S04]  /*2020*/  LEA.HI R3, R4, R3, RZ, 0x1b ;  /* 0x0000000304037211 */ /* 0x000fc800078fd8ff */
[----:B------:R-:W-:-:S13]  /*2030*/  ISETP.GE.AND P0, PT, R3, R0, PT ;  /* 0x000000000300720c */ /* 0x000fda0003f06270 */
[----:B------:R-:W-:Y:S05]  /*2040*/  @!P0 BRA `(.L_x_331) ;  /* 0xffffffe8009c8947 */ /* 0x000fea000383ffff */
[----:B------:R-:W-:Y:S05]  /*2050*/  EXIT ;  /* 0x000000000000794d */ /* 0x000fea0003800000 */
.L_x_332:
        /* <DEDUP_REMOVED lines=10> */
.L_x_727:


//--------------------- .text._ZN18transformer_engine16context_parallel26thd_grad_correction_kernelIfNS0_11CopyFunctorENS0_12EmptyFunctorELi0ELi32EEEvPT_S5_Piiii --------------------------
	.section	.text._ZN18transformer_engine16context_parallel26thd_grad_correction_kernelIfNS0_11CopyFunctorENS0_12EmptyFunctorELi0ELi32EEEvPT_S5_Piiii,"ax",@progbits
	.align	128
        .global         _ZN18transformer_engine16context_parallel26thd_grad_correction_kernelIfNS0_11CopyFunctorENS0_12EmptyFunctorELi0ELi32EEEvPT_S5_Piiii
        .type           _ZN18transformer_engine16context_parallel26thd_grad_correction_kernelIfNS0_11CopyFunctorENS0_12EmptyFunctorELi0ELi32EEEvPT_S5_Piiii,@function
        .size           _ZN18transformer_engine16context_parallel26thd_grad_correction_kernelIfNS0_11CopyFunctorENS0_12EmptyFunctorELi0ELi32EEEvPT_S5_Piiii,(.L_x_728 - _ZN18transformer_engine16context_parallel26thd_grad_correction_kernelIfNS0_11CopyFunctorENS0_12EmptyFunctorELi0ELi32EEEvPT_S5_Piiii)
        .other          _ZN18transformer_engine16context_parallel26thd_grad_correction_kernelIfNS0_11CopyFunctorENS0_12EmptyFunctorELi0ELi32EEEvPT_S5_Piiii,@"STO_CUDA_ENTRY STV_DEFAULT"
_ZN18transformer_engine16context_parallel26thd_grad_correction_kernelIfNS0_11CopyFunctorENS0_12EmptyFunctorELi0ELi32EEEvPT_S5_Piiii:
.text._ZN18transformer_engine16context_parallel26thd_grad_correction_kernelIfNS0_11CopyFunctorENS0_12EmptyFunctorELi0ELi32EEEvPT_S5_Piiii:
        /* <DEDUP_REMOVED lines=13> */
.L_x_335:
        /* <DEDUP_REMOVED lines=9> */
.L_x_334:
[----:B------:R-:W-:Y:S05]  /*0160*/  BSYNC B0 ;  /* 0x0000000000007941 */ /* 0x000fea0003800000 */
.L_x_333:
        /* <DEDUP_REMOVED lines=37> */
.L_x_342:
        /* <DEDUP_REMOVED lines=50> */
.L_x_340:
[----:B------:R-:W-:Y:S05]  /*06e0*/  BSYNC B1 ;  /* 0x0000000000017941 */ /* 0x000fea0003800000 */
.L_x_339:
[----:B------:R-:W-:-:S13]  /*06f0*/  ISETP.GE.U32.AND P0, PT, R7, 0x60, PT ;  /* 0x000000600700780c */ /* 0x000fda0003f06070 */
[----:B------:R-:W-:Y:S05]  /*0700*/  @!P0 BRA `(.L_x_338) ;  /* 0x0000000000348947 */ /* 0x000fea0003800000 */
.L_x_341:
        /* <DEDUP_REMOVED lines=13> */
.L_x_338:
[----:B------:R-:W-:Y:S05]  /*07e0*/  BSYNC B0 ;  /* 0x0000000000007941 */ /* 0x000fea0003800000 */
.L_x_337:
[----:B0123--:R-:W-:-:S05]  /*07f0*/  IMAD.U32 R9, RZ, RZ, UR6 ;  /* 0x00000006ff097e24 */ /* 0x00ffca000f8e00ff */
[----:B------:R-:W-:-:S04]  /*0800*/  LEA.HI R2, R9, R2, RZ, 0x1b ;  /* 0x0000000209027211 */ /* 0x000fc800078fd8ff */
[----:B------:R-:W-:-:S13]  /*0810*/  ISETP.GE.AND P0, PT, R2, R0, PT ;  /* 0x000000000200720c */ /* 0x000fda0003f06270 */
[----:B------:R-:W-:Y:S05]  /*0820*/  @!P0 BRA `(.L_x_342) ;  /* 0xfffffff800e48947 */ /* 0x000fea000383ffff */
[----:B------:R-:W-:Y:S05]  /*0830*/  EXIT ;  /* 0x000000000000794d */ /* 0x000fea0003800000 */
.L_x_336:
        /* <DEDUP_REMOVED lines=8> */
.L_x_355:
[----:B------:R-:W-:Y:S01]  /*08c0*/  ULDC UR20, c[0x0][0x228] ;  /* 0x00008a0000147ab9 */ /* 0x000fe20000000800 */
[----:B------:R-:W-:Y:S01]  /*08d0*/  BSSY B1, `(.L_x_344) ;  /* 0x000000d000017945 */ /* 0x000fe20003800000 */
[----:B------:R-:W-:Y:S02]  /*08e0*/  IMAD.MOV.U32 R4, RZ, RZ, 0x1 ;  /* 0x00000001ff047424 */ /* 0x000fe400078e00ff */
[----:B0-----:R-:W-:-:S07]  /*08f0*/  IMAD.U32 R5, RZ, RZ, UR20 ;  /* 0x00000014ff057e24 */ /* 0x001fce000f8e00ff */
.L_x_345:
        /* <DEDUP_REMOVED lines=11> */
.L_x_344:
        /* <DEDUP_REMOVED lines=51> */
.L_x_349:
[----:B------:R-:W-:Y:S05]  /*0ce0*/  BSYNC B2 ;  /* 0x0000000000027941 */ /* 0x000fea0003800000 */
.L_x_348:
        /* <DEDUP_REMOVED lines=27> */
.L_x_352:
        /* <DEDUP_REMOVED lines=43> */
.L_x_351:
[----:B------:R-:W-:Y:S05]  /*1150*/  BSYNC B2 ;  /* 0x0000000000027941 */ /* 0x000fea0003800000 */
.L_x_350:
        /* <DEDUP_REMOVED lines=30> */
.L_x_354:
[----:B------:R-:W-:Y:S05]  /*1340*/  BSYNC B2 ;  /* 0x0000000000027941 */ /* 0x000fea0003800000 */
.L_x_353:
        /* <DEDUP_REMOVED lines=10> */
.L_x_347:
[----:B------:R-:W-:Y:S05]  /*13f0*/  BSYNC B1 ;  /* 0x0000000000017941 */ /* 0x000fea0003800000 */
.L_x_346:
[----:B------:R-:W-:-:S05]  /*1400*/  IMAD.U32 R5, RZ, RZ, UR6 ;  /* 0x00000006ff057e24 */ /* 0x000fca000f8e00ff */
[----:B------:R-:W-:-:S04]  /*1410*/  LEA.HI R2, R5, R2, RZ, 0x1b ;  /* 0x0000000205027211 */ /* 0x000fc800078fd8ff */
[----:B------:R-:W-:-:S13]  /*1420*/  ISETP.GE.AND P0, PT, R2, R0, PT ;  /* 0x000000000200720c */ /* 0x000fda0003f06270 */
[----:B------:R-:W-:Y:S05]  /*1430*/  @!P0 BRA `(.L_x_355) ;  /* 0xfffffff400208947 */ /* 0x000fea000383ffff */
[----:B------:R-:W-:Y:S05]  /*1440*/  BSYNC B0 ;  /* 0x0000000000007941 */ /* 0x000fea0003800000 */
.L_x_343:
[----:B------:R-:W-:Y:S05]  /*1450*/  EXIT ;  /* 0x000000000000794d */ /* 0x000fea0003800000 */
.L_x_356:
        /* <DEDUP_REMOVED lines=10> */
.L_x_728:


//--------------------- .text._ZN18transformer_engine16context_parallel26thd_grad_correction_kernelIfNS0_10AddFunctorIfEENS0_12EmptyFunctorELi0ELi32EEEvPT_S6_Piiii --------------------------
	.section	.text._ZN18transformer_engine16context_parallel26thd_grad_correction_kernelIfNS0_10AddFunctorIfEENS0_12EmptyFunctorELi0ELi32EEEvPT_S6_Piiii,"ax",@progbits
	.align	128
        .global         _ZN18transformer_engine16context_parallel26thd_grad_correction_kernelIfNS0_10AddFunctorIfEENS0_12EmptyFunctorELi0ELi32EEEvPT_S6_Piiii
        .type           _ZN18transformer_engine16context_parallel26thd_grad_correction_kernelIfNS0_10AddFunctorIfEENS0_12EmptyFunctorELi0ELi32EEEvPT_S6_Piiii,@function
        .size           _ZN18transformer_engine16context_parallel26thd_grad_correction_kernelIfNS0_10AddFunctorIfEENS0_12EmptyFunctorELi0ELi32EEEvPT_S6_Piiii,(.L_x_729 - _ZN18transformer_engine16context_parallel26thd_grad_correction_kernelIfNS0_10AddFunctorIfEENS0_12EmptyFunctorELi0ELi32EEEvPT_S6_Piiii)
        .other          _ZN18transformer_engine16context_parallel26thd_grad_correction_kernelIfNS0_10AddFunctorIfEENS0_12EmptyFunctorELi0ELi32EEEvPT_S6_Piiii,@"STO_CUDA_ENTRY STV_DEFAULT"
_ZN18transformer_engine16context_parallel26thd_grad_correction_kernelIfNS0_10AddFunctorIfEENS0_12EmptyFunctorELi0ELi32EEEvPT_S6_Piiii:
.text._ZN18transformer_engine16context_parallel26thd_grad_correction_kernelIfNS0_10AddFunctorIfEENS0_12EmptyFunctorELi0ELi32EEEvPT_S6_Piiii:
        /* <DEDUP_REMOVED lines=13> */
.L_x_359:
        /* <DEDUP_REMOVED lines=9> */
.L_x_358:
[----:B------:R-:W-:Y:S05]  /*0160*/  BSYNC B0 ;  /* 0x0000000000007941 */ /* 0x000fea0003800000 */
.L_x_357:
        /* <DEDUP_REMOVED lines=33> */
[----:B------:R-:W0:Y:S02]  /*0380*/  LDS R4, [UR13] ;  /* 0x0000000dff047984 */ /* 0x000e240008000800 */
.L_x_366:
        /* <DEDUP_REMOVED lines=72> */
.L_x_364:
[----:B------:R-:W-:Y:S05]  /*0810*/  BSYNC B1 ;  /* 0x0000000000017941 */ /* 0x000fea0003800000 */
.L_x_363:
[----:B------:R-:W-:-:S13]  /*0820*/  ISETP.GE.U32.AND P0, PT, R16, 0x60, PT ;  /* 0x000000601000780c */ /* 0x000fda0003f06070 */
[----:B------:R-:W-:Y:S05]  /*0830*/  @!P0 BRA `(.L_x_362) ;  /* 0x0000000000848947 */ /* 0x000fea0003800000 */
.L_x_365:
        /* <DEDUP_REMOVED lines=33> */
.L_x_362:
[----:B------:R-:W-:Y:S05]  /*0a50*/  BSYNC B0 ;  /* 0x0000000000007941 */ /* 0x000fea0003800000 */
.L_x_361:
[----:B------:R-:W-:-:S04]  /*0a60*/  MOV R2, UR6 ;  /* 0x0000000600027c02 */ /* 0x000fc80008000f00 */
[----:B------:R-:W-:-:S04]  /*0a70*/  LEA.HI R3, R2, R3, RZ, 0x1b ;  /* 0x0000000302037211 */ /* 0x000fc800078fd8ff */
[----:B------:R-:W-:-:S13]  /*0a80*/  ISETP.GE.AND P0, PT, R3, R0, PT ;  /* 0x000000000300720c */ /* 0x000fda0003f06270 */
[----:B------:R-:W-:Y:S05]  /*0a90*/  @!P0 BRA `(.L_x_366) ;  /* 0xfffffff8003c8947 */ /* 0x000fea000383ffff */
[----:B------:R-:W-:Y:S05]  /*0aa0*/  EXIT ;  /* 0x000000000000794d */ /* 0x000fea0003800000 */
.L_x_360:
[----:B------:R-:W-:-:S07]  /*0ab0*/  LOP3.LUT R2, R2, 0x3, RZ, 0xc0, !PT ;  /* 0x0000000302027812 */ /* 0x000fce00078ec0ff */
.L_x_378:
[----:B------:R-:W-:Y:S01]  /*0ac0*/  ULDC UR10, c[0x0][0x228] ;  /* 0x00008a00000a7ab9 */ /* 0x000fe20000000800 */
[----:B------:R-:W-:Y:S01]  /*0ad0*/  HFMA2.MMA R4, -RZ, RZ, 0, 5.9604644775390625e-08 ;  /* 0x00000001ff047435 */ /* 0x000fe200000001ff */
[----:B------:R-:W-:Y:S01]  /*0ae0*/  BSSY B0, `(.L_x_367) ;  /* 0x000000c000007945 */ /* 0x000fe20003800000 */
[----:B-1----:R-:W-:-:S09]  /*0af0*/  MOV R7, UR10 ;  /* 0x0000000a00077c02 */ /* 0x002fd20008000f00 */
.L_x_368:
        /* <DEDUP_REMOVED lines=11> */
.L_x_367:
        /* <DEDUP_REMOVED lines=9> */
[----:B------:R-:W0:Y:S01]  /*0c40*/  LDS R4, [R4+-0x4] ;  /* 0xfffffc0004047984 */ /* 0x000e220000000800 */
        /* <DEDUP_REMOVED lines=58> */
.L_x_372:
[----:B------:R-:W-:Y:S05]  /*0ff0*/  BSYNC B1 ;  /* 0x0000000000017941 */ /* 0x000fea0003800000 */
.L_x_371:
        /* <DEDUP_REMOVED lines=35> */
.L_x_375:
        /* <DEDUP_REMOVED lines=121> */
.L_x_374:
[----:B------:R-:W-:Y:S05]  /*19c0*/  BSYNC B1 ;  /* 0x0000000000017941 */ /* 0x000fea0003800000 */
.L_x_373:
        /* <DEDUP_REMOVED lines=68> */
.L_x_377:
[----:B------:R-:W-:Y:S05]  /*1e10*/  BSYNC B1 ;  /* 0x0000000000017941 */ /* 0x000fea0003800000 */
.L_x_376:
        /* <DEDUP_REMOVED lines=30> */
.L_x_370:
[----:B------:R-:W-:Y:S05]  /*2000*/  BSYNC B0 ;  /* 0x0000000000007941 */ /* 0x000fea0003800000 */
.L_x_369:
[----:B------:R-:W-:-:S04]  /*2010*/  MOV R4, UR6 ;  /* 0x0000000600047c02 */ /* 0x000fc80008000f00 */
[----:B------:R-:W-:-:S04]  /*2020*/  LEA.HI R3, R4, R3, RZ, 0x1b ;  /* 0x0000000304037211 */ /* 0x000fc800078fd8ff */
[----:B------:R-:W-:-:S13]  /*2030*/  ISETP.GE.AND P0, PT, R3, R0, PT ;  /* 0x000000000300720c */ /* 0x000fda0003f06270 */
[----:B------:R-:W-:Y:S05]  /*2040*/  @!P0 BRA `(.L_x_378) ;  /* 0xffffffe8009c8947 */ /* 0x000fea000383ffff */
[----:B------:R-:W-:Y:S05]  /*2050*/  EXIT ;  /* 0x000000000000794d */ /* 0x000fea0003800000 */
.L_x_379:
        /* <DEDUP_REMOVED lines=10> */
.L_x_729:


//--------------------- .text._ZN18transformer_engine16context_parallel25thd_out_correction_kernelI13__nv_bfloat16Li0ELi16ELb0EEEvPT_S4_PfS5_Piiiiii --------------------------
	.section	.text._ZN18transformer_engine16context_parallel25thd_out_correction_kernelI13__nv_bfloat16Li0ELi16ELb0EEEvPT_S4_PfS5_Piiiiii,"ax",@progbits
	.align	128
        .global         _ZN18transformer_engine16context_parallel25thd_out_correction_kernelI13__nv_bfloat16Li0ELi16ELb0EEEvPT_S4_PfS5_Piiiiii
        .type           _ZN18transformer_engine16context_parallel25thd_out_correction_kernelI13__nv_bfloat16Li0ELi16ELb0EEEvPT_S4_PfS5_Piiiiii,@function
        .size           _ZN18transformer_engine16context_parallel25thd_out_correction_kernelI13__nv_bfloat16Li0ELi16ELb0EEEvPT_S4_PfS5_Piiiiii,(.L_x_730 - _ZN18transformer_engine16context_parallel25thd_out_correction_kernelI13__nv_bfloat16Li0ELi16ELb0EEEvPT_S4_PfS5_Piiiiii)
        .other          _ZN18transformer_engine16context_parallel25thd_out_correction_kernelI13__nv_bfloat16Li0ELi16ELb0EEEvPT_S4_PfS5_Piiiiii,@"STO_CUDA_ENTRY STV_DEFAULT"
_ZN18transformer_engine16context_parallel25thd_out_correction_kernelI13__nv_bfloat16Li0ELi16ELb0EEEvPT_S4_PfS5_Piiiiii:
.text._ZN18transformer_engine16context_parallel25thd_out_correction_kernelI13__nv_bfloat16Li0ELi16ELb0EEEvPT_S4_PfS5_Piiiiii:
        /* <DEDUP_REMOVED lines=9> */
[----:B-1----:R-:W-:-:S05]  /*0090*/  LEA R0, R3, R0, 0x18 ;  /* 0x0000000003007211 */ /* 0x002fca00078ec0ff */
[----:B------:R-:W-:-:S06]  /*00a0*/  IMAD R8, R14, 0x4, R0 ;  /* 0x000000040e087824 */ /* 0x000fcc00078e0200 */
[----:B--2---:R-:W-:Y:S05]  /*00b0*/  @P0 BRA `(.L_x_381) ;  /* 0x0000000000340947 */ /* 0x004fea0003800000 */
[----:B------:R-:W0:Y:S01]  /*00c0*/  S2R R3, SR_CgaCtaId ;  /* 0x0000000000037919 */ /* 0x000e220000008800 */
[----:B------:R-:W1:Y:S01]  /*00d0*/  LDC R10, c[0x0][RZ] ;  /* 0x00000000ff0a7b82 */ /* 0x000e620000000800 */
[----:B------:R-:W-:Y:S01]  /*00e0*/  MOV R2, 0x400 ;  /* 0x0000040000027802 */ /* 0x000fe20000000f00 */
[----:B------:R-:W-:-:S06]  /*00f0*/  IMAD.MOV.U32 R7, RZ, RZ, R21 ;  /* 0x000000ffff077224 */ /* 0x000fcc00078e0015 */
[----:B------:R-:W2:Y:S01]  /*0100*/  LDC.64 R4, c[0x0][0x230] ;  /* 0x00008c00ff047b82 */ /* 0x000ea20000000a00 */
[----:B0-----:R-:W-:-:S07]  /*0110*/  LEA R6, R3, R2, 0x18 ;  /* 0x0000000203067211 */ /* 0x001fce00078ec0ff */
.L_x_382:
[----:B0-2---:R-:W-:-:S06]  /*0120*/  IMAD.WIDE R2, R7, 0x4, R4 ;  /* 0x0000000407027825 */ /* 0x005fcc00078e0204 */
[----:B------:R-:W2:Y:S01]  /*0130*/  LDG.E R2, desc[UR10][R2.64] ;  /* 0x0000000a02027981 */ /* 0x000ea2000c1e1900 */
[----:B------:R-:W-:Y:S02]  /*0140*/  IMAD R9, R7, 0x4, R6 ;  /* 0x0000000407097824 */ /* 0x000fe400078e0206 */
[----:B-1----:R-:W-:-:S05]  /*0150*/  IMAD.IADD R7, R10, 0x1, R7 ;  /* 0x000000010a077824 */ /* 0x002fca00078e0207 */
[----:B------:R-:W-:Y:S01]  /*0160*/  ISETP.GT.AND P0, PT, R7, R14, PT ;  /* 0x0000000e0700720c */ /* 0x000fe20003f04270 */
[----:B--2---:R0:W-:-:S12]  /*0170*/  STS [R9], R2 ;  /* 0x0000000209007388 */ /* 0x0041d80000000800 */
[----:B------:R-:W-:Y:S05]  /*0180*/  @!P0 BRA `(.L_x_382) ;  /* 0xfffffffc00e48947 */ /* 0x000fea000383ffff */
.L_x_381:
[----:B------:R-:W-:Y:S05]  /*0190*/  BSYNC B0 ;  /* 0x0000000000007941 */ /* 0x000fea0003800000 */
.L_x_380:
[----:B------:R-:W-:Y:S06]  /*01a0*/  BAR.SYNC.DEFER_BLOCKING 0x0 ;  /* 0x0000000000007b1d */ /* 0x000fec0000010000 */
[----:B------:R-:W-:Y:S02]  /*01b0*/  ULDC UR4, c[0x0][0x0] ;  /* 0x0000000000047ab9 */ /* 0x000fe40000000800 */
[----:B------:R-:W1:Y:S01]  /*01c0*/  LDC R20, c[0x0][0xc] ;  /* 0x00000300ff147b82 */ /* 0x000e620000000800 */
[----:B------:R-:W-:-:S05]  /*01d0*/  IMAD R3, R12, UR4, R21 ;  /* 0x000000040c037c24 */ /* 0x000fca000f8e0215 */
[----:B------:R-:W-:Y:S01]  /*01e0*/  SHF.R.U32.HI R3, RZ, 0x4, R3 ;  /* 0x00000004ff037819 */ /* 0x000fe20000011603 */
[----:B0-----:R-:W0:Y:S01]  /*01f0*/  LDS R2, [R8] ;  /* 0x0000000008027984 */ /* 0x001e220000000800 */
[----:B-1----:R-:W-:Y:S02]  /*0200*/  IMAD R20, R20, UR4, RZ ;  /* 0x0000000414147c24 */ /* 0x002fe4000f8e02ff */
[----:B0-----:R-:W-:-:S13]  /*0210*/  ISETP.GE.AND P0, PT, R3, R2, PT ;  /* 0x000000020300720c */ /* 0x001fda0003f06270 */
[----:B------:R-:W-:Y:S05]  /*0220*/  @P0 EXIT ;  /* 0x000000000000094d */ /* 0x000fea0003800000 */
[----:B------:R-:W-:Y:S01]  /*0230*/  ISETP.GT.AND P0, PT, R14, 0x1, PT ;  /* 0x000000010e00780c */ /* 0x000fe20003f04270 */
[----:B------:R-:W-:Y:S01]  /*0240*/  ULDC UR6, c[0x0][0x240] ;  /* 0x0000900000067ab9 */ /* 0x000fe20000000800 */
[----:B------:R-:W-:Y:S01]  /*0250*/  ULDC UR4, c[0x0][0x244] ;  /* 0x0000910000047ab9 */ /* 0x000fe20000000800 */
[----:B------:R-:W-:Y:S01]  /*0260*/  ULDC UR5, c[0x0][0x248] ;  /* 0x0000920000057ab9 */ /* 0x000fe20000000800 */
[----:B------:R-:W-:Y:S01]  /*0270*/  USHF.R.S32.HI UR9, URZ, 0x3, UR6 ;  /* 0x000000033f097899 */ /* 0x000fe20008011406 */
[----:B------:R-:W0:Y:S01]  /*0280*/  S2UR UR12, SR_CTAID.Y ;  /* 0x00000000000c79c3 */ /* 0x000e220000002600 */
[----:B------:R-:W-:Y:S01]  /*0290*/  USHF.R.S32.HI UR4, URZ, 0x1f, UR4 ;  /* 0x0000001f3f047899 */ /* 0x000fe20008011404 */
[----:B------:R-:W-:Y:S01]  /*02a0*/  LOP3.LUT R21, R21, 0xf, RZ, 0xc0, !PT ;  /* 0x0000000f15157812 */ /* 0x000fe200078ec0ff */
[----:B------:R-:W-:Y:S02]  /*02b0*/  USHF.R.S32.HI UR5, URZ, 0x1f, UR5 ;  /* 0x0000001f3f057899 */ /* 0x000fe40008011405 */
[----:B------:R-:W-:Y:S01]  /*02c0*/  USHF.R.S32.HI UR6, URZ, 0x1f, UR6 ;  /* 0x0000001f3f067899 */ /* 0x000fe20008011406 */
[----:B------:R-:W-:-:S02]  /*02d0*/  ULDC UR13, c[0x0][0x10] ;  /* 0x00000400000d7ab9 */ /* 0x000fc40000000800 */
[----:B------:R-:W-:Y:S09]  /*02e0*/  @P0 BRA `(.L_x_383) ;  /* 0x0000001000180947 */ /* 0x000ff20003800000 */
.L_x_391:
[----:B0-----:R-:W0:Y:S02]  /*02f0*/  LDC R6, c[0x0][0x23c] ;  /* 0x00008f00ff067b82 */ /* 0x001e240000000800 */
[----:B0-----:R-:W-:-:S13]  /*0300*/  ISETP.LE.AND P0, PT, R6, UR12, PT ;  /* 0x0000000c06007c0c */ /* 0x001fda000bf03270 */
[----:B-1----:R-:W-:Y:S05]  /*0310*/  @P0 BRA `(.L_x_384) ;  /* 0x0000000c00fc0947 */ /* 0x002fea0003800000 */
[----:B------:R-:W0:Y:S01]  /*0320*/  S2UR UR8, SR_CgaCtaId ;  /* 0x00000000000879c3 */ /* 0x000e220000008800 */
[----:B------:R-:W-:Y:S01]  /*0330*/  UMOV UR7, 0x400 ;  /* 0x0000040000077882 */ /* 0x000fe20000000000 */
[----:B------:R-:W-:-:S05]  /*0340*/  SHF.R.S32.HI R0, RZ, 0x1f, R3 ;  /* 0x0000001fff007819 */ /* 0x000fca0000011403 */
[-C--:B------:R-:W-:Y:S02]  /*0350*/  IMAD R0, R0, R6.reuse, RZ ;  /* 0x0000000600007224 */ /* 0x080fe400078e02ff */
[----:B------:R-:W-:Y:S01]  /*0360*/  IMAD.WIDE.U32 R6, R3, R6, RZ ;  /* 0x0000000603067225 */ /* 0x000fe200078e00ff */
[----:B0-----:R-:W-:-:S09]  /*0370*/  ULEA UR7, UR8, UR7, 0x18 ;  /* 0x0000000708077291 */ /* 0x001fd2000f8ec03f */
[----:B------:R-:W0:Y:S01]  /*0380*/  LDS R28, [UR7] ;  /* 0x00000007ff1c7984 */ /* 0x000e220008000800 */
[----:B------:R-:W-:Y:S02]  /*0390*/  ULDC UR7, c[0x0][0x23c] ;  /* 0x00008f0000077ab9 */ /* 0x000fe40000000800 */
[----:B------:R-:W-:-:S06]  /*03a0*/  USHF.R.S32.HI UR7, URZ, 0x1f, UR7 ;  /* 0x0000001f3f077899 */ /* 0x000fcc0008011407 */
[----:B------:R-:W-:Y:S02]  /*03b0*/  IMAD R5, R3, UR7, R0 ;  /* 0x0000000703057c24 */ /* 0x000fe4000f8e0200 */
[----:B------:R-:W-:Y:S02]  /*03c0*/  IMAD.U32 R0, RZ, RZ, UR12 ;  /* 0x0000000cff007e24 */ /* 0x000fe4000f8e00ff */
[----:B------:R-:W-:Y:S02]  /*03d0*/  IMAD.IADD R4, R7, 0x1, R5 ;  /* 0x0000000107047824 */ /* 0x000fe400078e0205 */
[----:B0-----:R-:W-:-:S07]  /*03e0*/  IMAD.IADD R28, R3, 0x1, -R28 ;  /* 0x00000001031c7824 */ /* 0x001fce00078e0a1c */
.L_x_390:
[----:B------:R-:W-:Y:S01]  /*03f0*/  SHF.R.S32.HI R13, RZ, 0x1f, R0 ;  /* 0x0000001fff0d7819 */ /* 0x000fe20000011400 */
[----:B------:R-:W-:Y:S01]  /*0400*/  ULDC UR8, c[0x0][0x248] ;  /* 0x0000920000087ab9 */ /* 0x000fe20000000800 */
[--C-:B------:R-:W-:Y:S01]  /*0410*/  SHF.R.S32.HI R29, RZ, 0x1f, R28.reuse ;  /* 0x0000001fff1d7819 */ /* 0x100fe2000001141c */
[----:B------:R-:W-:Y:S01]  /*0420*/  ULDC UR7, c[0x0][0x244] ;  /* 0x0000910000077ab9 */ /* 0x000fe20000000800 */
[----:B------:R-:W-:Y:S01]  /*0430*/  ULDC.64 UR14, c[0x0][0x228] ;  /* 0x00008a00000e7ab9 */ /* 0x000fe20000000a00 */
[C---:B------:R-:W-:Y:S01]  /*0440*/  IMAD R15, R13.reuse, UR8, RZ ;  /* 0x000000080d0f7c24 */ /* 0x040fe2000f8e02ff */
[----:B------:R-:W-:Y:S01]  /*0450*/  ULDC.64 UR16, c[0x0][0x220] ;  /* 0x0000880000107ab9 */ /* 0x000fe20000000a00 */
[----:B------:R-:W-:Y:S02]  /*0460*/  IMAD R5, R13, UR7, RZ ;  /* 0x000000070d057c24 */ /* 0x000fe4000f8e02ff */
[----:B01----:R-:W-:-:S04]  /*0470*/  IMAD.WIDE.U32 R8, R0, UR8, R28 ;  /* 0x0000000800087c25 */ /* 0x003fc8000f8e001c */
[----:B------:R-:W-:Y:S01]  /*0480*/  IMAD R17, R0, UR5, R15 ;  /* 0x0000000500117c24 */ /* 0x000fe2000f8e020f */
[----:B------:R-:W-:Y:S01]  /*0490*/  LEA R16, P0, R8, UR14, 0x2 ;  /* 0x0000000e08107c11 */ /* 0x000fe2000f8010ff */
[----:B------:R-:W-:Y:S01]  /*04a0*/  IMAD.WIDE.U32 R10, R0, UR7, R28 ;  /* 0x00000007000a7c25 */ /* 0x000fe2000f8e001c */
[----:B------:R-:W-:-:S03]  /*04b0*/  ULDC UR7, c[0x0][0x23c] ;  /* 0x00008f0000077ab9 */ /* 0x000fc60000000800 */
[----:B------:R-:W-:Y:S01]  /*04c0*/  IMAD R15, R0, UR4, R5 ;  /* 0x00000004000f7c24 */ /* 0x000fe2000f8e0205 */
[----:B------:R-:W-:Y:S01]  /*04d0*/  LEA R14, P1, R10, UR16, 0x2 ;  /* 0x000000100a0e7c11 */ /* 0x000fe2000f8210ff */
[----:B------:R-:W-:Y:S02]  /*04e0*/  IMAD.IADD R5, R9, 0x1, R17 ;  /* 0x0000000109057824 */ /* 0x000fe400078e0211 */
[----:B------:R-:W-:-:S03]  /*04f0*/  IMAD.IADD R9, R11, 0x1, R15 ;  /* 0x000000010b097824 */ /* 0x000fc600078e020f */
[----:B------:R-:W-:Y:S02]  /*0500*/  LEA.HI.X R17, R8, UR15, R5, 0x2, P0 ;  /* 0x0000000f08117c11 */ /* 0x000fe400080f1405 */
[----:B------:R-:W-:-:S04]  /*0510*/  LEA.HI.X R15, R10, UR17, R9, 0x2, P1 ;  /* 0x000000110a0f7c11 */ /* 0x000fc800088f1409 */
[----:B------:R-:W2:Y:S04]  /*0520*/  LDG.E R17, desc[UR10][R16.64] ;  /* 0x0000000a10117981 */ /* 0x000ea8000c1e1900 */
[----:B------:R-:W2:Y:S01]  /*0530*/  LDG.E R14, desc[UR10][R14.64] ;  /* 0x0000000a0e0e7981 */ /* 0x000ea2000c1e1900 */
[----:B------:R-:W-:Y:S01]  /*0540*/  IMAD.MOV.U32 R8, RZ, RZ, 0x3bbb989d ;  /* 0x3bbb989dff087424 */ /* 0x000fe200078e00ff */
[----:B------:R-:W-:Y:S01]  /*0550*/  ISETP.GE.AND P1, PT, R21, UR9, PT ;  /* 0x0000000915007c0c */ /* 0x000fe2000bf26270 */
[----:B------:R-:W-:Y:S01]  /*0560*/  IMAD.MOV.U32 R9, RZ, RZ, 0x437c0000 ;  /* 0x437c0000ff097424 */ /* 0x000fe200078e00ff */
[----:B------:R-:W-:Y:S01]  /*0570*/  BSSY B0, `(.L_x_385) ;  /* 0x00000d8000007945 */ /* 0x000fe20003800000 */
[----:B--2---:R-:W-:-:S04]  /*0580*/  FADD R5, -R14, R17 ;  /* 0x000000110e057221 */ /* 0x004fc80000000100 */
[----:B------:R-:W-:-:S04]  /*0590*/  FFMA.SAT R8, R5, R8, 0.5 ;  /* 0x3f00000005087423 */ /* 0x000fc80000002008 */
[----:B------:R-:W-:Y:S01]  /*05a0*/  FFMA.RM R8, R8, R9, 12582913 ;  /* 0x4b40000108087423 */ /* 0x000fe20000004009 */
[----:B------:R-:W-:Y:S02]  /*05b0*/  IMAD.MOV.U32 R9, RZ, RZ, R0 ;  /* 0x000000ffff097224 */ /* 0x000fe400078e0000 */
[----:B------:R-:W-:Y:S02]  /*05c0*/  VIADD R0, R0, UR13 ;  /* 0x0000000d00007c36 */ /* 0x000fe40008000000 */
[----:B------:R-:W-:-:S04]  /*05d0*/  FADD R10, R8, -12583039 ;  /* 0xcb40007f080a7421 */ /* 0x000fc80000000000 */
[----:B------:R-:W-:Y:S01]  /*05e0*/  FFMA R10, R5, 1.4426950216293334961, -R10 ;  /* 0x3fb8aa3b050a7823 */ /* 0x000fe2000000080a */
[----:B------:R-:W-:-:S03]  /*05f0*/  ISETP.GE.AND P0, PT, R0, UR7, PT ;  /* 0x0000000700007c0c */ /* 0x000fc6000bf06270 */
[----:B------:R-:W-:Y:S01]  /*0600*/  FFMA R10, R5, 1.925963033500011079e-08, R10 ;  /* 0x32a57060050a7823 */ /* 0x000fe2000000000a */
[----:B------:R-:W-:-:S05]  /*0610*/  IMAD.SHL.U32 R5, R8, 0x800000, RZ ;  /* 0x0080000008057824 */ /* 0x000fca00078e00ff */
[----:B------:R-:W0:Y:S02]  /*0620*/  MUFU.EX2 R10, R10 ;  /* 0x0000000a000a7308 */ /* 0x000e240000000800 */
[----:B0-----:R-:W-:Y:S01]  /*0630*/  FMUL R5, R5, R10 ;  /* 0x0000000a05057220 */ /* 0x001fe20000400000 */
[----:B------:R-:W-:Y:S06]  /*0640*/  @P1 BRA `(.L_x_386) ;  /* 0x0000000c00281947 */ /* 0x000fec0003800000 */
[----:B------:R-:W-:Y:S01]  /*0650*/  IADD3 R10, P1, R9, R6, RZ ;  /* 0x00000006090a7210 */ /* 0x000fe20007f3e0ff */
[----:B------:R-:W-:Y:S01]  /*0660*/  ULDC UR7, c[0x0][0x240] ;  /* 0x0000900000077ab9 */ /* 0x000fe20000000800 */
[----:B------:R-:W-:Y:S01]  /*0670*/  LOP3.LUT R8, RZ, R21, RZ, 0x33, !PT ;  /* 0x00000015ff087212 */ /* 0x000fe200078e33ff */
[----:B------:R-:W-:Y:S01]  /*0680*/  ULDC.64 UR14, c[0x0][0x210] ;  /* 0x00008400000e7ab9 */ /* 0x000fe20000000a00 */
[----:B------:R-:W-:Y:S01]  /*0690*/  ULDC.64 UR16, c[0x0][0x218] ;  /* 0x0000860000107ab9 */ /* 0x000fe20000000a00 */
[----:B------:R-:W-:Y:S01]  /*06a0*/  IMAD.X R13, R13, 0x1, R4, P1 ;  /* 0x000000010d0d7824 */ /* 0x000fe200008e0604 */
[----:B------:R-:W-:Y:S01]  /*06b0*/  BSSY B1, `(.L_x_387) ;  /* 0x000004f000017945 */ /* 0x000fe20003800000 */
[----:B------:R-:W-:Y:S02]  /*06c0*/  VIADD R11, R8, UR9 ;  /* 0x00000009080b7c36 */ /* 0x000fe40008000000 */
[----:B------:R-:W-:Y:S02]  /*06d0*/  IMAD R13, R13, UR7, RZ ;  /* 0x000000070d0d7c24 */ /* 0x000fe4000f8e02ff */
[----:B------:R-:W-:-:S04]  /*06e0*/  IMAD.WIDE.U32 R8, R10, UR7, RZ ;  /* 0x000000070a087c25 */ /* 0x000fc8000f8e00ff */
[----:B------:R-:W-:Y:S01]  /*06f0*/  IMAD R13, R10, UR6, R13 ;  /* 0x000000060a0d7c24 */ /* 0x000fe2000f8e020d */
[C---:B------:R-:W-:Y:S01]  /*0700*/  LOP3.LUT R10, R11.reuse, 0x10, RZ, 0xc0, !PT ;  /* 0x000000100b0a7812 */ /* 0x040fe200078ec0ff */
[----:B------:R-:W-:Y:S01]  /*0710*/  IMAD.SHL.U32 R26, R8, 0x2, RZ ;  /* 0x00000002081a7824 */ /* 0x000fe200078e00ff */
[----:B------:R-:W-:Y:S01]  /*0720*/  LOP3.LUT R11, R11, 0xfffffff0, RZ, 0xc0, !PT ;  /* 0xfffffff00b0b7812 */ /* 0x000fe200078ec0ff */
[----:B------:R-:W-:Y:S01]  /*0730*/  IMAD.IADD R9, R9, 0x1, R13 ;  /* 0x0000000109097824 */ /* 0x000fe200078e020d */
[----:B------:R-:W-:Y:S01]  /*0740*/  ISETP.NE.AND P2, PT, R10, RZ, PT ;  /* 0x000000ff0a00720c */ /* 0x000fe20003f45270 */
[----:B------:R-:W-:Y:S01]  /*0750*/  IMAD.MOV.U32 R25, RZ, RZ, R21 ;  /* 0x000000ffff197224 */ /* 0x000fe200078e0015 */
[----:B------:R-:W-:Y:S02]  /*0760*/  IADD3 R22, P3, R26, UR14, RZ ;  /* 0x0000000e1a167c10 */ /* 0x000fe4000ff7e0ff */
[----:B------:R-:W-:Y:S02]  /*0770*/  SHF.L.U64.HI R8, R8, 0x1, R9 ;  /* 0x0000000108087819 */ /* 0x000fe40000010209 */
[----:B------:R-:W-:-:S02]  /*0780*/  IADD3 R26, P4, R26, UR16, RZ ;  /* 0x000000101a1a7c10 */ /* 0x000fc4000ff9e0ff */
[C---:B------:R-:W-:Y:S02]  /*0790*/  IADD3.X R23, R8.reuse, UR15, RZ, P3, !PT ;  /* 0x0000000f08177c10 */ /* 0x040fe40009ffe4ff */
[----:B------:R-:W-:Y:S02]  /*07a0*/  IADD3.X R27, R8, UR17, RZ, P4, !PT ;  /* 0x00000011081b7c10 */ /* 0x000fe4000a7fe4ff */
[----:B------:R-:W-:Y:S01]  /*07b0*/  ISETP.NE.AND P1, PT, R11, RZ, PT ;  /* 0x000000ff0b00720c */ /* 0x000fe20003f25270 */
[----:B------:R-:W-:-:S12]  /*07c0*/  @P2 BRA `(.L_x_388) ;  /* 0x0000000000f42947 */ /* 0x000fd80003800000 */
[----:B------:R-:W-:-:S05]  /*07d0*/  IMAD.SHL.U32 R17, R21, 0x10, RZ ;  /* 0x0000001015117824 */ /* 0x000fca00078e00ff */
[----:B------:R-:W-:-:S05]  /*07e0*/  IADD3 R8, P2, R17, R26, RZ ;  /* 0x0000001a11087210 */ /* 0x000fca0007f5e0ff */
[----:B------:R-:W-:-:S06]  /*07f0*/  IMAD.X R9, RZ, RZ, R27, P2 ;  /* 0x000000ffff097224 */ /* 0x000fcc00010e061b */
[----:B------:R-:W2:Y:S01]  /*0800*/  LDG.E.128 R8, desc[UR10][R8.64] ;  /* 0x0000000a08087981 */ /* 0x000ea2000c1e1d00 */
[----:B------:R-:W-:-:S05]  /*0810*/  IADD3 R16, P2, R17, R22, RZ ;  /* 0x0000001611107210 */ /* 0x000fca0007f5e0ff */
[----:B------:R-:W-:-:S05]  /*0820*/  IMAD.X R17, RZ, RZ, R23, P2 ;  /* 0x000000ffff117224 */ /* 0x000fca00010e0617 */
[----:B------:R-:W3:Y:S01]  /*0830*/  LDG.E.128 R12, desc[UR10][R16.64] ;  /* 0x0000000a100c7981 */ /* 0x000ee2000c1e1d00 */
[----:B--2---:R-:W-:Y:S02]  /*0840*/  HSETP2.BF16_V2.NEU.AND P3, P4, R8, RZ.H0_H0, PT ;  /* 0x200000ff08007234 */ /* 0x004fe40003c6d002 */
[----:B------:R-:W-:Y:S02]  /*0850*/  HSETP2.BF16_V2.NEU.AND P2, P5, R9, RZ.H0_H0, PT ;  /* 0x200000ff09007234 */ /* 0x000fe40003d4d002 */
[----:B------:R-:W-:Y:S02]  /*0860*/  PRMT R18, R8, 0x7632, R18 ;  /* 0x0000763208127816 */ /* 0x000fe40000000012 */
[----:B------:R-:W-:Y:S02]  /*0870*/  PRMT R19, R9, 0x7632, R19 ;  /* 0x0000763209137816 */ /* 0x000fe40000000013 */
[----:B------:R-:W-:Y:S02]  /*0880*/  PRMT R25, R10, 0x7632, R25 ;  /* 0x000076320a197816 */ /* 0x000fe40000000019 */
[----:B------:R-:W-:-:S03]  /*0890*/  PRMT R31, R11, 0x7632, R31 ;  /* 0x000076320b1f7816 */ /* 0x000fc6000000001f */
[----:B------:R-:W-:Y:S01]  /*08a0*/  @P4 IMAD.U32 R30, R18, 0x10000, RZ ;  /* 0x00010000121e4824 */ /* 0x000fe200078e00ff */
[----:B------:R-:W-:Y:S01]  /*08b0*/  @!P4 PRMT R18, RZ, 0x7610, R18 ;  /* 0x00007610ff12c816 */ /* 0x000fe20000000012 */
[----:B------:R-:W-:Y:S01]  /*08c0*/  @P3 IMAD.U32 R24, R8, 0x10000, RZ ;  /* 0x0001000008183824 */ /* 0x000fe200078e00ff */
[----:B------:R-:W-:Y:S01]  /*08d0*/  @!P3 PRMT R8, RZ, 0x7610, R8 ;  /* 0x00007610ff08b816 */ /* 0x000fe20000000008 */
[----:B------:R-:W-:Y:S02]  /*08e0*/  @P5 IMAD.U32 R32, R19, 0x10000, RZ ;  /* 0x0001000013205824 */ /* 0x000fe400078e00ff */
[C---:B------:R-:W-:Y:S01]  /*08f0*/  @P4 FMUL R30, R5.reuse, R30 ;  /* 0x0000001e051e4220 */ /* 0x040fe20000400000 */
[C---:B------:R-:W-:Y:S01]  /*0900*/  @P3 FMUL R24, R5.reuse, R24 ;  /* 0x0000001805183220 */ /* 0x040fe20000400000 */
[----:B------:R-:W-:Y:S01]  /*0910*/  @!P5 PRMT R19, RZ, 0x7610, R19 ;  /* 0x00007610ff13d816 */ /* 0x000fe20000000013 */
[----:B------:R-:W-:Y:S02]  /*0920*/  @P5 FMUL R32, R5, R32 ;  /* 0x0000002005205220 */ /* 0x000fe40000400000 */
[----:B------:R-:W-:-:S02]  /*0930*/  @P4 F2FP.BF16.F32.PACK_AB R18, RZ, R30 ;  /* 0x0000001eff12423e */ /* 0x000fc400000010ff */
[----:B------:R-:W-:Y:S01]  /*0940*/  @P3 F2FP.BF16.F32.PACK_AB R8, RZ, R24 ;  /* 0x00000018ff08323e */ /* 0x000fe200000010ff */
[----:B------:R-:W-:Y:S01]  /*0950*/  @P2 IMAD.U32 R24, R9, 0x10000, RZ ;  /* 0x0001000009182824 */ /* 0x000fe200078e00ff */
[----:B------:R-:W-:Y:S01]  /*0960*/  @P5 F2FP.BF16.F32.PACK_AB R19, RZ, R32 ;  /* 0x00000020ff13523e */ /* 0x000fe200000010ff */
[----:B---3--:R-:W-:Y:S01]  /*0970*/  HADD2.BF16_V2 R18, R12.H1_H1, R18.H0_H0 ;  /* 0x200000120c127230 */ /* 0x008fe20000200c00 */
[----:B------:R-:W-:Y:S01]  /*0980*/  HSETP2.BF16_V2.NEU.AND P3, P4, R10, RZ.H0_H0, PT ;  /* 0x200000ff0a007234 */ /* 0x000fe20003c6d002 */
[----:B------:R-:W-:Y:S01]  /*0990*/  @P2 FMUL R24, R5, R24 ;  /* 0x0000001805182220 */ /* 0x000fe20000400000 */
[----:B------:R-:W-:Y:S01]  /*09a0*/  HSETP2.BF16_V2.NEU.AND P5, P6, R11, RZ.H0_H0, PT ;  /* 0x200000ff0b007234 */ /* 0x000fe20003ead002 */
[----:B------:R-:W-:Y:S01]  /*09b0*/  HADD2.BF16_V2 R8, R12.H0_H0, R8.H0_H0 ;  /* 0x200000080c087230 */ /* 0x000fe20000200800 */
[----:B------:R-:W-:Y:S01]  /*09c0*/  @!P2 PRMT R9, RZ, 0x7610, R9 ;  /* 0x00007610ff09a816 */ /* 0x000fe20000000009 */
[----:B------:R-:W-:Y:S01]  /*09d0*/  HADD2.BF16_V2 R19, R13.H1_H1, R19.H0_H0 ;  /* 0x200000130d137230 */ /* 0x000fe20000200c00 */
[----:B------:R-:W-:-:S02]  /*09e0*/  @P2 F2FP.BF16.F32.PACK_AB R9, RZ, R24 ;  /* 0x00000018ff09223e */ /* 0x000fc400000010ff */
[----:B------:R-:W-:-:S03]  /*09f0*/  PRMT R8, R8, 0x5410, R18 ;  /* 0x0000541008087816 */ /* 0x000fc60000000012 */
[----:B------:R-:W-:Y:S02]  /*0a00*/  HADD2.BF16_V2 R9, R13.H0_H0, R9.H0_H0 ;  /* 0x200000090d097230 */ /* 0x000fe40000200800 */
[----:B------:R-:W-:Y:S02]  /*0a10*/  @P3 IMAD.U32 R30, R10, 0x10000, RZ ;  /* 0x000100000a1e3824 */ /* 0x000fe400078e00ff */
[----:B------:R-:W-:Y:S01]  /*0a20*/  @P5 IMAD.U32 R10, R11, 0x10000, RZ ;  /* 0x000100000b0a5824 */ /* 0x000fe200078e00ff */
[----:B------:R-:W-:Y:S01]  /*0a30*/  @!P3 PRMT R11, RZ, 0x7610, R11 ;  /* 0x00007610ff0bb816 */ /* 0x000fe2000000000b */
[----:B------:R-:W-:Y:S02]  /*0a40*/  @P4 IMAD.U32 R32, R25, 0x10000, RZ ;  /* 0x0001000019204824 */ /* 0x000fe400078e00ff */
[----:B------:R-:W-:Y:S01]  /*0a50*/  @P3 FMUL R30, R5, R30 ;  /* 0x0000001e051e3220 */ /* 0x000fe20000400000 */
[----:B------:R-:W-:Y:S02]  /*0a60*/  @P6 IMAD.U32 R34, R31, 0x10000, RZ ;  /* 0x000100001f226824 */ /* 0x000fe400078e00ff */
[C---:B------:R-:W-:Y:S01]  /*0a70*/  @P5 FMUL R31, R5.reuse, R10 ;  /* 0x0000000a051f5220 */ /* 0x040fe20000400000 */
[C---:B------:R-:W-:Y:S01]  /*0a80*/  @P4 FMUL R32, R5.reuse, R32 ;  /* 0x0000002005204220 */ /* 0x040fe20000400000 */
[----:B------:R-:W-:Y:S01]  /*0a90*/  @!P4 PRMT R25, RZ, 0x7610, R25 ;  /* 0x00007610ff19c816 */ /* 0x000fe20000000019 */
[----:B------:R-:W-:Y:S01]  /*0aa0*/  @P6 FMUL R34, R5, R34 ;  /* 0x0000002205226220 */ /* 0x000fe20000400000 */
[----:B------:R-:W-:-:S02]  /*0ab0*/  @!P6 PRMT R24, RZ, 0x7610, R24 ;  /* 0x00007610ff18e816 */ /* 0x000fc40000000018 */
[----:B------:R-:W-:Y:S02]  /*0ac0*/  @!P5 PRMT R10, RZ, 0x7610, R10 ;  /* 0x00007610ff0ad816 */ /* 0x000fe4000000000a */
[----:B------:R-:W-:Y:S02]  /*0ad0*/  @P3 F2FP.BF16.F32.PACK_AB R11, RZ, R30 ;  /* 0x0000001eff0b323e */ /* 0x000fe400000010ff */
[----:B------:R-:W-:Y:S02]  /*0ae0*/  @P4 F2FP.BF16.F32.PACK_AB R25, RZ, R32 ;  /* 0x00000020ff19423e */ /* 0x000fe400000010ff */
[----:B------:R-:W-:Y:S01]  /*0af0*/  @P6 F2FP.BF16.F32.PACK_AB R24, RZ, R34 ;  /* 0x00000022ff18623e */ /* 0x000fe200000010ff */
[C---:B------:R-:W-:Y:S01]  /*0b00*/  HADD2.BF16_V2 R12, R14.reuse.H0_H0, R11.H0_H0 ;  /* 0x2000000b0e0c7230 */ /* 0x040fe20000200800 */
[----:B------:R-:W-:Y:S01]  /*0b10*/  @P5 F2FP.BF16.F32.PACK_AB R10, RZ, R31 ;  /* 0x0000001fff0a523e */ /* 0x000fe200000010ff */
[----:B------:R-:W-:Y:S01]  /*0b20*/  HADD2.BF16_V2 R25, R14.H1_H1, R25.H0_H0 ;  /* 0x200000190e197230 */ /* 0x000fe20000200c00 */
[----:B------:R-:W-:Y:S01]  /*0b30*/  PRMT R9, R9, 0x5410, R19 ;  /* 0x0000541009097816 */ /* 0x000fe20000000013 */
[----:B------:R-:W-:-:S02]  /*0b40*/  HADD2.BF16_V2 R11, R15.H1_H1, R24.H0_H0 ;  /* 0x200000180f0b7230 */ /* 0x000fc40000200c00 */
[----:B------:R-:W-:Y:S01]  /*0b50*/  HADD2.BF16_V2 R13, R15.H0_H0, R10.H0_H0 ;  /* 0x2000000a0f0d7230 */ /* 0x000fe20000200800 */
[----:B------:R-:W-:Y:S02]  /*0b60*/  PRMT R10, R12, 0x5410, R25 ;  /* 0x000054100c0a7816 */ /* 0x000fe40000000019 */
[----:B------:R-:W-:Y:S02]  /*0b70*/  LOP3.LUT R25, R21, 0x10, RZ, 0xfc, !PT ;  /* 0x0000001015197812 */ /* 0x000fe400078efcff */
[----:B------:R-:W-:-:S05]  /*0b80*/  PRMT R11, R13, 0x5410, R11 ;  /* 0x000054100d0b7816 */ /* 0x000fca000000000b */
[----:B------:R0:W-:Y:S02]  /*0b90*/  STG.E.128 desc[UR10][R16.64], R8 ;  /* 0x0000000810007986 */ /* 0x0001e4000c101d0a */
.L_x_388:
[----:B------:R-:W-:Y:S05]  /*0ba0*/  BSYNC B1 ;  /* 0x0000000000017941 */ /* 0x000fea0003800000 */
.L_x_387:
[----:B------:R-:W-:Y:S05]  /*0bb0*/  @!P1 BRA `(.L_x_386) ;  /* 0x0000000400cc9947 */ /* 0x000fea0003800000 */
.L_x_389:
[----:B------:R-:W-:-:S05]  /*0bc0*/  IMAD.WIDE R32, R25, 0x10, R26 ;  /* 0x0000001019207825 */ /* 0x000fca00078e021a */
[----:B01----:R-:W2:Y:S01]  /*0bd0*/  LDG.E.128 R8, desc[UR10][R32.64] ;  /* 0x0000000a20087981 */ /* 0x003ea2000c1e1d00 */
[----:B------:R-:W-:-:S05]  /*0be0*/  IMAD.WIDE R30, R25, 0x10, R22 ;  /* 0x00000010191e7825 */ /* 0x000fca00078e0216 */
[----:B------:R-:W3:Y:S01]  /*0bf0*/  LDG.E.128 R12, desc[UR10][R30.64] ;  /* 0x0000000a1e0c7981 */ /* 0x000ee2000c1e1d00 */
[----:B--2---:R-:W-:Y:S02]  /*0c00*/  HSETP2.BF16_V2.NEU.AND P3, P4, R8, RZ.H0_H0, PT ;  /* 0x200000ff08007234 */ /* 0x004fe40003c6d002 */
[----:B------:R-:W-:Y:S02]  /*0c10*/  PRMT R16, R8, 0x7632, R16 ;  /* 0x0000763208107816 */ /* 0x000fe40000000010 */
[----:B------:R-:W-:Y:S02]  /*0c20*/  HSETP2.BF16_V2.NEU.AND P2, P1, R9, RZ.H0_H0, PT ;  /* 0x200000ff09007234 */ /* 0x000fe4000394d002 */
[----:B------:R-:W-:Y:S02]  /*0c30*/  HSETP2.BF16_V2.NEU.AND P5, P6, R11, RZ.H0_H0, PT ;  /* 0x200000ff0b007234 */ /* 0x000fe40003ead002 */
[----:B------:R-:W-:-:S05]  /*0c40*/  PRMT R19, R11, 0x7632, R19 ;  /* 0x000076320b137816 */ /* 0x000fca0000000013 */
[----:B------:R-:W-:Y:S02]  /*0c50*/  @P4 IMAD.U32 R18, R16, 0x10000, RZ ;  /* 0x0001000010124824 */ /* 0x000fe400078e00ff */
[----:B------:R-:W-:Y:S01]  /*0c60*/  @P3 IMAD.U32 R16, R8, 0x10000, RZ ;  /* 0x0001000008103824 */ /* 0x000fe200078e00ff */
[----:B------:R-:W-:Y:S01]  /*0c70*/  @!P4 PRMT R8, RZ, 0x7610, R8 ;  /* 0x00007610ff08c816 */ /* 0x000fe20000000008 */
[----:B------:R-:W-:Y:S01]  /*0c80*/  @P4 FMUL R18, R5, R18 ;  /* 0x0000001205124220 */ /* 0x000fe20000400000 */
[----:B------:R-:W-:Y:S02]  /*0c90*/  @P2 IMAD.U32 R24, R9, 0x10000, RZ ;  /* 0x0001000009182824 */ /* 0x000fe400078e00ff */
[----:B------:R-:W-:Y:S01]  /*0ca0*/  @P3 FMUL R17, R5, R16 ;  /* 0x0000001005113220 */ /* 0x000fe20000400000 */
[----:B------:R-:W-:Y:S01]  /*0cb0*/  @!P3 PRMT R16, RZ, 0x7610, R16 ;  /* 0x00007610ff10b816 */ /* 0x000fe20000000010 */
[----:B------:R-:W-:Y:S01]  /*0cc0*/  @P6 IMAD.U32 R19, R19, 0x10000, RZ ;  /* 0x0001000013136824 */ /* 0x000fe200078e00ff */
[----:B------:R-:W-:Y:S01]  /*0cd0*/  @P4 F2FP.BF16.F32.PACK_AB R8, RZ, R18 ;  /* 0x00000012ff08423e */ /* 0x000fe200000010ff */
[C---:B------:R-:W-:Y:S01]  /*0ce0*/  @P2 FMUL R35, R5.reuse, R24 ;  /* 0x0000001805232220 */ /* 0x040fe20000400000 */
[----:B------:R-:W-:Y:S01]  /*0cf0*/  @P3 F2FP.BF16.F32.PACK_AB R16, RZ, R17 ;  /* 0x00000011ff10323e */ /* 0x000fe200000010ff */
[----:B------:R-:W-:Y:S01]  /*0d00*/  @P6 FMUL R19, R5, R19 ;  /* 0x0000001305136220 */ /* 0x000fe20000400000 */
[----:B------:R-:W-:Y:S01]  /*0d10*/  PRMT R17, R9, 0x7632, R17 ;  /* 0x0000763209117816 */ /* 0x000fe20000000011 */
[----:B---3--:R-:W-:Y:S01]  /*0d20*/  HADD2.BF16_V2 R8, R12.H1_H1, R8.H0_H0 ;  /* 0x200000080c087230 */ /* 0x008fe20000200c00 */
[----:B------:R-:W-:Y:S01]  /*0d30*/  HSETP2.BF16_V2.NEU.AND P3, P4, R10, RZ.H0_H0, PT ;  /* 0x200000ff0a007234 */ /* 0x000fe20003c6d002 */
[----:B------:R-:W-:Y:S01]  /*0d40*/  HADD2.BF16_V2 R16, R12.H0_H0, R16.H0_H0 ;  /* 0x200000100c107230 */ /* 0x000fe20000200800 */
[----:B------:R-:W-:Y:S01]  /*0d50*/  PRMT R18, R10, 0x7632, R18 ;  /* 0x000076320a127816 */ /* 0x000fe20000000012 */
[----:B------:R-:W-:Y:S01]  /*0d60*/  @P1 IMAD.U32 R34, R17, 0x10000, RZ ;  /* 0x0001000011221824 */ /* 0x000fe200078e00ff */
[----:B------:R-:W-:-:S02]  /*0d70*/  @!P1 PRMT R17, RZ, 0x7610, R17 ;  /* 0x00007610ff119816 */ /* 0x000fc40000000011 */
[----:B------:R-:W-:Y:S01]  /*0d80*/  @P5 SHF.L.U32 R24, R11, 0x10, RZ ;  /* 0x000000100b185819 */ /* 0x000fe200000006ff */
[C---:B------:R-:W-:Y:S01]  /*0d90*/  @P1 FMUL R36, R5.reuse, R34 ;  /* 0x0000002205241220 */ /* 0x040fe20000400000 */
[----:B------:R-:W-:Y:S02]  /*0da0*/  @!P2 PRMT R9, RZ, 0x7610, R9 ;  /* 0x00007610ff09a816 */ /* 0x000fe40000000009 */
[----:B------:R-:W-:Y:S01]  /*0db0*/  @P2 F2FP.BF16.F32.PACK_AB R9, RZ, R35 ;  /* 0x00000023ff09223e */ /* 0x000fe200000010ff */
[C---:B------:R-:W-:Y:S01]  /*0dc0*/  @P5 FMUL R24, R5.reuse, R24 ;  /* 0x0000001805185220 */ /* 0x040fe20000400000 */
[----:B------:R-:W-:Y:S01]  /*0dd0*/  @P1 F2FP.BF16.F32.PACK_AB R17, RZ, R36 ;  /* 0x00000024ff11123e */ /* 0x000fe200000010ff */
[----:B------:R-:W-:Y:S01]  /*0de0*/  @P3 IMAD.U32 R34, R10, 0x10000, RZ ;  /* 0x000100000a223824 */ /* 0x000fe200078e00ff */
[----:B------:R-:W-:Y:S01]  /*0df0*/  @!P6 PRMT R11, RZ, 0x7610, R11 ;  /* 0x00007610ff0be816 */ /* 0x000fe2000000000b */
[----:B------:R-:W-:Y:S01]  /*0e00*/  @P4 IMAD.U32 R36, R18, 0x10000, RZ ;  /* 0x0001000012244824 */ /* 0x000fe200078e00ff */
[----:B------:R-:W-:Y:S01]  /*0e10*/  @!P5 PRMT R18, RZ, 0x7610, R18 ;  /* 0x00007610ff12d816 */ /* 0x000fe20000000012 */
[C---:B------:R-:W-:Y:S01]  /*0e20*/  @P3 FMUL R35, R5.reuse, R34 ;  /* 0x0000002205233220 */ /* 0x040fe20000400000 */
[----:B------:R-:W-:Y:S01]  /*0e30*/  @!P4 PRMT R10, RZ, 0x7610, R10 ;  /* 0x00007610ff0ac816 */ /* 0x000fe2000000000a */
[----:B------:R-:W-:Y:S01]  /*0e40*/  @P4 FMUL R36, R5, R36 ;  /* 0x0000002405244220 */ /* 0x000fe20000400000 */
[----:B------:R-:W-:Y:S01]  /*0e50*/  @!P3 PRMT R34, RZ, 0x7610, R34 ;  /* 0x00007610ff22b816 */ /* 0x000fe20000000022 */
[C---:B------:R-:W-:Y:S01]  /*0e60*/  HADD2.BF16_V2 R9, R13.reuse.H0_H0, R9.H0_H0 ;  /* 0x200000090d097230 */ /* 0x040fe20000200800 */
[----:B------:R-:W-:Y:S01]  /*0e70*/  @P5 F2FP.BF16.F32.PACK_AB R18, RZ, R24 ;  /* 0x00000018ff12523e */ /* 0x000fe200000010ff */
[----:B------:R-:W-:Y:S01]  /*0e80*/  HADD2.BF16_V2 R17, R13.H1_H1, R17.H0_H0 ;  /* 0x200000110d117230 */ /* 0x000fe20000200c00 */
[----:B------:R-:W-:-:S02]  /*0e90*/  @P6 F2FP.BF16.F32.PACK_AB R11, RZ, R19 ;  /* 0x00000013ff0b623e */ /* 0x000fc400000010ff */
[----:B------:R-:W-:Y:S01]  /*0ea0*/  @P4 F2FP.BF16.F32.PACK_AB R10, RZ, R36 ;  /* 0x00000024ff0a423e */ /* 0x000fe200000010ff */
[C---:B------:R-:W-:Y:S01]  /*0eb0*/  HADD2.BF16_V2 R19, R15.reuse.H0_H0, R18.H0_H0 ;  /* 0x200000120f137230 */ /* 0x040fe20000200800 */
[----:B------:R-:W-:Y:S01]  /*0ec0*/  @P3 F2FP.BF16.F32.PACK_AB R34, RZ, R35 ;  /* 0x00000023ff22323e */ /* 0x000fe200000010ff */
[----:B------:R-:W-:Y:S01]  /*0ed0*/  HADD2.BF16_V2 R11, R15.H1_H1, R11.H0_H0 ;  /* 0x2000000b0f0b7230 */ /* 0x000fe20000200c00 */
[----:B------:R-:W-:Y:S01]  /*0ee0*/  PRMT R16, R16, 0x5410, R8 ;  /* 0x0000541010107816 */ /* 0x000fe20000000008 */
[C---:B------:R-:W-:Y:S01]  /*0ef0*/  HADD2.BF16_V2 R10, R14.reuse.H1_H1, R10.H0_H0 ;  /* 0x2000000a0e0a7230 */ /* 0x040fe20000200c00 */
[----:B------:R-:W-:Y:S01]  /*0f00*/  PRMT R17, R9, 0x5410, R17 ;  /* 0x0000541009117816 */ /* 0x000fe20000000011 */
[----:B------:R-:W-:Y:S01]  /*0f10*/  HADD2.BF16_V2 R18, R14.H0_H0, R34.H0_H0 ;  /* 0x200000220e127230 */ /* 0x000fe20000200800 */
[----:B------:R-:W-:Y:S01]  /*0f20*/  PRMT R19, R19, 0x5410, R11 ;  /* 0x0000541013137816 */ /* 0x000fe2000000000b */
[----:B------:R-:W2:Y:S03]  /*0f30*/  LDG.E.128 R12, desc[UR10][R30.64+0x100] ;  /* 0x0001000a1e0c7981 */ /* 0x000ea6000c1e1d00 */
[----:B------:R-:W-:-:S05]  /*0f40*/  PRMT R18, R18, 0x5410, R10 ;  /* 0x0000541012127816 */ /* 0x000fca000000000a */
[----:B------:R0:W-:Y:S04]  /*0f50*/  STG.E.128 desc[UR10][R30.64], R16 ;  /* 0x000000101e007986 */ /* 0x0001e8000c101d0a */
[----:B------:R-:W3:Y:S01]  /*0f60*/  LDG.E.128 R8, desc[UR10][R32.64+0x100] ;  /* 0x0001000a20087981 */ /* 0x000ee2000c1e1d00 */
[----:B------:R-:W-:Y:S01]  /*0f70*/  VIADD R25, R25, 0x20 ;  /* 0x0000002019197836 */ /* 0x000fe20000000000 */
[----:B---3--:R-:W-:Y:S02]  /*0f80*/  HSETP2.BF16_V2.NEU.AND P3, P4, R8, RZ.H0_H0, PT ;  /* 0x200000ff08007234 */ /* 0x008fe40003c6d002 */
[----:B------:R-:W-:Y:S02]  /*0f90*/  PRMT R24, R8, 0x7632, R24 ;  /* 0x0000763208187816 */ /* 0x000fe40000000018 */
[----:B------:R-:W-:-:S09]  /*0fa0*/  HSETP2.BF16_V2.NEU.AND P2, P1, R9, RZ.H0_H0, PT ;  /* 0x200000ff09007234 */ /* 0x000fd2000394d002 */
[----:B------:R-:W-:Y:S02]  /*0fb0*/  @P4 IMAD.U32 R34, R24, 0x10000, RZ ;  /* 0x0001000018224824 */ /* 0x000fe400078e00ff */
[----:B------:R-:W-:Y:S02]  /*0fc0*/  @P3 IMAD.U32 R24, R8, 0x10000, RZ ;  /* 0x0001000008183824 */ /* 0x000fe400078e00ff */
[C---:B------:R-:W-:Y:S02]  /*0fd0*/  @P4 FMUL R34, R5.reuse, R34 ;  /* 0x0000002205224220 */ /* 0x040fe40000400000 */
[----:B------:R-:W-:Y:S01]  /*0fe0*/  @P3 FMUL R24, R5, R24 ;  /* 0x0000001805183220 */ /* 0x000fe20000400000 */
[----:B------:R-:W-:Y:S02]  /*0ff0*/  @!P4 PRMT R8, RZ, 0x7610, R8 ;  /* 0x00007610ff08c816 */ /* 0x000fe40000000008 */
[----:B0-----:R-:W-:Y:S02]  /*1000*/  @!P3 PRMT R16, RZ, 0x7610, R16 ;  /* 0x00007610ff10b816 */ /* 0x001fe40000000010 */
[----:B------:R-:W-:-:S02]  /*1010*/  @P4 F2FP.BF16.F32.PACK_AB R8, RZ, R34 ;  /* 0x00000022ff08423e */ /* 0x000fc400000010ff */
[----:B------:R-:W-:Y:S02]  /*1020*/  @P3 F2FP.BF16.F32.PACK_AB R16, RZ, R24 ;  /* 0x00000018ff10323e */ /* 0x000fe400000010ff */
[----:B------:R-:W-:Y:S02]  /*1030*/  HSETP2.BF16_V2.NEU.AND P5, P6, R11, RZ.H0_H0, PT ;  /* 0x200000ff0b007234 */ /* 0x000fe40003ead002 */
[----:B------:R-:W-:Y:S01]  /*1040*/  HSETP2.BF16_V2.NEU.AND P3, P4, R10, RZ.H0_H0, PT ;  /* 0x200000ff0a007234 */ /* 0x000fe20003c6d002 */
[C---:B------:R-:W-:Y:S01]  /*1050*/  @P2 IMAD.U32 R18, R9.reuse, 0x10000, RZ ;  /* 0x0001000009122824 */ /* 0x040fe200078e00ff */
[----:B------:R-:W-:Y:S02]  /*1060*/  PRMT R17, R9, 0x7632, R17 ;  /* 0x0000763209117816 */ /* 0x000fe40000000011 */
[----:B------:R-:W-:Y:S02]  /*1070*/  PRMT R33, R11, 0x7632, R33 ;  /* 0x000076320b217816 */ /* 0x000fe40000000021 */
[----:B------:R-:W-:Y:S01]  /*1080*/  PRMT R32, R10, 0x7632, R32 ;  /* 0x000076320a207816 */ /* 0x000fe20000000020 */
[----:B------:R-:W-:-:S02]  /*1090*/  @P1 IMAD.U32 R24, R17, 0x10000, RZ ;  /* 0x0001000011181824 */ /* 0x000fc400078e00ff */
[----:B------:R-:W-:Y:S02]  /*10a0*/  @P2 FMUL R19, R5, R18 ;  /* 0x0000001205132220 */ /* 0x000fe40000400000 */
[----:B------:R-:W-:Y:S02]  /*10b0*/  @P5 IMAD.U32 R18, R11, 0x10000, RZ ;  /* 0x000100000b125824 */ /* 0x000fe400078e00ff */
[----:B------:R-:W-:Y:S02]  /*10c0*/  @P3 IMAD.U32 R10, R10, 0x10000, RZ ;  /* 0x000100000a0a3824 */ /* 0x000fe400078e00ff */
[----:B------:R-:W-:Y:S02]  /*10d0*/  @P6 IMAD.U32 R34, R33, 0x10000, RZ ;  /* 0x0001000021226824 */ /* 0x000fe400078e00ff */
[----:B------:R-:W-:Y:S02]  /*10e0*/  @P4 IMAD.U32 R32, R32, 0x10000, RZ ;  /* 0x0001000020204824 */ /* 0x000fe400078e00ff */
[C---:B------:R-:W-:Y:S01]  /*10f0*/  @P1 FMUL R24, R5.reuse, R24 ;  /* 0x0000001805181220 */ /* 0x040fe20000400000 */
[C---:B------:R-:W-:Y:S01]  /*1100*/  @P5 FMUL R33, R5.reuse, R18 ;  /* 0x0000001205215220 */ /* 0x040fe20000400000 */
[C---:B------:R-:W-:Y:S01]  /*1110*/  @P6 FMUL R34, R5.reuse, R34 ;  /* 0x0000002205226220 */ /* 0x040fe20000400000 */
[C---:B------:R-:W-:Y:S01]  /*1120*/  @P4 FMUL R32, R5.reuse, R32 ;  /* 0x0000002005204220 */ /* 0x040fe20000400000 */
[----:B------:R-:W-:Y:S01]  /*1130*/  @P3 FMUL R18, R5, R10 ;  /* 0x0000000a05123220 */ /* 0x000fe20000400000 */
[----:B------:R-:W-:-:S02]  /*1140*/  @!P1 PRMT R9, RZ, 0x7610, R9 ;  /* 0x00007610ff099816 */ /* 0x000fc40000000009 */
[----:B------:R-:W-:Y:S02]  /*1150*/  @!P2 PRMT R17, RZ, 0x7610, R17 ;  /* 0x00007610ff11a816 */ /* 0x000fe40000000011 */
[----:B------:R-:W-:Y:S02]  /*1160*/  @P1 F2FP.BF16.F32.PACK_AB R9, RZ, R24 ;  /* 0x00000018ff09123e */ /* 0x000fe400000010ff */
[----:B------:R-:W-:Y:S02]  /*1170*/  @P2 F2FP.BF16.F32.PACK_AB R17, RZ, R19 ;  /* 0x00000013ff11223e */ /* 0x000fe400000010ff */
[----:B------:R-:W-:Y:S02]  /*1180*/  @!P6 PRMT R11, RZ, 0x7610, R11 ;  /* 0x00007610ff0be816 */ /* 0x000fe4000000000b */
[----:B------:R-:W-:Y:S02]  /*1190*/  @!P5 PRMT R19, RZ, 0x7610, R19 ;  /* 0x00007610ff13d816 */ /* 0x000fe40000000013 */
[----:B------:R-:W-:-:S02]  /*11a0*/  @!P4 PRMT R24, RZ, 0x7610, R24 ;  /* 0x00007610ff18c816 */ /* 0x000fc40000000018 */
[----:B------:R-:W-:Y:S02]  /*11b0*/  @!P3 PRMT R10, RZ, 0x7610, R10 ;  /* 0x00007610ff0ab816 */ /* 0x000fe4000000000a */
[----:B------:R-:W-:Y:S02]  /*11c0*/  @P6 F2FP.BF16.F32.PACK_AB R11, RZ, R34 ;  /* 0x00000022ff0b623e */ /* 0x000fe400000010ff */
[----:B------:R-:W-:Y:S02]  /*11d0*/  @P5 F2FP.BF16.F32.PACK_AB R19, RZ, R33 ;  /* 0x00000021ff13523e */ /* 0x000fe400000010ff */
[----:B------:R-:W-:Y:S02]  /*11e0*/  @P4 F2FP.BF16.F32.PACK_AB R24, RZ, R32 ;  /* 0x00000020ff18423e */ /* 0x000fe400000010ff */
[----:B------:R-:W-:Y:S01]  /*11f0*/  @P3 F2FP.BF16.F32.PACK_AB R10, RZ, R18 ;  /* 0x00000012ff0a323e */ /* 0x000fe200000010ff */
[C---:B--2---:R-:W-:Y:S02]  /*1200*/  HADD2.BF16_V2 R16, R12.reuse.H0_H0, R16.H0_H0 ;  /* 0x200000100c107230 */ /* 0x044fe40000200800 */
[----:B------:R-:W-:-:S02]  /*1210*/  HADD2.BF16_V2 R8, R12.H1_H1, R8.H0_H0 ;  /* 0x200000080c087230 */ /* 0x000fc40000200c00 */
[C---:B------:R-:W-:Y:S02]  /*1220*/  HADD2.BF16_V2 R19, R15.reuse.H0_H0, R19.H0_H0 ;  /* 0x200000130f137230 */ /* 0x040fe40000200800 */
[----:B------:R-:W-:Y:S02]  /*1230*/  HADD2.BF16_V2 R11, R15.H1_H1, R11.H0_H0 ;  /* 0x2000000b0f0b7230 */ /* 0x000fe40000200c00 */
[C---:B------:R-:W-:Y:S02]  /*1240*/  HADD2.BF16_V2 R17, R13.reuse.H0_H0, R17.H0_H0 ;  /* 0x200000110d117230 */ /* 0x040fe40000200800 */
[----:B------:R-:W-:Y:S02]  /*1250*/  HADD2.BF16_V2 R9, R13.H1_H1, R9.H0_H0 ;  /* 0x200000090d097230 */ /* 0x000fe40000200c00 */
[C---:B------:R-:W-:Y:S02]  /*1260*/  HADD2.BF16_V2 R10, R14.reuse.H0_H0, R10.H0_H0 ;  /* 0x2000000a0e0a7230 */ /* 0x040fe40000200800 */
[----:B------:R-:W-:Y:S01]  /*1270*/  HADD2.BF16_V2 R24, R14.H1_H1, R24.H0_H0 ;  /* 0x200000180e187230 */ /* 0x000fe20000200c00 */
[----:B------:R-:W-:-:S02]  /*1280*/  PRMT R11, R19, 0x5410, R11 ;  /* 0x00005410130b7816 */ /* 0x000fc4000000000b */
[----:B------:R-:W-:Y:S02]  /*1290*/  PRMT R8, R16, 0x5410, R8 ;  /* 0x0000541010087816 */ /* 0x000fe40000000008 */
[----:B------:R-:W-:Y:S02]  /*12a0*/  PRMT R9, R17, 0x5410, R9 ;  /* 0x0000541011097816 */ /* 0x000fe40000000009 */
[----:B------:R-:W-:-:S05]  /*12b0*/  PRMT R10, R10, 0x5410, R24 ;  /* 0x000054100a0a7816 */ /* 0x000fca0000000018 */
[----:B------:R1:W-:Y:S01]  /*12c0*/  STG.E.128 desc[UR10][R30.64+0x100], R8 ;  /* 0x000100081e007986 */ /* 0x0003e2000c101d0a */
[----:B------:R-:W-:-:S13]  /*12d0*/  ISETP.GE.AND P1, PT, R25, UR9, PT ;  /* 0x0000000919007c0c */ /* 0x000fda000bf26270 */
[----:B------:R-:W-:Y:S05]  /*12e0*/  @!P1 BRA `(.L_x_389) ;  /* 0xfffffff800349947 */ /* 0x000fea000383ffff */
.L_x_386:
[----:B------:R-:W-:Y:S05]  /*12f0*/  BSYNC B0 ;  /* 0x0000000000007941 */ /* 0x000fea0003800000 */
.L_x_385:
[----:B------:R-:W-:Y:S05]  /*1300*/  @!P0 BRA `(.L_x_390) ;  /* 0xfffffff000388947 */ /* 0x000fea000383ffff */
.L_x_384:
[----:B------:R-:W-:-:S04]  /*1310*/  LEA.HI R3, R20, R3, RZ, 0x1c ;  /* 0x0000000314037211 */ /* 0x000fc800078fe0ff */
[----:B------:R-:W-:-:S13]  /*1320*/  ISETP.GE.AND P0, PT, R3, R2, PT ;  /* 0x000000020300720c */ /* 0x000fda0003f06270 */
[----:B------:R-:W-:Y:S05]  /*1330*/  @!P0 BRA `(.L_x_391) ;  /* 0xffffffec00ec8947 */ /* 0x000fea000383ffff */
[----:B------:R-:W-:Y:S05]  /*1340*/  EXIT ;  /* 0x000000000000794d */ /* 0x000fea0003800000 */
.L_x_383:
[----:B------:R-:W-:Y:S01]  /*1350*/  ULDC UR7, c[0x0][0x238] ;  /* 0x00008e0000077ab9 */ /* 0x000fe20000000800 */
[----:B------:R-:W-:Y:S01]  /*1360*/  BSSY B0, `(.L_x_392) ;  /* 0x000000d000007945 */ /* 0x000fe20003800000 */
[----:B------:R-:W-:Y:S02]  /*1370*/  IMAD.MOV.U32 R5, RZ, RZ, 0x1 ;  /* 0x00000001ff057424 */ /* 0x000fe400078e00ff */
[----:B01----:R-:W-:-:S07]  /*1380*/  IMAD.U32 R4, RZ, RZ, UR7 ;  /* 0x00000007ff047e24 */ /* 0x003fce000f8e00ff */
.L_x_393:
[----:B------:R-:W-:-:S05]  /*1390*/  IMAD.IADD R6, R4, 0x1, R5 ;  /* 0x0000000104067824 */ /* 0x000fca00078e0205 */
[----:B------:R-:W-:-:S04]  /*13a0*/  LEA.HI R6, R6, R6, RZ, 0x1 ;  /* 0x0000000606067211 */ /* 0x000fc800078f08ff */
[----:B------:R-:W-:-:S05]  /*13b0*/  SHF.R.S32.HI R7, RZ, 0x1, R6 ;  /* 0x00000001ff077819 */ /* 0x000fca0000011406 */
[----:B------:R-:W-:-:S06]  /*13c0*/  IMAD R6, R7, 0x4, R0 ;  /* 0x0000000407067824 */ /* 0x000fcc00078e0200 */
[----:B------:R-:W1:Y:S02]  /*13d0*/  LDS R6, [R6] ;  /* 0x0000000006067984 */ /* 0x000e640000000800 */
[----:B-1----:R-:W-:-:S04]  /*13e0*/  ISETP.GT.AND P0, PT, R6, R3, PT ;  /* 0x000000030600720c */ /* 0x002fc80003f04270 */
[----:B------:R-:W-:-:S09]  /*13f0*/  SEL R4, R4, R7, !P0 ;  /* 0x0000000704047207 */ /* 0x000fd20004000000 */
[----:B------:R-:W-:-:S05]  /*1400*/  @!P0 VIADD R5, R7, 0x1 ;  /* 0x0000000107058836 */ /* 0x000fca0000000000 */
[----:B------:R-:W-:-:S13]  /*1410*/  ISETP.GE.AND P0, PT, R5, R4, PT ;  /* 0x000000040500720c */ /* 0x000fda0003f06270 */
[----:B------:R-:W-:Y:S05]  /*1420*/  @!P0 BRA `(.L_x_393) ;  /* 0xfffffffc00d88947 */ /* 0x000fea000383ffff */
[----:B0-----:R-:W-:Y:S05]  /*1430*/  BSYNC B0 ;  /* 0x0000000000007941 */ /* 0x001fea0003800000 */
.L_x_392:
[----:B------:R-:W0:Y:S02]  /*1440*/  LDC R26, c[0x0][0x23c] ;  /* 0x00008f00ff1a7b82 */ /* 0x000e240000000800 */
[----:B0-----:R-:W-:-:S13]  /*1450*/  ISETP.LE.AND P0, PT, R26, UR12, PT ;  /* 0x0000000c1a007c0c */ /* 0x001fda000bf03270 */
[----:B------:R-:W-:Y:S05]  /*1460*/  @P0 BRA `(.L_x_394) ;  /* 0x00000010003c0947 */ /* 0x000fea0003800000 */
[C---:B------:R-:W-:Y:S01]  /*1470*/  IMAD R4, R5.reuse, 0x4, R0 ;  /* 0x0000000405047824 */ /* 0x040fe200078e0200 */
[----:B------:R-:W-:Y:S01]  /*1480*/  SHF.R.S32.HI R7, RZ, 0x1f, R3 ;  /* 0x0000001fff077819 */ /* 0x000fe20000011403 */
[----:B------:R-:W-:Y:S01]  /*1490*/  VIADD R5, R5, 0xffffffff ;  /* 0xffffffff05057836 */ /* 0x000fe20000000000 */
[----:B------:R-:W-:Y:S01]  /*14a0*/  ULDC UR7, c[0x0][0x23c] ;  /* 0x00008f0000077ab9 */ /* 0x000fe20000000800 */
[-C--:B------:R-:W-:Y:S01]  /*14b0*/  IMAD.WIDE.U32 R22, R3, R26.reuse, RZ ;  /* 0x0000001a03167225 */ /* 0x080fe200078e00ff */
[----:B------:R0:W1:Y:S01]  /*14c0*/  LDS R28, [R4+-0x4] ;  /* 0xfffffc00041c7984 */ /* 0x0000620000000800 */
[----:B------:R-:W-:Y:S01]  /*14d0*/  USHF.R.S32.HI UR7, URZ, 0x1f, UR7 ;  /* 0x0000001f3f077899 */ /* 0x000fe20008011407 */
[----:B------:R-:W-:Y:S01]  /*14e0*/  SHF.R.S32.HI R6, RZ, 0x1f, R5 ;  /* 0x0000001fff067819 */ /* 0x000fe20000011405 */
[----:B------:R-:W-:-:S04]  /*14f0*/  IMAD R8, R7, R26, RZ ;  /* 0x0000001a07087224 */ /* 0x000fc800078e02ff */
[-C--:B------:R-:W-:Y:S02]  /*1500*/  IMAD R6, R6, R26.reuse, RZ ;  /* 0x0000001a06067224 */ /* 0x080fe400078e02ff */
[----:B------:R-:W-:Y:S02]  /*1510*/  IMAD R9, R3, UR7, R8 ;  /* 0x0000000703097c24 */ /* 0x000fe4000f8e0208 */
[C---:B------:R-:W-:Y:S02]  /*1520*/  IMAD R7, R5.reuse, UR7, R6 ;  /* 0x0000000705077c24 */ /* 0x040fe4000f8e0206 */
[----:B------:R-:W-:-:S04]  /*1530*/  IMAD.WIDE.U32 R26, R5, R26, RZ ;  /* 0x0000001a051a7225 */ /* 0x000fc800078e00ff */
[----:B0-----:R-:W-:Y:S02]  /*1540*/  IMAD.U32 R4, RZ, RZ, UR12 ;  /* 0x0000000cff047e24 */ /* 0x001fe4000f8e00ff */
[----:B------:R-:W-:Y:S02]  /*1550*/  IMAD.IADD R5, R23, 0x1, R9 ;  /* 0x0000000117057824 */ /* 0x000fe400078e0209 */
[----:B------:R-:W-:Y:S02]  /*1560*/  IMAD.IADD R6, R27, 0x1, R7 ;  /* 0x000000011b067824 */ /* 0x000fe400078e0207 */
[----:B-1----:R-:W-:-:S07]  /*1570*/  IMAD.IADD R28, R3, 0x1, -R28 ;  /* 0x00000001031c7824 */ /* 0x002fce00078e0a1c */
.L_x_400:
[----:B01----:R-:W-:Y:S01]  /*1580*/  IADD3 R9, P0, R4, R26, RZ ;  /* 0x0000001a04097210 */ /* 0x003fe20007f1e0ff */
[----:B------:R-:W-:Y:S01]  /*1590*/  ULDC.64 UR18, c[0x0][0x240] ;  /* 0x0000900000127ab9 */ /* 0x000fe20000000a00 */
[----:B------:R-:W-:Y:S01]  /*15a0*/  SHF.R.S32.HI R7, RZ, 0x1f, R4 ;  /* 0x0000001fff077819 */ /* 0x000fe20000011404 */
[----:B------:R-:W-:Y:S01]  /*15b0*/  ULDC UR7, c[0x0][0x248] ;  /* 0x0000920000077ab9 */ /* 0x000fe20000000800 */
[--C-:B------:R-:W-:Y:S01]  /*15c0*/  SHF.R.S32.HI R29, RZ, 0x1f, R28.reuse ;  /* 0x0000001fff1d7819 */ /* 0x100fe2000001141c */
[----:B------:R-:W-:Y:S01]  /*15d0*/  ULDC.64 UR14, c[0x0][0x228] ;  /* 0x00008a00000e7ab9 */ /* 0x000fe20000000a00 */
[----:B------:R-:W-:Y:S01]  /*15e0*/  IADD3.X R8, R7, R6, RZ, P0, !PT ;  /* 0x0000000607087210 */ /* 0x000fe200007fe4ff */
[----:B------:R-:W-:Y:S01]  /*15f0*/  ULDC.64 UR16, c[0x0][0x220] ;  /* 0x0000880000107ab9 */ /* 0x000fe20000000a00 */
[----:B------:R-:W-:-:S04]  /*1600*/  IMAD.WIDE.U32 R10, R9, UR19, R28 ;  /* 0x00000013090a7c25 */ /* 0x000fc8000f8e001c */
[C---:B------:R-:W-:Y:S02]  /*1610*/  IMAD R14, R8.reuse, UR19, RZ ;  /* 0x00000013080e7c24 */ /* 0x040fe4000f8e02ff */
[----:B------:R-:W-:Y:S02]  /*1620*/  IMAD R8, R8, UR7, RZ ;  /* 0x0000000708087c24 */ /* 0x000fe4000f8e02ff */
[----:B------:R-:W-:Y:S01]  /*1630*/  IMAD.WIDE.U32 R12, R9, UR7, R28 ;  /* 0x00000007090c7c25 */ /* 0x000fe2000f8e001c */
[----:B------:R-:W-:-:S03]  /*1640*/  ULDC UR7, c[0x0][0x23c] ;  /* 0x00008f0000077ab9 */ /* 0x000fc60000000800 */
[C---:B------:R-:W-:Y:S01]  /*1650*/  IMAD R15, R9.reuse, UR4, R14 ;  /* 0x00000004090f7c24 */ /* 0x040fe2000f8e020e */
[----:B------:R-:W-:Y:S01]  /*1660*/  LEA R14, P1, R10, UR16, 0x2 ;  /* 0x000000100a0e7c11 */ /* 0x000fe2000f8210ff */
[----:B------:R-:W-:Y:S01]  /*1670*/  IMAD R9, R9, UR5, R8 ;  /* 0x0000000509097c24 */ /* 0x000fe2000f8e0208 */
[----:B------:R-:W-:Y:S01]  /*1680*/  LEA R8, P0, R12, UR14, 0x2 ;  /* 0x0000000e0c087c11 */ /* 0x000fe2000f8010ff */
[----:B------:R-:W-:Y:S02]  /*1690*/  IMAD.IADD R11, R11, 0x1, R15 ;  /* 0x000000010b0b7824 */ /* 0x000fe400078e020f */
[----:B------:R-:W-:-:S03]  /*16a0*/  IMAD.IADD R9, R13, 0x1, R9 ;  /* 0x000000010d097824 */ /* 0x000fc600078e0209 */
[----:B------:R-:W-:Y:S02]  /*16b0*/  LEA.HI.X R15, R10, UR17, R11, 0x2, P1 ;  /* 0x000000110a0f7c11 */ /* 0x000fe400088f140b */
[----:B------:R-:W-:-:S03]  /*16c0*/  LEA.HI.X R9, R12, UR15, R9, 0x2, P0 ;  /* 0x0000000f0c097c11 */ /* 0x000fc600080f1409 */
[----:B------:R-:W2:Y:S04]  /*16d0*/  LDG.E R14, desc[UR10][R14.64] ;  /* 0x0000000a0e0e7981 */ /* 0x000ea8000c1e1900 */
[----:B------:R0:W2:Y:S01]  /*16e0*/  LDG.E R9, desc[UR10][R8.64] ;  /* 0x0000000a08097981 */ /* 0x0000a2000c1e1900 */
[----:B------:R-:W-:Y:S01]  /*16f0*/  IMAD.MOV.U32 R11, RZ, RZ, 0x3bbb989d ;  /* 0x3bbb989dff0b7424 */ /* 0x000fe200078e00ff */
[C---:B------:R-:W-:Y:S01]  /*1700*/  IADD3 R16, P0, R4.reuse, R22, RZ ;  /* 0x0000001604107210 */ /* 0x040fe20007f1e0ff */
[----:B------:R-:W-:Y:S01]  /*1710*/  IMAD.MOV.U32 R12, RZ, RZ, 0x437c0000 ;  /* 0x437c0000ff0c7424 */ /* 0x000fe200078e00ff */
[----:B------:R-:W-:Y:S01]  /*1720*/  ISETP.GE.AND P1, PT, R21, UR9, PT ;  /* 0x0000000915007c0c */ /* 0x000fe2000bf26270 */
[----:B------:R-:W-:Y:S01]  /*1730*/  VIADD R4, R4, UR13 ;  /* 0x0000000d04047c36 */ /* 0x000fe20008000000 */
[----:B------:R-:W-:Y:S01]  /*1740*/  BSSY B0, `(.L_x_395) ;  /* 0x00000e0000007945 */ /* 0x000fe20003800000 */
[----:B0-----:R-:W-:-:S03]  /*1750*/  IMAD.X R8, R7, 0x1, R5, P0 ;  /* 0x0000000107087824 */ /* 0x001fc600000e0605 */
[----:B------:R-:W-:Y:S01]  /*1760*/  ISETP.GE.AND P0, PT, R4, UR7, PT ;  /* 0x0000000704007c0c */ /* 0x000fe2000bf06270 */
[----:B--2---:R-:W-:Y:S01]  /*1770*/  FADD R10, -R14, R9 ;  /* 0x000000090e0a7221 */ /* 0x004fe20000000100 */
[----:B------:R-:W-:-:S03]  /*1780*/  IMAD R9, R8, UR18, RZ ;  /* 0x0000001208097c24 */ /* 0x000fc6000f8e02ff */
[----:B------:R-:W-:Y:S01]  /*1790*/  FFMA.SAT R11, R10, R11, 0.5 ;  /* 0x3f0000000a0b7423 */ /* 0x000fe2000000200b */
[C---:B------:R-:W-:Y:S02]  /*17a0*/  IMAD R9, R16.reuse, UR6, R9 ;  /* 0x0000000610097c24 */ /* 0x040fe4000f8e0209 */
[----:B------:R-:W-:-:S04]  /*17b0*/  IMAD.WIDE.U32 R16, R16, UR18, RZ ;  /* 0x0000001210107c25 */ /* 0x000fc8000f8e00ff */
[----:B------:R-:W-:-:S04]  /*17c0*/  FFMA.RM R11, R11, R12, 12582913 ;  /* 0x4b4000010b0b7423 */ /* 0x000fc8000000400c */
[C---:B------:R-:W-:Y:S01]  /*17d0*/  FADD R13, R11.reuse, -12583039 ;  /* 0xcb40007f0b0d7421 */ /* 0x040fe20000000000 */
[----:B------:R-:W-:-:S03]  /*17e0*/  IMAD.SHL.U32 R7, R11, 0x800000, RZ ;  /* 0x008000000b077824 */ /* 0x000fc600078e00ff */
[----:B------:R-:W-:-:S04]  /*17f0*/  FFMA R13, R10, 1.4426950216293334961, -R13 ;  /* 0x3fb8aa3b0a0d7823 */ /* 0x000fc8000000080d */
[----:B------:R-:W-:-:S04]  /*1800*/  FFMA R13, R10, 1.925963033500011079e-08, R13 ;  /* 0x32a570600a0d7823 */ /* 0x000fc8000000000d */
[----:B------:R-:W0:Y:S02]  /*1810*/  MUFU.EX2 R10, R13 ;  /* 0x0000000d000a7308 */ /* 0x000e240000000800 */
[----:B0-----:R-:W-:Y:S01]  /*1820*/  FMUL R7, R7, R10 ;  /* 0x0000000a07077220 */ /* 0x001fe20000400000 */
[----:B------:R-:W-:Y:S06]  /*1830*/  @P1 BRA `(.L_x_396) ;  /* 0x0000000c00401947 */ /* 0x000fec0003800000 */
[----:B------:R-:W-:Y:S01]  /*1840*/  LOP3.LUT R8, RZ, R21, RZ, 0x33, !PT ;  /* 0x00000015ff087212 */ /* 0x000fe200078e33ff */
[----:B------:R-:W-:Y:S01]  /*1850*/  BSSY B1, `(.L_x_397) ;  /* 0x000004b000017945 */ /* 0x000fe20003800000 */
[----:B------:R-:W-:Y:S02]  /*1860*/  IMAD.IADD R25, R17, 0x1, R9 ;  /* 0x0000000111197824 */ /* 0x000fe400078e0209 */
[----:B------:R-:W-:Y:S02]  /*1870*/  IMAD.MOV.U32 R24, RZ, RZ, R21 ;  /* 0x000000ffff187224 */ /* 0x000fe400078e0015 */
[C---:B------:R-:W-:Y:S02]  /*1880*/  VIADD R10, R8.reuse, UR9 ;  /* 0x00000009080a7c36 */ /* 0x040fe40008000000 */
[----:B------:R-:W-:-:S03]  /*1890*/  VIADD R8, R8, UR9 ;  /* 0x0000000908087c36 */ /* 0x000fc60008000000 */
[----:B------:R-:W-:Y:S02]  /*18a0*/  LOP3.LUT R10, R10, 0x10, RZ, 0xc0, !PT ;  /* 0x000000100a0a7812 */ /* 0x000fe400078ec0ff */
[----:B------:R-:W-:Y:S02]  /*18b0*/  LOP3.LUT R8, R8, 0xfffffff0, RZ, 0xc0, !PT ;  /* 0xfffffff008087812 */ /* 0x000fe400078ec0ff */
[----:B------:R-:W-:Y:S02]  /*18c0*/  ISETP.NE.AND P1, PT, R10, RZ, PT ;  /* 0x000000ff0a00720c */ /* 0x000fe40003f25270 */
[----:B------:R-:W-:-:S11]  /*18d0*/  ISETP.NE.AND P2, PT, R8, RZ, PT ;  /* 0x000000ff0800720c */ /* 0x000fd60003f45270 */
[----:B------:R-:W-:Y:S05]  /*18e0*/  @P1 BRA `(.L_x_398) ;  /* 0x0000000400041947 */ /* 0x000fea0003800000 */
[C---:B------:R-:W-:Y:S01]  /*18f0*/  IMAD.SHL.U32 R18, R16.reuse, 0x2, RZ ;  /* 0x0000000210127824 */ /* 0x040fe200078e00ff */
[----:B------:R-:W-:Y:S01]  /*1900*/  ULDC.64 UR14, c[0x0][0x218] ;  /* 0x00008600000e7ab9 */ /* 0x000fe20000000a00 */
[----:B------:R-:W-:Y:S01]  /*1910*/  IMAD.SHL.U32 R19, R21, 0x10, RZ ;  /* 0x0000001015137824 */ /* 0x000fe200078e00ff */
[----:B------:R-:W-:-:S04]  /*1920*/  SHF.L.U64.HI R12, R16, 0x1, R25 ;  /* 0x00000001100c7819 */ /* 0x000fc80000010219 */
[----:B------:R-:W-:-:S04]  /*1930*/  IADD3 R8, P1, P3, R19, UR14, R18 ;  /* 0x0000000e13087c10 */ /* 0x000fc8000fb3e012 */
[----:B------:R-:W-:Y:S01]  /*1940*/  IADD3.X R9, RZ, UR15, R12, P1, P3 ;  /* 0x0000000fff097c10 */ /* 0x000fe20008fe640c */
[----:B------:R-:W-:-:S05]  /*1950*/  ULDC.64 UR14, c[0x0][0x210] ;  /* 0x00008400000e7ab9 */ /* 0x000fca0000000a00 */
[----:B------:R-:W2:Y:S01]  /*1960*/  LDG.E.128 R8, desc[UR10][R8.64] ;  /* 0x0000000a08087981 */ /* 0x000ea2000c1e1d00 */
[----:B------:R-:W-:-:S04]  /*1970*/  IADD3 R18, P1, P3, R19, UR14, R18 ;  /* 0x0000000e13127c10 */ /* 0x000fc8000fb3e012 */
[----:B------:R-:W-:-:S05]  /*1980*/  IADD3.X R19, RZ, UR15, R12, P1, P3 ;  /* 0x0000000fff137c10 */ /* 0x000fca0008fe640c */
[----:B------:R-:W3:Y:S01]  /*1990*/  LDG.E.128 R12, desc[UR10][R18.64] ;  /* 0x0000000a120c7981 */ /* 0x000ee2000c1e1d00 */
[----:B--2---:R-:W-:Y:S02]  /*19a0*/  HSETP2.BF16_V2.NEU.AND P1, P5, R10, RZ.H0_H0, PT ;  /* 0x200000ff0a007234 */ /* 0x004fe40003d2d002 */
[----:B------:R-:W-:Y:S02]  /*19b0*/  HSETP2.BF16_V2.NEU.AND P3, P4, R9, RZ.H0_H0, PT ;  /* 0x200000ff09007234 */ /* 0x000fe40003c6d002 */
[----:B------:R-:W-:Y:S02]  /*19c0*/  PRMT R24, R10, 0x7632, R24 ;  /* 0x000076320a187816 */ /* 0x000fe40000000018 */
[----:B------:R-:W-:Y:S02]  /*19d0*/  PRMT R30, R9, 0x7632, R30 ;  /* 0x00007632091e7816 */ /* 0x000fe4000000001e */
[----:B------:R-:W-:-:S05]  /*19e0*/  PRMT R35, R11, 0x7632, R35 ;  /* 0x000076320b237816 */ /* 0x000fca0000000023 */
[----:B------:R-:W-:Y:S02]  /*19f0*/  @P5 IMAD.U32 R24, R24, 0x10000, RZ ;  /* 0x0001000018185824 */ /* 0x000fe400078e00ff */
[----:B------:R-:W-:Y:S01]  /*1a00*/  @P1 IMAD.U32 R32, R10, 0x10000, RZ ;  /* 0x000100000a201824 */ /* 0x000fe200078e00ff */
[----:B------:R-:W-:Y:S01]  /*1a10*/  @!P1 PRMT R10, RZ, 0x7610, R10 ;  /* 0x00007610ff0a9816 */ /* 0x000fe2000000000a */
[C---:B------:R-:W-:Y:S01]  /*1a20*/  @P5 FMUL R31, R7.reuse, R24 ;  /* 0x00000018071f5220 */ /* 0x040fe20000400000 */
[----:B------:R-:W-:Y:S01]  /*1a30*/  @P4 IMAD.U32 R30, R30, 0x10000, RZ ;  /* 0x000100001e1e4824 */ /* 0x000fe200078e00ff */
[----:B------:R-:W-:Y:S01]  /*1a40*/  @!P5 PRMT R24, RZ, 0x7610, R24 ;  /* 0x00007610ff18d816 */ /* 0x000fe20000000018 */
[C---:B------:R-:W-:Y:S02]  /*1a50*/  @P1 FMUL R32, R7.reuse, R32 ;  /* 0x0000002007201220 */ /* 0x040fe40000400000 */
[----:B------:R-:W-:Y:S01]  /*1a60*/  @P5 F2FP.BF16.F32.PACK_AB R24, RZ, R31 ;  /* 0x0000001fff18523e */ /* 0x000fe200000010ff */
[----:B------:R-:W-:Y:S01]  /*1a70*/  @P4 FMUL R31, R7, R30 ;  /* 0x0000001e071f4220 */ /* 0x000fe20000400000 */
[----:B------:R-:W-:-:S02]  /*1a80*/  HSETP2.BF16_V2.NEU.AND P6, P5, R8, RZ.H0_H0, PT ;  /* 0x200000ff08007234 */ /* 0x000fc40003dcd002 */
[----:B------:R-:W-:Y:S01]  /*1a90*/  @!P4 PRMT R30, RZ, 0x7610, R30 ;  /* 0x00007610ff1ec816 */ /* 0x000fe2000000001e */
[C---:B---3--:R-:W-:Y:S01]  /*1aa0*/  HADD2.BF16_V2 R24, R14.reuse.H1_H1, R24.H0_H0 ;  /* 0x200000180e187230 */ /* 0x048fe20000200c00 */
[----:B------:R-:W-:Y:S02]  /*1ab0*/  @P1 F2FP.BF16.F32.PACK_AB R10, RZ, R32 ;  /* 0x00000020ff0a123e */ /* 0x000fe400000010ff */
[----:B------:R-:W-:Y:S02]  /*1ac0*/  @P4 F2FP.BF16.F32.PACK_AB R30, RZ, R31 ;  /* 0x0000001fff1e423e */ /* 0x000fe400000010ff */
[----:B------:R-:W-:Y:S01]  /*1ad0*/  HSETP2.BF16_V2.NEU.AND P1, P4, R11, RZ.H0_H0, PT ;  /* 0x200000ff0b007234 */ /* 0x000fe20003c2d002 */
[----:B------:R-:W-:Y:S01]  /*1ae0*/  HADD2.BF16_V2 R10, R14.H0_H0, R10.H0_H0 ;  /* 0x2000000a0e0a7230 */ /* 0x000fe20000200800 */
[C---:B------:R-:W-:Y:S01]  /*1af0*/  PRMT R31, R8.reuse, 0x7632, R31 ;  /* 0x00007632081f7816 */ /* 0x040fe2000000001f */
[----:B------:R-:W-:Y:S02]  /*1b00*/  HADD2.BF16_V2 R30, R13.H1_H1, R30.H0_H0 ;  /* 0x2000001e0d1e7230 */ /* 0x000fe40000200c00 */
[----:B------:R-:W-:Y:S01]  /*1b10*/  @P6 IMAD.U32 R32, R8, 0x10000, RZ ;  /* 0x0001000008206824 */ /* 0x000fe200078e00ff */
[----:B------:R-:W-:Y:S01]  /*1b20*/  @!P6 PRMT R8, RZ, 0x7610, R8 ;  /* 0x00007610ff08e816 */ /* 0x000fe20000000008 */
[----:B------:R-:W-:Y:S01]  /*1b30*/  @P5 IMAD.U32 R36, R31, 0x10000, RZ ;  /* 0x000100001f245824 */ /* 0x000fe200078e00ff */
[----:B------:R-:W-:Y:S01]  /*1b40*/  PRMT R10, R10, 0x5410, R24 ;  /* 0x000054100a0a7816 */ /* 0x000fe20000000018 */
[----:B------:R-:W-:Y:S01]  /*1b50*/  @P6 FMUL R33, R7, R32 ;  /* 0x0000002007216220 */ /* 0x000fe20000400000 */
[----:B------:R-:W-:Y:S01]  /*1b60*/  @P3 IMAD.U32 R32, R9, 0x10000, RZ ;  /* 0x0001000009203824 */ /* 0x000fe200078e00ff */
[----:B------:R-:W-:-:S02]  /*1b70*/  @!P3 PRMT R9, RZ, 0x7610, R9 ;  /* 0x00007610ff09b816 */ /* 0x000fc40000000009 */
[----:B------:R-:W-:Y:S01]  /*1b80*/  @P4 IMAD.U32 R35, R35, 0x10000, RZ ;  /* 0x0001000023234824 */ /* 0x000fe200078e00ff */
[----:B------:R-:W-:Y:S01]  /*1b90*/  @P6 F2FP.BF16.F32.PACK_AB R8, RZ, R33 ;  /* 0x00000021ff08623e */ /* 0x000fe200000010ff */
[----:B------:R-:W-:Y:S02]  /*1ba0*/  @P1 IMAD.U32 R34, R11, 0x10000, RZ ;  /* 0x000100000b221824 */ /* 0x000fe400078e00ff */
[C---:B------:R-:W-:Y:S01]  /*1bb0*/  @P5 FMUL R33, R7.reuse, R36 ;  /* 0x0000002407215220 */ /* 0x040fe20000400000 */
[C---:B------:R-:W-:Y:S01]  /*1bc0*/  @P4 FMUL R36, R7.reuse, R35 ;  /* 0x0000002307244220 */ /* 0x040fe20000400000 */
[C---:B------:R-:W-:Y:S01]  /*1bd0*/  @P3 FMUL R32, R7.reuse, R32 ;  /* 0x0000002007203220 */ /* 0x040fe20000400000 */
[----:B------:R-:W-:Y:S01]  /*1be0*/  @P1 FMUL R35, R7, R34 ;  /* 0x0000002207231220 */ /* 0x000fe20000400000 */
[----:B------:R-:W-:Y:S01]  /*1bf0*/  @!P5 PRMT R11, RZ, 0x7610, R11 ;  /* 0x00007610ff0bd816 */ /* 0x000fe2000000000b */
[----:B------:R-:W-:Y:S01]  /*1c00*/  HADD2.BF16_V2 R8, R12.H0_H0, R8.H0_H0 ;  /* 0x200000080c087230 */ /* 0x000fe20000200800 */
[----:B------:R-:W-:-:S02]  /*1c10*/  @!P4 PRMT R31, RZ, 0x7610, R31 ;  /* 0x00007610ff1fc816 */ /* 0x000fc4000000001f */
[----:B------:R-:W-:Y:S02]  /*1c20*/  @!P1 PRMT R34, RZ, 0x7610, R34 ;  /* 0x00007610ff229816 */ /* 0x000fe40000000022 */
[----:B------:R-:W-:Y:S02]  /*1c30*/  @P5 F2FP.BF16.F32.PACK_AB R11, RZ, R33 ;  /* 0x00000021ff0b523e */ /* 0x000fe400000010ff */
[----:B------:R-:W-:Y:S02]  /*1c40*/  @P3 F2FP.BF16.F32.PACK_AB R9, RZ, R32 ;  /* 0x00000020ff09323e */ /* 0x000fe400000010ff */
[----:B------:R-:W-:Y:S01]  /*1c50*/  @P4 F2FP.BF16.F32.PACK_AB R31, RZ, R36 ;  /* 0x00000024ff1f423e */ /* 0x000fe200000010ff */
[----:B------:R-:W-:Y:S01]  /*1c60*/  HADD2.BF16_V2 R12, R12.H1_H1, R11.H0_H0 ;  /* 0x2000000b0c0c7230 */ /* 0x000fe20000200c00 */
[----:B------:R-:W-:Y:S01]  /*1c70*/  @P1 F2FP.BF16.F32.PACK_AB R34, RZ, R35 ;  /* 0x00000023ff22123e */ /* 0x000fe200000010ff */
[----:B------:R-:W-:Y:S01]  /*1c80*/  HADD2.BF16_V2 R9, R13.H0_H0, R9.H0_H0 ;  /* 0x200000090d097230 */ /* 0x000fe20000200800 */
[----:B------:R-:W-:Y:S01]  /*1c90*/  LOP3.LUT R24, R21, 0x10, RZ, 0xfc, !PT ;  /* 0x0000001015187812 */ /* 0x000fe200078efcff */
[C---:B------:R-:W-:Y:S01]  /*1ca0*/  HADD2.BF16_V2 R11, R15.reuse.H1_H1, R31.H0_H0 ;  /* 0x2000001f0f0b7230 */ /* 0x040fe20000200c00 */
[----:B------:R-:W-:Y:S01]  /*1cb0*/  PRMT R8, R8, 0x5410, R12 ;  /* 0x0000541008087816 */ /* 0x000fe2000000000c */
[----:B------:R-:W-:Y:S01]  /*1cc0*/  HADD2.BF16_V2 R34, R15.H0_H0, R34.H0_H0 ;  /* 0x200000220f227230 */ /* 0x000fe20000200800 */
[----:B------:R-:W-:-:S04]  /*1cd0*/  PRMT R9, R9, 0x5410, R30 ;  /* 0x0000541009097816 */ /* 0x000fc8000000001e */
[----:B------:R-:W-:-:S05]  /*1ce0*/  PRMT R11, R34, 0x5410, R11 ;  /* 0x00005410220b7816 */ /* 0x000fca000000000b */
[----:B------:R0:W-:Y:S02]  /*1cf0*/  STG.E.128 desc[UR10][R18.64], R8 ;  /* 0x0000000812007986 */ /* 0x0001e4000c101d0a */
.L_x_398:
[----:B------:R-:W-:Y:S05]  /*1d00*/  BSYNC B1 ;  /* 0x0000000000017941 */ /* 0x000fea0003800000 */
.L_x_397:
[----:B------:R-:W-:Y:S05]  /*1d10*/  @!P2 BRA `(.L_x_396) ;  /* 0x000000080008a947 */ /* 0x000fea0003800000 */
[----:B0-----:R-:W0:Y:S01]  /*1d20*/  LDC.64 R10, c[0x0][0x210] ;  /* 0x00008400ff0a7b82 */ /* 0x001e220000000a00 */
[----:B------:R-:W-:Y:S02]  /*1d30*/  IMAD.MOV.U32 R12, RZ, RZ, R16 ;  /* 0x000000ffff0c7224 */ /* 0x000fe400078e0010 */
[----:B------:R-:W-:Y:S02]  /*1d40*/  IMAD.MOV.U32 R13, RZ, RZ, R25 ;  /* 0x000000ffff0d7224 */ /* 0x000fe400078e0019 */
[----:B------:R-:W-:-:S03]  /*1d50*/  IMAD.WIDE.U32 R12, R24, 0x8, R12 ;  /* 0x00000008180c7825 */ /* 0x000fc600078e000c */
[----:B------:R-:W1:Y:S01]  /*1d60*/  LDC.64 R8, c[0x0][0x218] ;  /* 0x00008600ff087b82 */ /* 0x000e620000000a00 */
[C---:B------:R-:W-:Y:S02]  /*1d70*/  SHF.L.U32 R15, R12.reuse, 0x1, RZ ;  /* 0x000000010c0f7819 */ /* 0x040fe400000006ff */
[----:B------:R-:W-:Y:S02]  /*1d80*/  SHF.L.U64.HI R12, R12, 0x1, R13 ;  /* 0x000000010c0c7819 */ /* 0x000fe4000001020d */
[C---:B0-----:R-:W-:Y:S02]  /*1d90*/  IADD3 R14, P1, P2, R15.reuse, 0x100, R10 ;  /* 0x000001000f0e7810 */ /* 0x041fe40007a3e00a */
[----:B-1----:R-:W-:Y:S02]  /*1da0*/  IADD3 R30, P3, P4, R15, 0x100, R8 ;  /* 0x000001000f1e7810 */ /* 0x002fe40007c7e008 */
[C---:B------:R-:W-:Y:S02]  /*1db0*/  IADD3.X R15, R12.reuse, R11, RZ, P1, P2 ;  /* 0x0000000b0c0f7210 */ /* 0x040fe40000fe44ff */
[----:B------:R-:W-:-:S09]  /*1dc0*/  IADD3.X R31, R12, R9, RZ, P3, P4 ;  /* 0x000000090c1f7210 */ /* 0x000fd20001fe84ff */
.L_x_399:
[----:B-1----:R-:W2:Y:S01]  /*1dd0*/  LDG.E.128 R8, desc[UR10][R30.64+-0x100] ;  /* 0xffff000a1e087981 */ /* 0x002ea2000c1e1d00 */
[----:B------:R-:W-:Y:S02]  /*1de0*/  IMAD.MOV.U32 R32, RZ, RZ, R14 ;  /* 0x000000ffff207224 */ /* 0x000fe400078e000e */
[----:B------:R-:W-:-:S05]  /*1df0*/  IMAD.MOV.U32 R33, RZ, RZ, R15 ;  /* 0x000000ffff217224 */ /* 0x000fca00078e000f */
        /* <DEDUP_REMOVED lines=9> */
[C---:B------:R-:W-:Y:S01]  /*1e90*/  @P3 FMUL R17, R7.reuse, R8 ;  /* 0x0000000807113220 */ /* 0x040fe20000400000 */
[----:B------:R-:W-:Y:S01]  /*1ea0*/  @!P3 PRMT R8, RZ, 0x7610, R8 ;  /* 0x00007610ff08b816 */ /* 0x000fe20000000008 */
[----:B------:R-:W-:Y:S01]  /*1eb0*/  @P4 FMUL R18, R7, R18 ;  /* 0x0000001207124220 */ /* 0x000fe20000400000 */
[C---:B------:R-:W-:Y:S02]  /*1ec0*/  @P1 IMAD.U32 R34, R9.reuse, 0x10000, RZ ;  /* 0x0001000009221824 */ /* 0x040fe400078e00ff */
[----:B------:R-:W-:Y:S02]  /*1ed0*/  @P3 F2FP.BF16.F32.PACK_AB R8, RZ, R17 ;  /* 0x00000011ff08323e */ /* 0x000fe400000010ff */
[----:B------:R-:W-:Y:S01]  /*1ee0*/  PRMT R17, R9, 0x7632, R17 ;  /* 0x0000763209117816 */ /* 0x000fe20000000011 */
[----:B------:R-:W-:Y:S01]  /*1ef0*/  @P1 FMUL R25, R7, R34 ;  /* 0x0000002207191220 */ /* 0x000fe20000400000 */
[----:B------:R-:W-:Y:S01]  /*1f00*/  @P4 F2FP.BF16.F32.PACK_AB R16, RZ, R18 ;  /* 0x00000012ff10423e */ /* 0x000fe200000010ff */
[----:B------:R-:W-:Y:S01]  /*1f10*/  @P5 IMAD.U32 R34, R11, 0x10000, RZ ;  /* 0x000100000b225824 */ /* 0x000fe200078e00ff */
[----:B------:R-:W-:Y:S01]  /*1f20*/  HSETP2.BF16_V2.NEU.AND P3, P4, R10, RZ.H0_H0, PT ;  /* 0x200000ff0a007234 */ /* 0x000fe20003c6d002 */
[----:B------:R-:W-:Y:S01]  /*1f30*/  @P2 IMAD.U32 R36, R17, 0x10000, RZ ;  /* 0x0001000011242824 */ /* 0x000fe200078e00ff */
[----:B------:R-:W-:Y:S01]  /*1f40*/  PRMT R18, R11, 0x7632, R18 ;  /* 0x000076320b127816 */ /* 0x000fe20000000012 */
[C---:B------:R-:W-:Y:S01]  /*1f50*/  @P5 FMUL R34, R7.reuse, R34 ;  /* 0x0000002207225220 */ /* 0x040fe20000400000 */
[----:B------:R-:W-:Y:S01]  /*1f60*/  @!P2 PRMT R17, RZ, 0x7610, R17 ;  /* 0x00007610ff11a816 */ /* 0x000fe20000000011 */
[----:B------:R-:W-:Y:S01]  /*1f70*/  @P2 FMUL R36, R7, R36 ;  /* 0x0000002407242220 */ /* 0x000fe20000400000 */
[----:B------:R-:W-:Y:S01]  /*1f80*/  @!P1 PRMT R9, RZ, 0x7610, R9 ;  /* 0x00007610ff099816 */ /* 0x000fe20000000009 */
[----:B------:R-:W-:Y:S01]  /*1f90*/  @P6 IMAD.U32 R35, R18, 0x10000, RZ ;  /* 0x0001000012236824 */ /* 0x000fe200078e00ff */
[----:B------:R-:W-:Y:S01]  /*1fa0*/  @P1 F2FP.BF16.F32.PACK_AB R9, RZ, R25 ;  /* 0x00000019ff09123e */ /* 0x000fe200000010ff */
[C---:B---3--:R-:W-:Y:S01]  /*1fb0*/  HADD2.BF16_V2 R8, R12.reuse.H0_H0, R8.H0_H0 ;  /* 0x200000080c087230 */ /* 0x048fe20000200800 */
[----:B------:R-:W-:Y:S01]  /*1fc0*/  @P2 F2FP.BF16.F32.PACK_AB R17, RZ, R36 ;  /* 0x00000024ff11223e */ /* 0x000fe200000010ff */
[----:B------:R-:W-:Y:S01]  /*1fd0*/  HADD2.BF16_V2 R16, R12.H1_H1, R16.H0_H0 ;  /* 0x200000100c107230 */ /* 0x000fe20000200c00 */
[----:B------:R-:W-:Y:S01]  /*1fe0*/  @!P6 PRMT R18, RZ, 0x7610, R18 ;  /* 0x00007610ff12e816 */ /* 0x000fe20000000012 */
[----:B------:R-:W-:Y:S01]  /*1ff0*/  @P4 IMAD.U32 R36, R19, 0x10000, RZ ;  /* 0x0001000013244824 */ /* 0x000fe200078e00ff */
[----:B------:R-:W-:Y:S01]  /*2000*/  @!P5 PRMT R19, RZ, 0x7610, R19 ;  /* 0x00007610ff13d816 */ /* 0x000fe20000000013 */
[----:B------:R-:W-:Y:S01]  /*2010*/  @P3 IMAD.U32 R10, R10, 0x10000, RZ ;  /* 0x000100000a0a3824 */ /* 0x000fe200078e00ff */
[----:B------:R-:W-:Y:S01]  /*2020*/  @!P4 PRMT R11, RZ, 0x7610, R11 ;  /* 0x00007610ff0bc816 */ /* 0x000fe2000000000b */
[C---:B------:R-:W-:Y:S01]  /*2030*/  @P4 FMUL R25, R7.reuse, R36 ;  /* 0x0000002407194220 */ /* 0x040fe20000400000 */
[C---:B------:R-:W-:Y:S01]  /*2040*/  @P6 FMUL R36, R7.reuse, R35 ;  /* 0x0000002307246220 */ /* 0x040fe20000400000 */
        /* <DEDUP_REMOVED lines=35> */
[----:B------:R-:W-:Y:S01]  /*2280*/  PRMT R19, R11, 0x7632, R19 ;  /* 0x000076320b137816 */ /* 0x000fe20000000013 */
[----:B------:R-:W-:Y:S01]  /*2290*/  @P2 FMUL R25, R7, R34 ;  /* 0x0000002207192220 */ /* 0x000fe20000400000 */
[----:B------:R-:W-:Y:S01]  /*22a0*/  PRMT R18, R10, 0x7632, R18 ;  /* 0x000076320a127816 */ /* 0x000fe20000000012 */
[----:B------:R-:W-:Y:S01]  /*22b0*/  @P1 IMAD.U32 R36, R17, 0x10000, RZ ;  /* 0x0001000011241824 */ /* 0x000fe200078e00ff */
[----:B------:R-:W-:-:S02]  /*22c0*/  @!P2 PRMT R9, RZ, 0x7610, R9 ;  /* 0x00007610ff09a816 */ /* 0x000fc40000000009 */
[----:B------:R-:W-:Y:S01]  /*22d0*/  @P2 F2FP.BF16.F32.PACK_AB R9, RZ, R25 ;  /* 0x00000019ff09223e */ /* 0x000fe200000010ff */
[----:B------:R-:W-:Y:S01]  /*22e0*/  @P1 FMUL R35, R7, R36 ;  /* 0x0000002407231220 */ /* 0x000fe20000400000 */
[----:B------:R-:W-:Y:S02]  /*22f0*/  @P5 IMAD.U32 R34, R11, 0x10000, RZ ;  /* 0x000100000b225824 */ /* 0x000fe400078e00ff */
[----:B------:R-:W-:Y:S02]  /*2300*/  @P3 IMAD.U32 R36, R10, 0x10000, RZ ;  /* 0x000100000a243824 */ /* 0x000fe400078e00ff */
[----:B------:R-:W-:Y:S02]  /*2310*/  @P6 IMAD.U32 R19, R19, 0x10000, RZ ;  /* 0x0001000013136824 */ /* 0x000fe400078e00ff */
[----:B------:R-:W-:Y:S01]  /*2320*/  @P4 IMAD.U32 R25, R18, 0x10000, RZ ;  /* 0x0001000012194824 */ /* 0x000fe200078e00ff */
[----:B------:R-:W-:Y:S01]  /*2330*/  @!P1 PRMT R17, RZ, 0x7610, R17 ;  /* 0x00007610ff119816 */ /* 0x000fe20000000011 */
[C---:B------:R-:W-:Y:S01]  /*2340*/  @P6 FMUL R19, R7.reuse, R19 ;  /* 0x0000001307136220 */ /* 0x040fe20000400000 */
[----:B------:R-:W-:Y:S01]  /*2350*/  @P1 F2FP.BF16.F32.PACK_AB R17, RZ, R35 ;  /* 0x00000023ff11123e */ /* 0x000fe200000010ff */
[C---:B------:R-:W-:Y:S01]  /*2360*/  @P5 FMUL R34, R7.reuse, R34 ;  /* 0x0000002207225220 */ /* 0x040fe20000400000 */
[C---:B------:R-:W-:Y:S01]  /*2370*/  @P4 FMUL R35, R7.reuse, R25 ;  /* 0x0000001907234220 */ /* 0x040fe20000400000 */
[----:B------:R-:W-:Y:S01]  /*2380*/  @P3 FMUL R36, R7, R36 ;  /* 0x0000002407243220 */ /* 0x000fe20000400000 */
[----:B------:R-:W-:-:S02]  /*2390*/  @!P6 PRMT R11, RZ, 0x7610, R11 ;  /* 0x00007610ff0be816 */ /* 0x000fc4000000000b */
[----:B------:R-:W-:Y:S02]  /*23a0*/  @!P5 PRMT R18, RZ, 0x7610, R18 ;  /* 0x00007610ff12d816 */ /* 0x000fe40000000012 */
[----:B------:R-:W-:Y:S02]  /*23b0*/  @!P4 PRMT R10, RZ, 0x7610, R10 ;  /* 0x00007610ff0ac816 */ /* 0x000fe4000000000a */
[----:B------:R-:W-:Y:S02]  /*23c0*/  @!P3 PRMT R25, RZ, 0x7610, R25 ;  /* 0x00007610ff19b816 */ /* 0x000fe40000000019 */
[----:B------:R-:W-:Y:S02]  /*23d0*/  @P6 F2FP.BF16.F32.PACK_AB R11, RZ, R19 ;  /* 0x00000013ff0b623e */ /* 0x000fe400000010ff */
[----:B------:R-:W-:Y:S02]  /*23e0*/  @P5 F2FP.BF16.F32.PACK_AB R18, RZ, R34 ;  /* 0x00000022ff12523e */ /* 0x000fe400000010ff */
[----:B------:R-:W-:-:S02]  /*23f0*/  @P4 F2FP.BF16.F32.PACK_AB R10, RZ, R35 ;  /* 0x00000023ff0a423e */ /* 0x000fc400000010ff */
[----:B------:R-:W-:Y:S01]  /*2400*/  @P3 F2FP.BF16.F32.PACK_AB R25, RZ, R36 ;  /* 0x00000024ff19323e */ /* 0x000fe200000010ff */
[C---:B--2---:R-:W-:Y:S02]  /*2410*/  HADD2.BF16_V2 R16, R12.reuse.H0_H0, R16.H0_H0 ;  /* 0x200000100c107230 */ /* 0x044fe40000200800 */
[----:B------:R-:W-:Y:S02]  /*2420*/  HADD2.BF16_V2 R8, R12.H1_H1, R8.H0_H0 ;  /* 0x200000080c087230 */ /* 0x000fe40000200c00 */
[C---:B------:R-:W-:Y:S02]  /*2430*/  HADD2.BF16_V2 R18, R15.reuse.H0_H0, R18.H0_H0 ;  /* 0x200000120f127230 */ /* 0x040fe40000200800 */
[----:B------:R-:W-:Y:S02]  /*2440*/  HADD2.BF16_V2 R11, R15.H1_H1, R11.H0_H0 ;  /* 0x2000000b0f0b7230 */ /* 0x000fe40000200c00 */
[C---:B------:R-:W-:Y:S02]  /*2450*/  HADD2.BF16_V2 R9, R13.reuse.H0_H0, R9.H0_H0 ;  /* 0x200000090d097230 */ /* 0x040fe40000200800 */
[----:B------:R-:W-:-:S02]  /*2460*/  HADD2.BF16_V2 R17, R13.H1_H1, R17.H0_H0 ;  /* 0x200000110d117230 */ /* 0x000fc40000200c00 */
[C---:B------:R-:W-:Y:S02]  /*2470*/  HADD2.BF16_V2 R25, R14.reuse.H0_H0, R25.H0_H0 ;  /* 0x200000190e197230 */ /* 0x040fe40000200800 */
[----:B------:R-:W-:Y:S01]  /*2480*/  HADD2.BF16_V2 R10, R14.H1_H1, R10.H0_H0 ;  /* 0x2000000a0e0a7230 */ /* 0x000fe20000200c00 */
[----:B------:R-:W-:Y:S02]  /*2490*/  PRMT R11, R18, 0x5410, R11 ;  /* 0x00005410120b7816 */ /* 0x000fe4000000000b */
[----:B------:R-:W-:Y:S02]  /*24a0*/  PRMT R8, R16, 0x5410, R8 ;  /* 0x0000541010087816 */ /* 0x000fe40000000008 */
[----:B------:R-:W-:Y:S02]  /*24b0*/  PRMT R9, R9, 0x5410, R17 ;  /* 0x0000541009097816 */ /* 0x000fe40000000011 */
[----:B------:R-:W-:-:S05]  /*24c0*/  PRMT R10, R25, 0x5410, R10 ;  /* 0x00005410190a7816 */ /* 0x000fca000000000a */
[----:B------:R1:W-:Y:S01]  /*24d0*/  STG.E.128 desc[UR10][R32.64], R8 ;  /* 0x0000000820007986 */ /* 0x0003e2000c101d0a */
[----:B------:R-:W-:Y:S02]  /*24e0*/  ISETP.GE.AND P1, PT, R24, UR9, PT ;  /* 0x0000000918007c0c */ /* 0x000fe4000bf26270 */
[----:B------:R-:W-:Y:S02]  /*24f0*/  IADD3 R14, P2, R32, 0x200, RZ ;  /* 0x00000200200e7810 */ /* 0x000fe40007f5e0ff */
[----:B------:R-:W-:-:S03]  /*2500*/  IADD3 R30, P3, R30, 0x200, RZ ;  /* 0x000002001e1e7810 */ /* 0x000fc60007f7e0ff */
[----:B------:R-:W-:Y:S02]  /*2510*/  IMAD.X R15, RZ, RZ, R33, P2 ;  /* 0x000000ffff0f7224 */ /* 0x000fe400010e0621 */
[----:B------:R-:W-:-:S04]  /*2520*/  IMAD.X R31, RZ, RZ, R31, P3 ;  /* 0x000000ffff1f7224 */ /* 0x000fc800018e061f */
[----:B------:R-:W-:Y:S05]  /*2530*/  @!P1 BRA `(.L_x_399) ;  /* 0xfffffff800249947 */ /* 0x000fea000383ffff */
.L_x_396:
[----:B------:R-:W-:Y:S05]  /*2540*/  BSYNC B0 ;  /* 0x0000000000007941 */ /* 0x000fea0003800000 */
.L_x_395:
[----:B------:R-:W-:Y:S05]  /*2550*/  @!P0 BRA `(.L_x_400) ;  /* 0xfffffff000088947 */ /* 0x000fea000383ffff */
.L_x_394:
[----:B------:R-:W-:-:S04]  /*2560*/  LEA.HI R3, R20, R3, RZ, 0x1c ;  /* 0x0000000314037211 */ /* 0x000fc800078fe0ff */
[----:B------:R-:W-:-:S13]  /*2570*/  ISETP.GE.AND P0, PT, R3, R2, PT ;  /* 0x000000020300720c */ /* 0x000fda0003f06270 */
[----:B------:R-:W-:Y:S05]  /*2580*/  @!P0 BRA `(.L_x_383) ;  /* 0xffffffec00708947 */ /* 0x000fea000383ffff */
[----:B------:R-:W-:Y:S05]  /*2590*/  EXIT ;  /* 0x000000000000794d */ /* 0x000fea0003800000 */
.L_x_401:
        /* <DEDUP_REMOVED lines=14> */
.L_x_730:


//--------------------- .text._ZN18transformer_engine16context_parallel25thd_out_correction_kernelI13__nv_bfloat16Li0ELi16ELb1EEEvPT_S4_PfS5_Piiiiii --------------------------
	.section	.text._ZN18transformer_engine16context_parallel25thd_out_correction_kernelI13__nv_bfloat16Li0ELi16ELb1EEEvPT_S4_PfS5_Piiiiii,"ax",@progbits
	.align	128
        .global         _ZN18transformer_engine16context_parallel25thd_out_correction_kernelI13__nv_bfloat16Li0ELi16ELb1EEEvPT_S4_PfS5_Piiiiii
        .type           _ZN18transformer_engine16context_parallel25thd_out_correction_kernelI13__nv_bfloat16Li0ELi16ELb1EEEvPT_S4_PfS5_Piiiiii,@function
        .size           _ZN18transformer_engine16context_parallel25thd_out_correction_kernelI13__nv_bfloat16Li0ELi16ELb1EEEvPT_S4_PfS5_Piiiiii,(.L_x_731 - _ZN18transformer_engine16context_parallel25thd_out_correction_kernelI13__nv_bfloat16Li0ELi16ELb1EEEvPT_S4_PfS5_Piiiiii)
        .other          _ZN18transformer_engine16context_parallel25thd_out_correction_kernelI13__nv_bfloat16Li0ELi16ELb1EEEvPT_S4_PfS5_Piiiiii,@"STO_CUDA_ENTRY STV_DEFAULT"
_ZN18transformer_engine16context_parallel25thd_out_correction_kernelI13__nv_bfloat16Li0ELi16ELb1EEEvPT_S4_PfS5_Piiiiii:
.text._ZN18transformer_engine16context_parallel25thd_out_correction_kernelI13__nv_bfloat16Li0ELi16ELb1EEEvPT_S4_PfS5_Piiiiii:
[----:B------:R-:W-:Y:S01]  /*0000*/  LDC R1, c[0x0][0x28] ;  /* 0x00000a00ff017b82 */ /* 0x000fe20000000800 */
[----:B------:R-:W0:Y:S01]  /*0010*/  S2R R6, SR_TID.X ;  /* 0x0000000000067919 */ /* 0x000e220000002100 */
[----:B------:R-:W-:Y:S01]  /*0020*/  ULDC UR8, c[0x0][0x238] ;  /* 0x00008e0000087ab9 */ /* 0x000fe20000000800 */
[----:B------:R-:W-:Y:S01]  /*0030*/  ULDC.64 UR6, c[0x0][0x208] ;  /* 0x0000820000067ab9 */ /* 0x000fe20000000a00 */
[----:B------:R-:W-:Y:S01]  /*0040*/  BSSY B0, `(.L_x_402) ;  /* 0x0000010000007945 */ /* 0x000fe20003800000 */
[----:B0-----:R-:W-:-:S13]  /*0050*/  ISETP.GT.AND P0, PT, R6, UR8, PT ;  /* 0x0000000806007c0c */ /* 0x001fda000bf04270 */
[----:B------:R-:W-:Y:S05]  /*0060*/  @P0 BRA `(.L_x_403) ;  /* 0x0000000000340947 */ /* 0x000fea0003800000 */
[----:B------:R-:W0:Y:S01]  /*0070*/  S2R R3, SR_CgaCtaId ;  /* 0x0000000000037919 */ /* 0x000e220000008800 */
[----:B------:R-:W1:Y:S01]  /*0080*/  LDC R8, c[0x0][RZ] ;  /* 0x00000000ff087b82 */ /* 0x000e620000000800 */
[----:B------:R-:W-:Y:S01]  /*0090*/  MOV R0, 0x400 ;  /* 0x0000040000007802 */ /* 0x000fe20000000f00 */
[----:B------:R-:W-:-:S06]  /*00a0*/  IMAD.MOV.U32 R7, RZ, RZ, R6 ;  /* 0x000000ffff077224 */ /* 0x000fcc00078e0006 */
[----:B------:R-:W2:Y:S01]  /*00b0*/  LDC.64 R4, c[0x0][0x230] ;  /* 0x00008c00ff047b82 */ /* 0x000ea20000000a00 */
[----:B0-----:R-:W-:-:S07]  /*00c0*/  LEA R0, R3, R0, 0x18 ;  /* 0x0000000003007211 */ /* 0x001fce00078ec0ff */
.L_x_404:
[----:B0-2---:R-:W-:-:S06]  /*00d0*/  IMAD.WIDE R2, R7, 0x4, R4 ;  /* 0x0000000407027825 */ /* 0x005fcc00078e0204 */
[----:B------:R-:W2:Y:S01]  /*00e0*/  LDG.E R2, desc[UR6][R2.64] ;  /* 0x0000000602027981 */ /* 0x000ea2000c1e1900 */
[----:B------:R-:W-:Y:S02]  /*00f0*/  IMAD R9, R7, 0x4, R0 ;  /* 0x0000000407097824 */ /* 0x000fe400078e0200 */
[----:B-1----:R-:W-:-:S05]  /*0100*/  IMAD.IADD R7, R8, 0x1, R7 ;  /* 0x0000000108077824 */ /* 0x002fca00078e0207 */
[----:B------:R-:W-:Y:S01]  /*0110*/  ISETP.GT.AND P0, PT, R7, UR8, PT ;  /* 0x0000000807007c0c */ /* 0x000fe2000bf04270 */
[----:B--2---:R0:W-:-:S12]  /*0120*/  STS [R9], R2 ;  /* 0x0000000209007388 */ /* 0x0041d80000000800 */
[----:B------:R-:W-:Y:S05]  /*0130*/  @!P0 BRA `(.L_x_404) ;  /* 0xfffffffc00e48947 */ /* 0x000fea000383ffff */
.L_x_403:
[----:B------:R-:W-:Y:S05]  /*0140*/  BSYNC B0 ;  /* 0x0000000000007941 */ /* 0x000fea0003800000 */
.L_x_402:
[----:B------:R-:W1:Y:S08]  /*0150*/  S2UR UR5, SR_CgaCtaId ;  /* 0x00000000000579c3 */ /* 0x000e700000008800 */
[----:B------:R-:W-:Y:S06]  /*0160*/  BAR.SYNC.DEFER_BLOCKING 0x0 ;  /* 0x0000000000007b1d */ /* 0x000fec0000010000 */
[----:B------:R-:W-:Y:S01]  /*0170*/  UMOV UR4, 0x400 ;  /* 0x0000040000047882 */ /* 0x000fe20000000000 */
[----:B------:R-:W2:Y:S01]  /*0180*/  S2R R3, SR_CTAID.X ;  /* 0x0000000000037919 */ /* 0x000ea20000002500 */
[----:B-1----:R-:W-:-:S03]  /*0190*/  ULEA UR4, UR5, UR4, 0x18 ;  /* 0x0000000405047291 */ /* 0x002fc6000f8ec03f */
[----:B------:R-:W-:Y:S01]  /*01a0*/  ULDC UR5, c[0x0][0x0] ;  /* 0x0000000000057ab9 */ /* 0x000fe20000000800 */
[----:B------:R-:W-:-:S09]  /*01b0*/  ULEA UR4, UR8, UR4, 0x2 ;  /* 0x0000000408047291 */ /* 0x000fd2000f8e103f */
[----:B------:R-:W1:Y:S01]  /*01c0*/  LDS R7, [UR4] ;  /* 0x00000004ff077984 */ /* 0x000e620008000800 */
[----:B--2---:R-:W-:-:S05]  /*01d0*/  IMAD R0, R3, UR5, R6 ;  /* 0x0000000503007c24 */ /* 0x004fca000f8e0206 */
[----:B------:R-:W-:-:S04]  /*01e0*/  SHF.R.U32.HI R0, RZ, 0x4, R0 ;  /* 0x00000004ff007819 */ /* 0x000fc80000011600 */
[----:B-1----:R-:W-:-:S13]  /*01f0*/  ISETP.GE.AND P0, PT, R0, R7, PT ;  /* 0x000000070000720c */ /* 0x002fda0003f06270 */
[----:B------:R-:W-:Y:S05]  /*0200*/  @P0 EXIT ;  /* 0x000000000000094d */ /* 0x000fea0003800000 */
[----:B------:R-:W1:Y:S08]  /*0210*/  S2UR UR8, SR_CTAID.Y ;  /* 0x00000000000879c3 */ /* 0x000e700000002600 */
[----:B0-----:R-:W1:Y:S02]  /*0220*/  LDC R2, c[0x0][0x23c] ;  /* 0x00008f00ff027b82 */ /* 0x001e640000000800 */
[----:B-1----:R-:W-:-:S13]  /*0230*/  ISETP.LE.AND P0, PT, R2, UR8, PT ;  /* 0x0000000802007c0c */ /* 0x002fda000bf03270 */
[----:B------:R-:W-:Y:S05]  /*0240*/  @P0 EXIT ;  /* 0x000000000000094d */ /* 0x000fea0003800000 */
[----:B------:R-:W0:Y:S01]  /*0250*/  LDC R3, c[0x0][0xc] ;  /* 0x00000300ff037b82 */ /* 0x000e220000000800 */
[----:B------:R-:W-:Y:S01]  /*0260*/  ULDC UR4, c[0x0][0x240] ;  /* 0x0000900000047ab9 */ /* 0x000fe20000000800 */
[----:B------:R-:W-:Y:S01]  /*0270*/  LOP3.LUT R6, R6, 0xf, RZ, 0xc0, !PT ;  /* 0x0000000f06067812 */ /* 0x000fe200078ec0ff */
[----:B------:R-:W-:Y:S02]  /*0280*/  USHF.R.S32.HI UR10, URZ, 0x3, UR4 ;  /* 0x000000033f0a7899 */ /* 0x000fe40008011404 */
[----:B------:R-:W-:Y:S01]  /*0290*/  USHF.R.S32.HI UR4, URZ, 0x1f, UR4 ;  /* 0x0000001f3f047899 */ /* 0x000fe20008011404 */
[----:B------:R-:W-:Y:S01]  /*02a0*/  ULDC UR9, c[0x0][0x10] ;  /* 0x0000040000097ab9 */ /* 0x000fe20000000800 */
[----:B0-----:R-:W-:-:S10]  /*02b0*/  IMAD R3, R3, UR5, RZ ;  /* 0x0000000503037c24 */ /* 0x001fd4000f8e02ff */
.L_x_411:
[----:B------:R-:W-:Y:S01]  /*02c0*/  SHF.R.S32.HI R2, RZ, 0x1f, R0 ;  /* 0x0000001fff027819 */ /* 0x000fe20000011400 */
[----:B------:R-:W-:Y:S01]  /*02d0*/  ULDC UR5, c[0x0][0x23c] ;  /* 0x00008f0000057ab9 */ /* 0x000fe20000000800 */
[----:B------:R-:W-:Y:S01]  /*02e0*/  ULDC UR11, c[0x0][0x23c] ;  /* 0x00008f00000b7ab9 */ /* 0x000fe20000000800 */
[----:B------:R-:W-:Y:S01]  /*02f0*/  USHF.R.S32.HI UR5, URZ, 0x1f, UR5 ;  /* 0x0000001f3f057899 */ /* 0x000fe20008011405 */
[----:B------:R-:W-:-:S04]  /*0300*/  IMAD.WIDE.U32 R22, R0, UR11, RZ ;  /* 0x0000000b00167c25 */ /* 0x000fc8000f8e00ff */
[----:B------:R-:W-:-:S04]  /*0310*/  IMAD R5, R2, UR11, RZ ;  /* 0x0000000b02057c24 */ /* 0x000fc8000f8e02ff */
[----:B01----:R-:W-:Y:S02]  /*0320*/  IMAD R9, R0, UR5, R5 ;  /* 0x0000000500097c24 */ /* 0x003fe4000f8e0205 */
[----:B------:R-:W-:Y:S02]  /*0330*/  IMAD.U32 R5, RZ, RZ, UR8 ;  /* 0x00000008ff057e24 */ /* 0x000fe4000f8e00ff */
[----:B------:R-:W-:-:S07]  /*0340*/  IMAD.IADD R2, R23, 0x1, R9 ;  /* 0x0000000117027824 */ /* 0x000fce00078e0209 */
.L_x_410:
[----:B01----:R-:W0:Y:S01]  /*0350*/  LDC.64 R8, c[0x0][0x228] ;  /* 0x00008a00ff087b82 */ /* 0x003e220000000a00 */
[----:B------:R-:W-:Y:S01]  /*0360*/  ULDC UR5, c[0x0][0x248] ;  /* 0x0000920000057ab9 */ /* 0x000fe20000000800 */
[----:B------:R-:W-:Y:S01]  /*0370*/  ULDC.64 UR12, c[0x0][0x240] ;  /* 0x00009000000c7ab9 */ /* 0x000fe20000000a00 */
[----:B------:R-:W-:-:S05]  /*0380*/  IMAD R15, R5, UR5, R0 ;  /* 0x00000005050f7c24 */ /* 0x000fca000f8e0200 */
[----:B------:R-:W1:Y:S01]  /*0390*/  LDC.64 R10, c[0x0][0x220] ;  /* 0x00008800ff0a7b82 */ /* 0x000e620000000a00 */
[C---:B------:R-:W-:Y:S01]  /*03a0*/  IMAD R13, R5.reuse, UR13, R0 ;  /* 0x0000000d050d7c24 */ /* 0x040fe2000f8e0200 */
[----:B------:R-:W-:Y:S01]  /*03b0*/  IADD3 R16, P0, R5, R22, RZ ;  /* 0x0000001605107210 */ /* 0x000fe20007f1e0ff */
[----:B------:R-:W-:Y:S01]  /*03c0*/  ULDC UR5, c[0x0][0x23c] ;  /* 0x00008f0000057ab9 */ /* 0x000fe20000000800 */
[----:B0-----:R-:W-:-:S06]  /*03d0*/  IMAD.WIDE R8, R15, 0x4, R8 ;  /* 0x000000040f087825 */ /* 0x001fcc00078e0208 */
[----:B------:R0:W2:Y:S01]  /*03e0*/  LDG.E R9, desc[UR6][R8.64] ;  /* 0x0000000608097981 */ /* 0x0000a2000c1e1900 */
[----:B-1----:R-:W-:-:S06]  /*03f0*/  IMAD.WIDE R10, R13, 0x4, R10 ;  /* 0x000000040d0a7825 */ /* 0x002fcc00078e020a */
[----:B------:R-:W2:Y:S01]  /*0400*/  LDG.E R10, desc[UR6][R10.64] ;  /* 0x000000060a0a7981 */ /* 0x000ea2000c1e1900 */
[----:B------:R-:W-:Y:S02]  /*0410*/  IMAD.MOV.U32 R13, RZ, RZ, 0x3bbb989d ;  /* 0x3bbb989dff0d7424 */ /* 0x000fe400078e00ff */
[----:B------:R-:W-:Y:S01]  /*0420*/  IMAD.MOV.U32 R15, RZ, RZ, 0x437c0000 ;  /* 0x437c0000ff0f7424 */ /* 0x000fe200078e00ff */
[----:B------:R-:W-:Y:S02]  /*0430*/  ISETP.GE.AND P1, PT, R6, UR10, PT ;  /* 0x0000000a06007c0c */ /* 0x000fe4000bf26270 */
[C---:B0-----:R-:W-:Y:S01]  /*0440*/  LEA.HI.X.SX32 R8, R5.reuse, R2, 0x1, P0 ;  /* 0x0000000205087211 */ /* 0x041fe200000f0eff */
[----:B------:R-:W-:Y:S01]  /*0450*/  VIADD R5, R5, UR9 ;  /* 0x0000000905057c36 */ /* 0x000fe20008000000 */
[----:B------:R-:W-:Y:S04]  /*0460*/  BSSY B0, `(.L_x_405) ;  /* 0x00000de000007945 */ /* 0x000fe80003800000 */
[----:B------:R-:W-:Y:S01]  /*0470*/  ISETP.GE.AND P0, PT, R5, UR5, PT ;  /* 0x0000000505007c0c */ /* 0x000fe2000bf06270 */
[----:B--2---:R-:W-:-:S04]  /*0480*/  FADD R4, -R10, R9 ;  /* 0x000000090a047221 */ /* 0x004fc80000000100 */
[----:B------:R-:W-:-:S04]  /*0490*/  FFMA.SAT R12, R4, R13, 0.5 ;  /* 0x3f000000040c7423 */ /* 0x000fc8000000200d */
[----:B------:R-:W-:-:S04]  /*04a0*/  FFMA.RM R12, R12, R15, 12582913 ;  /* 0x4b4000010c0c7423 */ /* 0x000fc8000000400f */
[----:B------:R-:W-:-:S04]  /*04b0*/  FADD R13, R12, -12583039 ;  /* 0xcb40007f0c0d7421 */ /* 0x000fc80000000000 */
[----:B------:R-:W-:-:S04]  /*04c0*/  FFMA R13, R4, 1.4426950216293334961, -R13 ;  /* 0x3fb8aa3b040d7823 */ /* 0x000fc8000000080d */
[----:B------:R-:W-:-:S06]  /*04d0*/  FFMA R13, R4, 1.925963033500011079e-08, R13 ;  /* 0x32a57060040d7823 */ /* 0x000fcc000000000d */
[----:B------:R-:W0:Y:S01]  /*04e0*/  MUFU.EX2 R13, R13 ;  /* 0x0000000d000d7308 */ /* 0x000e220000000800 */
[----:B------:R-:W-:Y:S02]  /*04f0*/  IMAD R9, R8, UR12, RZ ;  /* 0x0000000c08097c24 */ /* 0x000fe4000f8e02ff */
[----:B------:R-:W-:Y:S02]  /*0500*/  IMAD.SHL.U32 R4, R12, 0x800000, RZ ;  /* 0x008000000c047824 */ /* 0x000fe400078e00ff */
[C---:B------:R-:W-:Y:S02]  /*0510*/  IMAD R9, R16.reuse, UR4, R9 ;  /* 0x0000000410097c24 */ /* 0x040fe4000f8e0209 */
[----:B------:R-:W-:-:S04]  /*0520*/  IMAD.WIDE.U32 R16, R16, UR12, RZ ;  /* 0x0000000c10107c25 */ /* 0x000fc8000f8e00ff */
[----:B0-----:R-:W-:Y:S01]  /*0530*/  FMUL R4, R4, R13 ;  /* 0x0000000d04047220 */ /* 0x001fe20000400000 */
[----:B------:R-:W-:Y:S06]  /*0540*/  @P1 BRA `(.L_x_406) ;  /* 0x0000000c003c1947 */ /* 0x000fec0003800000 */
[-C--:B------:R-:W-:Y:S01]  /*0550*/  LOP3.LUT R8, RZ, R6.reuse, RZ, 0x33, !PT ;  /* 0x00000006ff087212 */ /* 0x080fe200078e33ff */
[----:B------:R-:W-:Y:S01]  /*0560*/  BSSY B1, `(.L_x_407) ;  /* 0x000004a000017945 */ /* 0x000fe20003800000 */
[----:B------:R-:W-:Y:S01]  /*0570*/  LOP3.LUT R10, RZ, R6, RZ, 0x33, !PT ;  /* 0x00000006ff0a7212 */ /* 0x000fe200078e33ff */
[----:B------:R-:W-:Y:S02]  /*0580*/  IMAD.IADD R21, R17, 0x1, R9 ;  /* 0x0000000111157824 */ /* 0x000fe400078e0209 */
[----:B------:R-:W-:Y:S02]  /*0590*/  VIADD R8, R8, UR10 ;  /* 0x0000000a08087c36 */ /* 0x000fe40008000000 */
[----:B------:R-:W-:Y:S02]  /*05a0*/  VIADD R10, R10, UR10 ;  /* 0x0000000a0a0a7c36 */ /* 0x000fe40008000000 */
[----:B------:R-:W-:Y:S01]  /*05b0*/  IMAD.MOV.U32 R20, RZ, RZ, R6 ;  /* 0x000000ffff147224 */ /* 0x000fe200078e0006 */
[----:B------:R-:W-:-:S02]  /*05c0*/  LOP3.LUT P2, RZ, R8, 0x10, RZ, 0xc0, !PT ;  /* 0x0000001008ff7812 */ /* 0x000fc4000784c0ff */
[----:B------:R-:W-:-:S11]  /*05d0*/  LOP3.LUT P1, RZ, R10, 0xfffffff0, RZ, 0xc0, !PT ;  /* 0xfffffff00aff7812 */ /* 0x000fd6000782c0ff */
[----:B------:R-:W-:Y:S05]  /*05e0*/  @P2 BRA `(.L_x_408) ;  /* 0x0000000400042947 */ /* 0x000fea0003800000 */
[----:B------:R-:W-:Y:S01]  /*05f0*/  IMAD.SHL.U32 R19, R6, 0x10, RZ ;  /* 0x0000001006137824 */ /* 0x000fe200078e00ff */
[----:B------:R-:W-:Y:S01]  /*0600*/  ULDC.64 UR12, c[0x0][0x218] ;  /* 0x00008600000c7ab9 */ /* 0x000fe20000000a00 */
[C---:B------:R-:W-:Y:S01]  /*0610*/  IMAD.SHL.U32 R18, R16.reuse, 0x2, RZ ;  /* 0x0000000210127824 */ /* 0x040fe200078e00ff */
        /* <DEDUP_REMOVED lines=9> */
[----:B------:R-:W-:Y:S02]  /*06b0*/  PRMT R20, R10, 0x7632, R20 ;  /* 0x000076320a147816 */ /* 0x000fe40000000014 */
[----:B------:R-:W-:Y:S02]  /*06c0*/  HSETP2.BF16_V2.NEU.AND P3, P4, R9, RZ.H0_H0, PT ;  /* 0x200000ff09007234 */ /* 0x000fe40003c6d002 */
[----:B------:R-:W-:-:S07]  /*06d0*/  PRMT R28, R11, 0x7632, R28 ;  /* 0x000076320b1c7816 */ /* 0x000fce000000001c */
[----:B------:R-:W-:Y:S01]  /*06e0*/  @P5 IMAD.U32 R25, R20, 0x10000, RZ ;  /* 0x0001000014195824 */ /* 0x000fe200078e00ff */
[----:B------:R-:W-:-:S03]  /*06f0*/  @!P5 PRMT R20, RZ, 0x7610, R20 ;  /* 0x00007610ff14d816 */ /* 0x000fc60000000014 */
[----:B------:R-:W-:Y:S01]  /*0700*/  @P5 FMUL R24, R4, R25 ;  /* 0x0000001904185220 */ /* 0x000fe20000400000 */
[----:B------:R-:W-:Y:S01]  /*0710*/  @P2 IMAD.U32 R25, R10, 0x10000, RZ ;  /* 0x000100000a192824 */ /* 0x000fe200078e00ff */
[----:B------:R-:W-:-:S03]  /*0720*/  @!P2 PRMT R10, RZ, 0x7610, R10 ;  /* 0x00007610ff0aa816 */ /* 0x000fc6000000000a */
[----:B------:R-:W-:Y:S01]  /*0730*/  @P5 F2FP.BF16.F32.PACK_AB R20, RZ, R24 ;  /* 0x00000018ff14523e */ /* 0x000fe200000010ff */
[----:B------:R-:W-:Y:S01]  /*0740*/  @P2 FMUL R25, R4, R25 ;  /* 0x0000001904192220 */ /* 0x000fe20000400000 */
[----:B------:R-:W-:Y:S02]  /*0750*/  PRMT R24, R9, 0x7632, R24 ;  /* 0x0000763209187816 */ /* 0x000fe40000000018 */
[----:B------:R-:W-:Y:S01]  /*0760*/  HSETP2.BF16_V2.NEU.AND P5, P6, R8, RZ.H0_H0, PT ;  /* 0x200000ff08007234 */ /* 0x000fe20003ead002 */
[C---:B---3--:R-:W-:Y:S01]  /*0770*/  HADD2.BF16_V2 R20, R14.reuse.H1_H1, R20.H0_H0 ;  /* 0x200000140e147230 */ /* 0x048fe20000200c00 */
[----:B------:R-:W-:Y:S01]  /*0780*/  @P2 F2FP.BF16.F32.PACK_AB R10, RZ, R25 ;  /* 0x00000019ff0a223e */ /* 0x000fe200000010ff */
[----:B------:R-:W-:Y:S01]  /*0790*/  @P4 IMAD.U32 R27, R24, 0x10000, RZ ;  /* 0x00010000181b4824 */ /* 0x000fe200078e00ff */
[----:B------:R-:W-:Y:S02]  /*07a0*/  PRMT R25, R8, 0x7632, R25 ;  /* 0x0000763208197816 */ /* 0x000fe40000000019 */
[----:B------:R-:W-:Y:S01]  /*07b0*/  @!P4 PRMT R24, RZ, 0x7610, R24 ;  /* 0x00007610ff18c816 */ /* 0x000fe20000000018 */
[----:B------:R-:W-:Y:S01]  /*07c0*/  @P4 FMUL R26, R4, R27 ;  /* 0x0000001b041a4220 */ /* 0x000fe20000400000 */
[----:B------:R-:W-:-:S04]  /*07d0*/  HADD2.BF16_V2 R10, R14.H0_H0, R10.H0_H0 ;  /* 0x2000000a0e0a7230 */ /* 0x000fc80000200800 */
[----:B------:R-:W-:Y:S01]  /*07e0*/  @P4 F2FP.BF16.F32.PACK_AB R24, RZ, R26 ;  /* 0x0000001aff18423e */ /* 0x000fe200000010ff */
[----:B------:R-:W-:Y:S01]  /*07f0*/  @P6 IMAD.U32 R27, R25, 0x10000, RZ ;  /* 0x00010000191b6824 */ /* 0x000fe200078e00ff */
[----:B------:R-:W-:Y:S01]  /*0800*/  HSETP2.BF16_V2.NEU.AND P2, P4, R11, RZ.H0_H0, PT ;  /* 0x200000ff0b007234 */ /* 0x000fe20003c4d002 */
[----:B------:R-:W-:Y:S01]  /*0810*/  @P5 IMAD.U32 R25, R8, 0x10000, RZ ;  /* 0x0001000008195824 */ /* 0x000fe200078e00ff */
[----:B------:R-:W-:Y:S01]  /*0820*/  @!P6 PRMT R8, RZ, 0x7610, R8 ;  /* 0x00007610ff08e816 */ /* 0x000fe20000000008 */
[----:B------:R-:W-:Y:S01]  /*0830*/  @P6 FMUL R27, R4, R27 ;  /* 0x0000001b041b6220 */ /* 0x000fe20000400000 */
[----:B------:R-:W-:Y:S01]  /*0840*/  PRMT R10, R10, 0x5410, R20 ;  /* 0x000054100a0a7816 */ /* 0x000fe20000000014 */
[----:B------:R-:W-:Y:S01]  /*0850*/  @P5 FMUL R26, R4, R25 ;  /* 0x00000019041a5220 */ /* 0x000fe20000400000 */
[----:B------:R-:W-:Y:S02]  /*0860*/  @!P5 PRMT R25, RZ, 0x7610, R25 ;  /* 0x00007610ff19d816 */ /* 0x000fe40000000019 */
[----:B------:R-:W-:Y:S01]  /*0870*/  @P6 F2FP.BF16.F32.PACK_AB R8, RZ, R27 ;  /* 0x0000001bff08623e */ /* 0x000fe200000010ff */
[----:B------:R-:W-:Y:S01]  /*0880*/  @P3 IMAD.U32 R27, R9, 0x10000, RZ ;  /* 0x00010000091b3824 */ /* 0x000fe200078e00ff */
[----:B------:R-:W-:-:S02]  /*0890*/  @P5 F2FP.BF16.F32.PACK_AB R25, RZ, R26 ;  /* 0x0000001aff19523e */ /* 0x000fc400000010ff */
[----:B------:R-:W-:Y:S01]  /*08a0*/  @!P3 PRMT R26, RZ, 0x7610, R26 ;  /* 0x00007610ff1ab816 */ /* 0x000fe2000000001a */
[----:B------:R-:W-:Y:S02]  /*08b0*/  @P4 IMAD.U32 R9, R28, 0x10000, RZ ;  /* 0x000100001c094824 */ /* 0x000fe400078e00ff */
[C---:B------:R-:W-:Y:S01]  /*08c0*/  @P3 FMUL R27, R4.reuse, R27 ;  /* 0x0000001b041b3220 */ /* 0x040fe20000400000 */
[----:B------:R-:W-:Y:S02]  /*08d0*/  @P2 IMAD.U32 R11, R11, 0x10000, RZ ;  /* 0x000100000b0b2824 */ /* 0x000fe400078e00ff */
[C---:B------:R-:W-:Y:S02]  /*08e0*/  HADD2.BF16_V2 R25, R12.reuse.H0_H0, R25.H0_H0 ;  /* 0x200000190c197230 */ /* 0x040fe40000200800 */
[C---:B------:R-:W-:Y:S01]  /*08f0*/  @P4 FMUL R28, R4.reuse, R9 ;  /* 0x00000009041c4220 */ /* 0x040fe20000400000 */
[----:B------:R-:W-:Y:S01]  /*0900*/  @!P2 PRMT R9, RZ, 0x7610, R9 ;  /* 0x00007610ff09a816 */ /* 0x000fe20000000009 */
[----:B------:R-:W-:Y:S01]  /*0910*/  @P2 FMUL R29, R4, R11 ;  /* 0x0000000b041d2220 */ /* 0x000fe20000400000 */
[----:B------:R-:W-:Y:S01]  /*0920*/  @!P4 PRMT R11, RZ, 0x7610, R11 ;  /* 0x00007610ff0bc816 */ /* 0x000fe2000000000b */
[----:B------:R-:W-:Y:S01]  /*0930*/  HADD2.BF16_V2 R8, R12.H1_H1, R8.H0_H0 ;  /* 0x200000080c087230 */ /* 0x000fe20000200c00 */
[----:B------:R-:W-:-:S02]  /*0940*/  @P3 F2FP.BF16.F32.PACK_AB R26, RZ, R27 ;  /* 0x0000001bff1a323e */ /* 0x000fc400000010ff */
[----:B------:R-:W-:Y:S02]  /*0950*/  @P4 F2FP.BF16.F32.PACK_AB R11, RZ, R28 ;  /* 0x0000001cff0b423e */ /* 0x000fe400000010ff */
[----:B------:R-:W-:Y:S01]  /*0960*/  @P2 F2FP.BF16.F32.PACK_AB R9, RZ, R29 ;  /* 0x0000001dff09223e */ /* 0x000fe200000010ff */
[C---:B------:R-:W-:Y:S01]  /*0970*/  HADD2.BF16_V2 R26, R13.reuse.H0_H0, R26.H0_H0 ;  /* 0x2000001a0d1a7230 */ /* 0x040fe20000200800 */
[----:B------:R-:W-:Y:S01]  /*0980*/  PRMT R8, R25, 0x5410, R8 ;  /* 0x0000541019087816 */ /* 0x000fe20000000008 */
[----:B------:R-:W-:Y:S01]  /*0990*/  HADD2.BF16_V2 R13, R13.H1_H1, R24.H0_H0 ;  /* 0x200000180d0d7230 */ /* 0x000fe20000200c00 */
[----:B------:R-:W-:Y:S01]  /*09a0*/  LOP3.LUT R20, R6, 0x10, RZ, 0xfc, !PT ;  /* 0x0000001006147812 */ /* 0x000fe200078efcff */
[C---:B------:R-:W-:Y:S02]  /*09b0*/  HADD2.BF16_V2 R12, R15.reuse.H0_H0, R9.H0_H0 ;  /* 0x200000090f0c7230 */ /* 0x040fe40000200800 */
[----:B------:R-:W-:Y:S01]  /*09c0*/  HADD2.BF16_V2 R11, R15.H1_H1, R11.H0_H0 ;  /* 0x2000000b0f0b7230 */ /* 0x000fe20000200c00 */
[----:B------:R-:W-:-:S04]  /*09d0*/  PRMT R9, R26, 0x5410, R13 ;  /* 0x000054101a097816 */ /* 0x000fc8000000000d */
[----:B------:R-:W-:-:S05]  /*09e0*/  PRMT R11, R12, 0x5410, R11 ;  /* 0x000054100c0b7816 */ /* 0x000fca000000000b */
[----:B------:R0:W-:Y:S02]  /*09f0*/  STG.E.128 desc[UR6][R18.64], R8 ;  /* 0x0000000812007986 */ /* 0x0001e4000c101d06 */
.L_x_408:
[----:B------:R-:W-:Y:S05]  /*0a00*/  BSYNC B1 ;  /* 0x0000000000017941 */ /* 0x000fea0003800000 */
.L_x_407:
[----:B------:R-:W-:Y:S05]  /*0a10*/  @!P1 BRA `(.L_x_406) ;  /* 0x0000000800089947 */ /* 0x000fea0003800000 */
[----:B0-----:R-:W0:Y:S01]  /*0a20*/  LDC.64 R10, c[0x0][0x210] ;  /* 0x00008400ff0a7b82 */ /* 0x001e220000000a00 */
[----:B------:R-:W-:Y:S02]  /*0a30*/  IMAD.MOV.U32 R12, RZ, RZ, R16 ;  /* 0x000000ffff0c7224 */ /* 0x000fe400078e0010 */
[----:B------:R-:W-:Y:S02]  /*0a40*/  IMAD.MOV.U32 R13, RZ, RZ, R21 ;  /* 0x000000ffff0d7224 */ /* 0x000fe400078e0015 */
[----:B------:R-:W-:-:S03]  /*0a50*/  IMAD.WIDE.U32 R12, R20, 0x8, R12 ;  /* 0x00000008140c7825 */ /* 0x000fc600078e000c */
[----:B------:R-:W1:Y:S01]  /*0a60*/  LDC.64 R8, c[0x0][0x218] ;  /* 0x00008600ff087b82 */ /* 0x000e620000000a00 */
[C---:B------:R-:W-:Y:S01]  /*0a70*/  IMAD.SHL.U32 R15, R12.reuse, 0x2, RZ ;  /* 0x000000020c0f7824 */ /* 0x040fe200078e00ff */
[----:B------:R-:W-:-:S04]  /*0a80*/  SHF.L.U64.HI R12, R12, 0x1, R13 ;  /* 0x000000010c0c7819 */ /* 0x000fc8000001020d */
[C---:B0-----:R-:W-:Y:S02]  /*0a90*/  IADD3 R14, P1, P2, R15.reuse, 0x100, R10 ;  /* 0x000001000f0e7810 */ /* 0x041fe40007a3e00a */
[----:B-1----:R-:W-:Y:S02]  /*0aa0*/  IADD3 R24, P3, P4, R15, 0x100, R8 ;  /* 0x000001000f187810 */ /* 0x002fe40007c7e008 */
[C---:B------:R-:W-:Y:S02]  /*0ab0*/  IADD3.X R15, R12.reuse, R11, RZ, P1, P2 ;  /* 0x0000000b0c0f7210 */ /* 0x040fe40000fe44ff */
[----:B------:R-:W-:-:S09]  /*0ac0*/  IADD3.X R25, R12, R9, RZ, P3, P4 ;  /* 0x000000090c197210 */ /* 0x000fd20001fe84ff */
.L_x_409:
[----:B-1----:R-:W2:Y:S01]  /*0ad0*/  LDG.E.128 R8, desc[UR6][R24.64+-0x100] ;  /* 0xffff000618087981 */ /* 0x002ea2000c1e1d00 */
[----:B------:R-:W-:Y:S02]  /*0ae0*/  IMAD.MOV.U32 R26, RZ, RZ, R14 ;  /* 0x000000ffff1a7224 */ /* 0x000fe400078e000e */
[----:B------:R-:W-:-:S05]  /*0af0*/  IMAD.MOV.U32 R27, RZ, RZ, R15 ;  /* 0x000000ffff1b7224 */ /* 0x000fca00078e000f */
[----:B------:R-:W3:Y:S01]  /*0b00*/  LDG.E.128 R12, desc[UR6][R26.64+-0x100] ;  /* 0xffff00061a0c7981 */ /* 0x000ee2000c1e1d00 */
[----:B--2---:R-:W-:Y:S02]  /*0b10*/  HSETP2.BF16_V2.NEU.AND P4, P5, R8, RZ.H0_H0, PT ;  /* 0x200000ff08007234 */ /* 0x004fe40003d8d002 */
[----:B------:R-:W-:Y:S02]  /*0b20*/  HSETP2.BF16_V2.NEU.AND P3, P6, R9, RZ.H0_H0, PT ;  /* 0x200000ff09007234 */ /* 0x000fe40003e6d002 */
[----:B------:R-:W-:Y:S02]  /*0b30*/  PRMT R16, R8, 0x7632, R16 ;  /* 0x0000763208107816 */ /* 0x000fe40000000010 */
[----:B------:R-:W-:Y:S02]  /*0b40*/  PRMT R18, R9, 0x7632, R18 ;  /* 0x0000763209127816 */ /* 0x000fe40000000012 */
[----:B------:R-:W-:-:S05]  /*0b50*/  HSETP2.BF16_V2.NEU.AND P1, P2, R10, RZ.H0_H0, PT ;  /* 0x200000ff0a007234 */ /* 0x000fca0003a2d002 */
[----:B------:R-:W-:Y:S01]  /*0b60*/  @P5 IMAD.U32 R19, R16, 0x10000, RZ ;  /* 0x0001000010135824 */ /* 0x000fe200078e00ff */
[----:B------:R-:W-:Y:S01]  /*0b70*/  @!P5 PRMT R16, RZ, 0x7610, R16 ;  /* 0x00007610ff10d816 */ /* 0x000fe20000000010 */
[----:B------:R-:W-:Y:S02]  /*0b80*/  @P4 IMAD.U32 R17, R8, 0x10000, RZ ;  /* 0x0001000008114824 */ /* 0x000fe400078e00ff */
[----:B------:R-:W-:Y:S01]  /*0b90*/  @P5 FMUL R19, R4, R19 ;  /* 0x0000001304135220 */ /* 0x000fe20000400000 */
[----:B------:R-:W-:Y:S02]  /*0ba0*/  @P6 IMAD.U32 R21, R18, 0x10000, RZ ;  /* 0x0001000012156824 */ /* 0x000fe400078e00ff */
[C---:B------:R-:W-:Y:S01]  /*0bb0*/  @P4 FMUL R8, R4.reuse, R17 ;  /* 0x0000001104084220 */ /* 0x040fe20000400000 */
[----:B------:R-:W-:Y:S02]  /*0bc0*/  @!P4 PRMT R17, RZ, 0x7610, R17 ;  /* 0x00007610ff11c816 */ /* 0x000fe40000000011 */
[----:B------:R-:W-:Y:S01]  /*0bd0*/  @P5 F2FP.BF16.F32.PACK_AB R16, RZ, R19 ;  /* 0x00000013ff10523e */ /* 0x000fe200000010ff */
[----:B------:R-:W-:Y:S01]  /*0be0*/  @P6 FMUL R21, R4, R21 ;  /* 0x0000001504156220 */ /* 0x000fe20000400000 */
[----:B------:R-:W-:Y:S01]  /*0bf0*/  PRMT R18, R10, 0x7632, R18 ;  /* 0x000076320a127816 */ /* 0x000fe20000000012 */
[----:B------:R-:W-:Y:S01]  /*0c00*/  @P3 IMAD.U32 R19, R9, 0x10000, RZ ;  /* 0x0001000009133824 */ /* 0x000fe200078e00ff */
[----:B------:R-:W-:Y:S01]  /*0c10*/  @P4 F2FP.BF16.F32.PACK_AB R17, RZ, R8 ;  /* 0x00000008ff11423e */ /* 0x000fe200000010ff */
[C---:B---3--:R-:W-:Y:S01]  /*0c20*/  HADD2.BF16_V2 R16, R12.reuse.H1_H1, R16.H0_H0 ;  /* 0x200000100c107230 */ /* 0x048fe20000200c00 */
[----:B------:R-:W-:Y:S01]  /*0c30*/  HSETP2.BF16_V2.NEU.AND P4, P5, R11, RZ.H0_H0, PT ;  /* 0x200000ff0b007234 */ /* 0x000fe20003d8d002 */
[----:B------:R-:W-:Y:S01]  /*0c40*/  @P3 FMUL R19, R4, R19 ;  /* 0x0000001304133220 */ /* 0x000fe20000400000 */
[----:B------:R-:W-:Y:S01]  /*0c50*/  @!P6 PRMT R8, RZ, 0x7610, R8 ;  /* 0x00007610ff08e816 */ /* 0x000fe20000000008 */
[----:B------:R-:W-:Y:S01]  /*0c60*/  HADD2.BF16_V2 R17, R12.H0_H0, R17.H0_H0 ;  /* 0x200000110c117230 */ /* 0x000fe20000200800 */
[----:B------:R-:W-:Y:S01]  /*0c70*/  @P6 F2FP.BF16.F32.PACK_AB R8, RZ, R21 ;  /* 0x00000015ff08623e */ /* 0x000fe200000010ff */
[----:B------:R-:W-:Y:S01]  /*0c80*/  @P2 IMAD.U32 R21, R18, 0x10000, RZ ;  /* 0x0001000012152824 */ /* 0x000fe200078e00ff */
[----:B------:R-:W-:-:S02]  /*0c90*/  @!P3 PRMT R9, RZ, 0x7610, R9 ;  /* 0x00007610ff09b816 */ /* 0x000fc40000000009 */
[----:B------:R-:W-:Y:S01]  /*0ca0*/  @P3 F2FP.BF16.F32.PACK_AB R9, RZ, R19 ;  /* 0x00000013ff09323e */ /* 0x000fe200000010ff */
[----:B------:R-:W-:Y:S01]  /*0cb0*/  @P2 FMUL R21, R4, R21 ;  /* 0x0000001504152220 */ /* 0x000fe20000400000 */
[C---:B------:R-:W-:Y:S01]  /*0cc0*/  PRMT R19, R11.reuse, 0x7632, R19 ;  /* 0x000076320b137816 */ /* 0x040fe20000000013 */
[C---:B------:R-:W-:Y:S01]  /*0cd0*/  HADD2.BF16_V2 R8, R13.reuse.H1_H1, R8.H0_H0 ;  /* 0x200000080d087230 */ /* 0x040fe20000200c00 */
[----:B------:R-:W-:Y:S01]  /*0ce0*/  @!P2 PRMT R18, RZ, 0x7610, R18 ;  /* 0x00007610ff12a816 */ /* 0x000fe20000000012 */
[----:B------:R-:W-:Y:S01]  /*0cf0*/  @P4 IMAD.U32 R11, R11, 0x10000, RZ ;  /* 0x000100000b0b4824 */ /* 0x000fe200078e00ff */
[----:B------:R-:W-:Y:S01]  /*0d00*/  @P2 F2FP.BF16.F32.PACK_AB R18, RZ, R21 ;  /* 0x00000015ff12223e */ /* 0x000fe200000010ff */
[----:B------:R-:W-:Y:S01]  /*0d10*/  @P1 IMAD.U32 R21, R10, 0x10000, RZ ;  /* 0x000100000a151824 */ /* 0x000fe200078e00ff */
[----:B------:R-:W-:Y:S01]  /*0d20*/  @!P1 PRMT R10, RZ, 0x7610, R10 ;  /* 0x00007610ff0a9816 */ /* 0x000fe2000000000a */
[----:B------:R-:W-:Y:S02]  /*0d30*/  @P5 IMAD.U32 R29, R19, 0x10000, RZ ;  /* 0x00010000131d5824 */ /* 0x000fe400078e00ff */
[C---:B------:R-:W-:Y:S01]  /*0d40*/  @P4 FMUL R28, R4.reuse, R11 ;  /* 0x0000000b041c4220 */ /* 0x040fe20000400000 */
[C---:B------:R-:W-:Y:S01]  /*0d50*/  @P1 FMUL R21, R4.reuse, R21 ;  /* 0x0000001504151220 */ /* 0x040fe20000400000 */
[----:B------:R-:W-:Y:S01]  /*0d60*/  @!P4 PRMT R19, RZ, 0x7610, R19 ;  /* 0x00007610ff13c816 */ /* 0x000fe20000000013 */
[----:B------:R-:W-:Y:S01]  /*0d70*/  @P5 FMUL R29, R4, R29 ;  /* 0x0000001d041d5220 */ /* 0x000fe20000400000 */
[----:B------:R-:W-:Y:S01]  /*0d80*/  @!P5 PRMT R11, RZ, 0x7610, R11 ;  /* 0x00007610ff0bd816 */ /* 0x000fe2000000000b */
[----:B------:R-:W-:Y:S01]  /*0d90*/  HADD2.BF16_V2 R9, R13.H0_H0, R9.H0_H0 ;  /* 0x200000090d097230 */ /* 0x000fe20000200800 */
[----:B------:R-:W-:Y:S01]  /*0da0*/  @P4 F2FP.BF16.F32.PACK_AB R19, RZ, R28 ;  /* 0x0000001cff13423e */ /* 0x000fe200000010ff */
[----:B------:R-:W-:Y:S01]  /*0db0*/  HADD2.BF16_V2 R18, R14.H1_H1, R18.H0_H0 ;  /* 0x200000120e127230 */ /* 0x000fe20000200c00 */
[----:B------:R-:W-:-:S02]  /*0dc0*/  @P5 F2FP.BF16.F32.PACK_AB R11, RZ, R29 ;  /* 0x0000001dff0b523e */ /* 0x000fc400000010ff */
[----:B------:R-:W-:Y:S01]  /*0dd0*/  @P1 F2FP.BF16.F32.PACK_AB R10, RZ, R21 ;  /* 0x00000015ff0a123e */ /* 0x000fe200000010ff */
[C---:B------:R-:W-:Y:S01]  /*0de0*/  HADD2.BF16_V2 R19, R15.reuse.H0_H0, R19.H0_H0 ;  /* 0x200000130f137230 */ /* 0x040fe20000200800 */
[----:B------:R-:W-:Y:S01]  /*0df0*/  PRMT R16, R17, 0x5410, R16 ;  /* 0x0000541011107816 */ /* 0x000fe20000000010 */
[----:B------:R-:W-:Y:S01]  /*0e00*/  HADD2.BF16_V2 R11, R15.H1_H1, R11.H0_H0 ;  /* 0x2000000b0f0b7230 */ /* 0x000fe20000200c00 */
[----:B------:R-:W-:Y:S01]  /*0e10*/  PRMT R17, R9, 0x5410, R8 ;  /* 0x0000541009117816 */ /* 0x000fe20000000008 */
[----:B------:R-:W-:Y:S02]  /*0e20*/  HADD2.BF16_V2 R10, R14.H0_H0, R10.H0_H0 ;  /* 0x2000000a0e0a7230 */ /* 0x000fe40000200800 */
[----:B------:R-:W2:Y:S01]  /*0e30*/  LDG.E.128 R12, desc[UR6][R26.64] ;  /* 0x000000061a0c7981 */ /* 0x000ea2000c1e1d00 */
[----:B------:R-:W-:Y:S02]  /*0e40*/  PRMT R19, R19, 0x5410, R11 ;  /* 0x0000541013137816 */ /* 0x000fe4000000000b */
[----:B------:R-:W-:-:S05]  /*0e50*/  PRMT R18, R10, 0x5410, R18 ;  /* 0x000054100a127816 */ /* 0x000fca0000000012 */
[----:B------:R0:W-:Y:S04]  /*0e60*/  STG.E.128 desc[UR6][R26.64+-0x100], R16 ;  /* 0xffff00101a007986 */ /* 0x0001e8000c101d06 */
[----:B------:R-:W3:Y:S01]  /*0e70*/  LDG.E.128 R8, desc[UR6][R24.64] ;  /* 0x0000000618087981 */ /* 0x000ee2000c1e1d00 */
[----:B------:R-:W-:Y:S01]  /*0e80*/  VIADD R20, R20, 0x20 ;  /* 0x0000002014147836 */ /* 0x000fe20000000000 */
[----:B---3--:R-:W-:Y:S02]  /*0e90*/  HSETP2.BF16_V2.NEU.AND P5, P6, R8, RZ.H0_H0, PT ;  /* 0x200000ff08007234 */ /* 0x008fe40003ead002 */
[----:B------:R-:W-:Y:S02]  /*0ea0*/  PRMT R21, R8, 0x7632, R21 ;  /* 0x0000763208157816 */ /* 0x000fe40000000015 */
[----:B------:R-:W-:-:S02]  /*0eb0*/  HSETP2.BF16_V2.NEU.AND P3, P4, R9, RZ.H0_H0, PT ;  /* 0x200000ff09007234 */ /* 0x000fc40003c6d002 */
[----:B------:R-:W-:Y:S02]  /*0ec0*/  HSETP2.BF16_V2.NEU.AND P1, P2, R11, RZ.H0_H0, PT ;  /* 0x200000ff0b007234 */ /* 0x000fe40003a2d002 */
[----:B0-----:R-:W-:-:S05]  /*0ed0*/  PRMT R17, R9, 0x7632, R17 ;  /* 0x0000763209117816 */ /* 0x001fca0000000011 */
[----:B------:R-:W-:Y:S02]  /*0ee0*/  @P6 IMAD.U32 R29, R21, 0x10000, RZ ;  /* 0x00010000151d6824 */ /* 0x000fe400078e00ff */
[----:B------:R-:W-:Y:S02]  /*0ef0*/  @P5 IMAD.U32 R21, R8, 0x10000, RZ ;  /* 0x0001000008155824 */ /* 0x000fe400078e00ff */
[C---:B------:R-:W-:Y:S02]  /*0f00*/  @P6 FMUL R29, R4.reuse, R29 ;  /* 0x0000001d041d6220 */ /* 0x040fe40000400000 */
[----:B------:R-:W-:Y:S01]  /*0f10*/  @P5 FMUL R21, R4, R21 ;  /* 0x0000001504155220 */ /* 0x000fe20000400000 */
[----:B------:R-:W-:Y:S01]  /*0f20*/  @!P6 PRMT R8, RZ, 0x7610, R8 ;  /* 0x00007610ff08e816 */ /* 0x000fe20000000008 */
[----:B------:R-:W-:Y:S01]  /*0f30*/  @P4 IMAD.U32 R17, R17, 0x10000, RZ ;  /* 0x0001000011114824 */ /* 0x000fe200078e00ff */
[----:B------:R-:W-:Y:S02]  /*0f40*/  @!P5 PRMT R16, RZ, 0x7610, R16 ;  /* 0x00007610ff10d816 */ /* 0x000fe40000000010 */
[----:B------:R-:W-:-:S02]  /*0f50*/  PRMT R18, R11, 0x7632, R18 ;  /* 0x000076320b127816 */ /* 0x000fc40000000012 */
[----:B------:R-:W-:Y:S02]  /*0f60*/  @P6 F2FP.BF16.F32.PACK_AB R8, RZ, R29 ;  /* 0x0000001dff08623e */ /* 0x000fe400000010ff */
[----:B------:R-:W-:Y:S01]  /*0f70*/  @P5 F2FP.BF16.F32.PACK_AB R16, RZ, R21 ;  /* 0x00000015ff10523e */ /* 0x000fe200000010ff */
[----:B------:R-:W-:Y:S01]  /*0f80*/  @P3 IMAD.U32 R9, R9, 0x10000, RZ ;  /* 0x0001000009093824 */ /* 0x000fe200078e00ff */
[----:B------:R-:W-:Y:S01]  /*0f90*/  HSETP2.BF16_V2.NEU.AND P5, P6, R10, RZ.H0_H0, PT ;  /* 0x200000ff0a007234 */ /* 0x000fe20003ead002 */
[----:B------:R-:W-:Y:S01]  /*0fa0*/  @P4 FMUL R19, R4, R17 ;  /* 0x0000001104134220 */ /* 0x000fe20000400000 */
[----:B------:R-:W-:Y:S02]  /*0fb0*/  @P2 IMAD.U32 R21, R18, 0x10000, RZ ;  /* 0x0001000012152824 */ /* 0x000fe400078e00ff */
[C---:B------:R-:W-:Y:S01]  /*0fc0*/  @P3 FMUL R18, R4.reuse, R9 ;  /* 0x0000000904123220 */ /* 0x040fe20000400000 */
[----:B------:R-:W-:Y:S02]  /*0fd0*/  @!P4 PRMT R17, RZ, 0x7610, R17 ;  /* 0x00007610ff11c816 */ /* 0x000fe40000000011 */
[----:B------:R-:W-:Y:S01]  /*0fe0*/  @P4 F2FP.BF16.F32.PACK_AB R17, RZ, R19 ;  /* 0x00000013ff11423e */ /* 0x000fe200000010ff */
[----:B------:R-:W-:Y:S01]  /*0ff0*/  @P2 FMUL R21, R4, R21 ;  /* 0x0000001504152220 */ /* 0x000fe20000400000 */
[----:B------:R-:W-:-:S02]  /*1000*/  PRMT R19, R10, 0x7632, R19 ;  /* 0x000076320a137816 */ /* 0x000fc40000000013 */
[----:B------:R-:W-:Y:S02]  /*1010*/  @!P3 PRMT R9, RZ, 0x7610, R9 ;  /* 0x00007610ff09b816 */ /* 0x000fe40000000009 */
[----:B------:R-:W-:Y:S02]  /*1020*/  @P3 F2FP.BF16.F32.PACK_AB R9, RZ, R18 ;  /* 0x00000012ff09323e */ /* 0x000fe400000010ff */
[----:B------:R-:W-:Y:S01]  /*1030*/  @!P2 PRMT R18, RZ, 0x7610, R18 ;  /* 0x00007610ff12a816 */ /* 0x000fe20000000012 */
[----:B------:R-:W-:Y:S01]  /*1040*/  @P6 IMAD.U32 R29, R19, 0x10000, RZ ;  /* 0x00010000131d6824 */ /* 0x000fe200078e00ff */
[----:B------:R-:W-:Y:S01]  /*1050*/  @P2 F2FP.BF16.F32.PACK_AB R18, RZ, R21 ;  /* 0x00000015ff12223e */ /* 0x000fe200000010ff */
[----:B------:R-:W-:Y:S02]  /*1060*/  @P1 IMAD.U32 R21, R11, 0x10000, RZ ;  /* 0x000100000b151824 */ /* 0x000fe400078e00ff */
[----:B------:R-:W-:Y:S02]  /*1070*/  @P5 IMAD.U32 R11, R10, 0x10000, RZ ;  /* 0x000100000a0b5824 */ /* 0x000fe400078e00ff */
[C---:B------:R-:W-:Y:S01]  /*1080*/  @P6 FMUL R28, R4.reuse, R29 ;  /* 0x0000001d041c6220 */ /* 0x040fe20000400000 */
[C---:B------:R-:W-:Y:S01]  /*1090*/  @P1 FMUL R21, R4.reuse, R21 ;  /* 0x0000001504151220 */ /* 0x040fe20000400000 */
[----:B------:R-:W-:Y:S01]  /*10a0*/  @P5 FMUL R29, R4, R11 ;  /* 0x0000000b041d5220 */ /* 0x000fe20000400000 */
[----:B------:R-:W-:-:S02]  /*10b0*/  @!P5 PRMT R10, RZ, 0x7610, R10 ;  /* 0x00007610ff0ad816 */ /* 0x000fc4000000000a */
[----:B------:R-:W-:Y:S02]  /*10c0*/  @!P1 PRMT R19, RZ, 0x7610, R19 ;  /* 0x00007610ff139816 */ /* 0x000fe40000000013 */
[----:B------:R-:W-:Y:S02]  /*10d0*/  @!P6 PRMT R11, RZ, 0x7610, R11 ;  /* 0x00007610ff0be816 */ /* 0x000fe4000000000b */
[----:B------:R-:W-:Y:S02]  /*10e0*/  @P5 F2FP.BF16.F32.PACK_AB R10, RZ, R29 ;  /* 0x0000001dff0a523e */ /* 0x000fe400000010ff */
[----:B------:R-:W-:Y:S02]  /*10f0*/  @P1 F2FP.BF16.F32.PACK_AB R19, RZ, R21 ;  /* 0x00000015ff13123e */ /* 0x000fe400000010ff */
[----:B------:R-:W-:Y:S01]  /*1100*/  @P6 F2FP.BF16.F32.PACK_AB R11, RZ, R28 ;  /* 0x0000001cff0b623e */ /* 0x000fe200000010ff */
[----:B--2---:R-:W-:Y:S02]  /*1110*/  HADD2.BF16_V2 R10, R14.H0_H0, R10.H0_H0 ;  /* 0x2000000a0e0a7230 */ /* 0x004fe40000200800 */
[----:B------:R-:W-:-:S02]  /*1120*/  HADD2.BF16_V2 R16, R12.H0_H0, R16.H0_H0 ;  /* 0x200000100c107230 */ /* 0x000fc40000200800 */
[----:B------:R-:W-:Y:S02]  /*1130*/  HADD2.BF16_V2 R8, R12.H1_H1, R8.H0_H0 ;  /* 0x200000080c087230 */ /* 0x000fe40000200c00 */
[C---:B------:R-:W-:Y:S02]  /*1140*/  HADD2.BF16_V2 R19, R15.reuse.H0_H0, R19.H0_H0 ;  /* 0x200000130f137230 */ /* 0x040fe40000200800 */
[----:B------:R-:W-:Y:S02]  /*1150*/  HADD2.BF16_V2 R18, R15.H1_H1, R18.H0_H0 ;  /* 0x200000120f127230 */ /* 0x000fe40000200c00 */
[C---:B------:R-:W-:Y:S02]  /*1160*/  HADD2.BF16_V2 R9, R13.reuse.H0_H0, R9.H0_H0 ;  /* 0x200000090d097230 */ /* 0x040fe40000200800 */
[----:B------:R-:W-:Y:S02]  /*1170*/  HADD2.BF16_V2 R17, R13.H1_H1, R17.H0_H0 ;  /* 0x200000110d117230 */ /* 0x000fe40000200c00 */
[----:B------:R-:W-:Y:S01]  /*1180*/  HADD2.BF16_V2 R14, R14.H1_H1, R11.H0_H0 ;  /* 0x2000000b0e0e7230 */ /* 0x000fe20000200c00 */
[----:B------:R-:W-:-:S02]  /*1190*/  PRMT R11, R19, 0x5410, R18 ;  /* 0x00005410130b7816 */ /* 0x000fc40000000012 */
        /* <DEDUP_REMOVED lines=10> */
.L_x_406:
[----:B------:R-:W-:Y:S05]  /*1240*/  BSYNC B0 ;  /* 0x0000000000007941 */ /* 0x000fea0003800000 */
.L_x_405:
[----:B------:R-:W-:Y:S05]  /*1250*/  @!P0 BRA `(.L_x_410) ;  /* 0xfffffff0003c8947 */ /* 0x000fea000383ffff */
[----:B------:R-:W-:-:S04]  /*1260*/  LEA.HI R0, R3, R0, RZ, 0x1c ;  /* 0x0000000003007211 */ /* 0x000fc800078fe0ff */
[----:B------:R-:W-:-:S13]  /*1270*/  ISETP.GE.AND P0, PT, R0, R7, PT ;  /* 0x000000070000720c */ /* 0x000fda0003f06270 */
[----:B------:R-:W-:Y:S05]  /*1280*/  @!P0 BRA `(.L_x_411) ;  /* 0xfffffff0000c8947 */ /* 0x000fea000383ffff */
[----:B------:R-:W-:Y:S05]  /*1290*/  EXIT ;  /* 0x000000000000794d */ /* 0x000fea0003800000 */
.L_x_412:
        /* <DEDUP_REMOVED lines=14> */
.L_x_731:


//--------------------- .text._ZN18transformer_engine16context_parallel25thd_out_correction_kernelI6__halfLi0ELi16ELb0EEEvPT_S4_PfS5_Piiiiii --------------------------
	.section	.text._ZN18transformer_engine16context_parallel25thd_out_correction_kernelI6__halfLi0ELi16ELb0EEEvPT_S4_PfS5_Piiiiii,"ax",@progbits
	.align	128
        .global         _ZN18transformer_engine16context_parallel25thd_out_correction_kernelI6__halfLi0ELi16ELb0EEEvPT_S4_PfS5_Piiiiii
        .type           _ZN18transformer_engine16context_parallel25thd_out_correction_kernelI6__halfLi0ELi16ELb0EEEvPT_S4_PfS5_Piiiiii,@function
        .size           _ZN18transformer_engine16context_parallel25thd_out_correction_kernelI6__halfLi0ELi16ELb0EEEvPT_S4_PfS5_Piiiiii,(.L_x_732 - _ZN18transformer_engine16context_parallel25thd_out_correction_kernelI6__halfLi0ELi16ELb0EEEvPT_S4_PfS5_Piiiiii)
        .other          _ZN18transformer_engine16context_parallel25thd_out_correction_kernelI6__halfLi0ELi16ELb0EEEvPT_S4_PfS5_Piiiiii,@"STO_CUDA_ENTRY STV_DEFAULT"
_ZN18transformer_engine16context_parallel25thd_out_correction_kernelI6__halfLi0ELi16ELb0EEEvPT_S4_PfS5_Piiiiii:
.text._ZN18transformer_engine16context_parallel25thd_out_correction_kernelI6__halfLi0ELi16ELb0EEEvPT_S4_PfS5_Piiiiii:
        /* <DEDUP_REMOVED lines=18> */
.L_x_415:
[----:B0-2---:R-:W-:-:S06]  /*0120*/  IMAD.WIDE R2, R7, 0x4, R4 ;  /* 0x0000000407027825 */ /* 0x005fcc00078e0204 */
[----:B------:R-:W2:Y:S01]  /*0130*/  LDG.E R2, desc[UR10][R2.64] ;  /* 0x0000000a02027981 */ /* 0x000ea2000c1e1900 */
[----:B------:R-:W-:Y:S01]  /*0140*/  IMAD R9, R7, 0x4, R6 ;  /* 0x0000000407097824 */ /* 0x000fe200078e0206 */
[----:B-1----:R-:W-:-:S04]  /*0150*/  IADD3 R7, R10, R7, RZ ;  /* 0x000000070a077210 */ /* 0x002fc80007ffe0ff */
[----:B------:R-:W-:Y:S01]  /*0160*/  ISETP.GT.AND P0, PT, R7, R14, PT ;  /* 0x0000000e0700720c */ /* 0x000fe20003f04270 */
[----:B--2---:R0:W-:-:S12]  /*0170*/  STS [R9], R2 ;  /* 0x0000000209007388 */ /* 0x0041d80000000800 */
[----:B------:R-:W-:Y:S05]  /*0180*/  @!P0 BRA `(.L_x_415) ;  /* 0xfffffffc00e48947 */ /* 0x000fea000383ffff */
.L_x_414:
[----:B------:R-:W-:Y:S05]  /*0190*/  BSYNC B0 ;  /* 0x0000000000007941 */ /* 0x000fea0003800000 */
.L_x_413:
        /* <DEDUP_REMOVED lines=21> */
.L_x_424:
        /* <DEDUP_REMOVED lines=16> */
.L_x_423:
        /* <DEDUP_REMOVED lines=14> */
[----:B------:R-:W-:Y:S02]  /*04d0*/  IADD3 R5, R9, R17, RZ ;  /* 0x0000001109057210 */ /* 0x000fe40007ffe0ff */
[----:B------:R-:W-:Y:S01]  /*04e0*/  LEA R14, P1, R10, UR16, 0x2 ;  /* 0x000000100a0e7c11 */ /* 0x000fe2000f8210ff */
[----:B------:R-:W-:Y:S01]  /*04f0*/  IMAD.IADD R9, R11, 0x1, R15 ;  /* 0x000000010b097824 */ /* 0x000fe200078e020f */
[----:B------:R-:W-:-:S04]  /*0500*/  LEA.HI.X R17, R8, UR15, R5, 0x2, P0 ;  /* 0x0000000f08117c11 */ /* 0x000fc800080f1405 */
[----:B------:R-:W-:Y:S02]  /*0510*/  LEA.HI.X R15, R10, UR17, R9, 0x2, P1 ;  /* 0x000000110a0f7c11 */ /* 0x000fe400088f1409 */
        /* <DEDUP_REMOVED lines=9> */
[----:B------:R-:W-:Y:S01]  /*05b0*/  MOV R9, R0 ;  /* 0x0000000000097202 */ /* 0x000fe20000000f00 */
[----:B------:R-:W-:Y:S02]  /*05c0*/  VIADD R0, R0, UR13 ;  /* 0x0000000d00007c36 */ /* 0x000fe40008000000 */
[----:B------:R-:W-:-:S03]  /*05d0*/  FADD R10, R8, -12583039 ;  /* 0xcb40007f080a7421 */ /* 0x000fc60000000000 */
[----:B------:R-:W-:Y:S01]  /*05e0*/  ISETP.GE.AND P0, PT, R0, UR7, PT ;  /* 0x0000000700007c0c */ /* 0x000fe2000bf06270 */
[----:B------:R-:W-:-:S04]  /*05f0*/  FFMA R10, R5, 1.4426950216293334961, -R10 ;  /* 0x3fb8aa3b050a7823 */ /* 0x000fc8000000080a */
        /* <DEDUP_REMOVED lines=11> */
[----:B------:R-:W-:Y:S01]  /*06b0*/  IADD3 R11, R8, UR9, RZ ;  /* 0x00000009080b7c10 */ /* 0x000fe2000fffe0ff */
[----:B------:R-:W-:Y:S01]  /*06c0*/  IMAD.WIDE.U32 R8, R10, UR7, RZ ;  /* 0x000000070a087c25 */ /* 0x000fe2000f8e00ff */
[----:B------:R-:W-:Y:S03]  /*06d0*/  BSSY B1, `(.L_x_420) ;  /* 0x0000049000017945 */ /* 0x000fe60003800000 */
[----:B------:R-:W-:-:S02]  /*06e0*/  IMAD R13, R13, UR7, RZ ;  /* 0x000000070d0d7c24 */ /* 0x000fc4000f8e02ff */
[----:B------:R-:W-:Y:S02]  /*06f0*/  IMAD.SHL.U32 R26, R8, 0x2, RZ ;  /* 0x00000002081a7824 */ /* 0x000fe400078e00ff */
[----:B------:R-:W-:Y:S01]  /*0700*/  IMAD R13, R10, UR6, R13 ;  /* 0x000000060a0d7c24 */ /* 0x000fe2000f8e020d */
[----:B------:R-:W-:Y:S01]  /*0710*/  LOP3.LUT R10, R11, 0x10, RZ, 0xc0, !PT ;  /* 0x000000100b0a7812 */ /* 0x000fe200078ec0ff */
[----:B------:R-:W-:Y:S01]  /*0720*/  IMAD.MOV.U32 R25, RZ, RZ, R21 ;  /* 0x000000ffff197224 */ /* 0x000fe200078e0015 */
[----:B------:R-:W-:Y:S01]  /*0730*/  IADD3 R22, P3, R26, UR14, RZ ;  /* 0x0000000e1a167c10 */ /* 0x000fe2000ff7e0ff */
[----:B------:R-:W-:Y:S01]  /*0740*/  IMAD.IADD R9, R9, 0x1, R13 ;  /* 0x0000000109097824 */ /* 0x000fe200078e020d */
[----:B------:R-:W-:Y:S02]  /*0750*/  ISETP.NE.AND P2, PT, R10, RZ, PT ;  /* 0x000000ff0a00720c */ /* 0x000fe40003f45270 */
[----:B------:R-:W-:Y:S02]  /*0760*/  IADD3 R26, P4, R26, UR16, RZ ;  /* 0x000000101a1a7c10 */ /* 0x000fe4000ff9e0ff */
[----:B------:R-:W-:-:S02]  /*0770*/  SHF.L.U64.HI R8, R8, 0x1, R9 ;  /* 0x0000000108087819 */ /* 0x000fc40000010209 */
[----:B------:R-:W-:Y:S02]  /*0780*/  LOP3.LUT R11, R11, 0xfffffff0, RZ, 0xc0, !PT ;  /* 0xfffffff00b0b7812 */ /* 0x000fe400078ec0ff */
[C---:B------:R-:W-:Y:S02]  /*0790*/  IADD3.X R23, R8.reuse, UR15, RZ, P3, !PT ;  /* 0x0000000f08177c10 */ /* 0x040fe40009ffe4ff */
[----:B------:R-:W-:Y:S02]  /*07a0*/  IADD3.X R27, R8, UR17, RZ, P4, !PT ;  /* 0x00000011081b7c10 */ /* 0x000fe4000a7fe4ff */
[----:B------:R-:W-:Y:S01]  /*07b0*/  ISETP.NE.AND P1, PT, R11, RZ, PT ;  /* 0x000000ff0b00720c */ /* 0x000fe20003f25270 */
[----:B------:R-:W-:-:S12]  /*07c0*/  @P2 BRA `(.L_x_421) ;  /* 0x0000000000e42947 */ /* 0x000fd80003800000 */
[----:B------:R-:W-:-:S04]  /*07d0*/  SHF.L.U32 R17, R21, 0x4, RZ ;  /* 0x0000000415117819 */ /* 0x000fc800000006ff */
[----:B------:R-:W-:-:S05]  /*07e0*/  IADD3 R8, P2, R17, R26, RZ ;  /* 0x0000001a11087210 */ /* 0x000fca0007f5e0ff */
[----:B------:R-:W-:-:S06]  /*07f0*/  IMAD.X R9, RZ, RZ, R27, P2 ;  /* 0x000000ffff097224 */ /* 0x000fcc00010e061b */
[----:B------:R-:W2:Y:S01]  /*0800*/  LDG.E.128 R8, desc[UR10][R8.64] ;  /* 0x0000000a08087981 */ /* 0x000ea2000c1e1d00 */
[----:B------:R-:W-:-:S05]  /*0810*/  IADD3 R16, P2, R17, R22, RZ ;  /* 0x0000001611107210 */ /* 0x000fca0007f5e0ff */
[----:B------:R-:W-:-:S05]  /*0820*/  IMAD.X R17, RZ, RZ, R23, P2 ;  /* 0x000000ffff117224 */ /* 0x000fca00010e0617 */
[----:B------:R-:W3:Y:S01]  /*0830*/  LDG.E.128 R12, desc[UR10][R16.64] ;  /* 0x0000000a100c7981 */ /* 0x000ee2000c1e1d00 */
[----:B--2---:R-:W-:Y:S02]  /*0840*/  HSETP2.NEU.AND P3, P5, R11, RZ.H0_H0, PT ;  /* 0x200000ff0b007234 */ /* 0x004fe40003d6d000 */
[----:B------:R-:W-:-:S11]  /*0850*/  HSETP2.NEU.AND P6, P2, R10, RZ.H0_H0, PT ;  /* 0x200000ff0a007234 */ /* 0x000fd60003acd000 */
[--C-:B------:R-:W-:Y:S02]  /*0860*/  @P3 HADD2.F32 R18, -RZ, R11.reuse.H0_H0 ;  /* 0x2000000bff123230 */ /* 0x100fe40000004100 */
[----:B------:R-:W-:Y:S01]  /*0870*/  @P5 HADD2.F32 R30, -RZ, R11.H1_H1 ;  /* 0x3000000bff1e5230 */ /* 0x000fe20000004100 */
[----:B------:R-:W-:Y:S01]  /*0880*/  @!P6 PRMT R11, RZ, 0x7610, R11 ;  /* 0x00007610ff0be816 */ /* 0x000fe2000000000b */
[--C-:B------:R-:W-:Y:S02]  /*0890*/  @P6 HADD2.F32 R24, -RZ, R10.reuse.H0_H0 ;  /* 0x2000000aff186230 */ /* 0x100fe40000004100 */
[C---:B------:R-:W-:Y:S01]  /*08a0*/  @P3 FMUL R19, R5.reuse, R18 ;  /* 0x0000001205133220 */ /* 0x040fe20000400000 */
[----:B------:R-:W-:Y:S01]  /*08b0*/  @!P3 PRMT R18, RZ, 0x7610, R18 ;  /* 0x00007610ff12b816 */ /* 0x000fe20000000012 */
[C---:B------:R-:W-:Y:S01]  /*08c0*/  @P5 FMUL R30, R5.reuse, R30 ;  /* 0x0000001e051e5220 */ /* 0x040fe20000400000 */
[----:B------:R-:W-:Y:S02]  /*08d0*/  @P2 HADD2.F32 R10, -RZ, R10.H1_H1 ;  /* 0x3000000aff0a2230 */ /* 0x000fe40000004100 */
[----:B------:R-:W-:Y:S01]  /*08e0*/  @P6 FMUL R24, R5, R24 ;  /* 0x0000001805186220 */ /* 0x000fe20000400000 */
[----:B------:R-:W-:-:S02]  /*08f0*/  @P3 F2FP.F16.F32.PACK_AB R18, RZ, R19 ;  /* 0x00000013ff12323e */ /* 0x000fc400000000ff */
[----:B------:R-:W-:Y:S01]  /*0900*/  HSETP2.NEU.AND P4, P3, R8, RZ.H0_H0, PT ;  /* 0x200000ff08007234 */ /* 0x000fe20003b8d000 */
[----:B------:R-:W-:Y:S01]  /*0910*/  @P2 FMUL R31, R5, R10 ;  /* 0x0000000a051f2220 */ /* 0x000fe20000400000 */
[----:B------:R-:W-:Y:S01]  /*0920*/  @!P5 PRMT R19, RZ, 0x7610, R19 ;  /* 0x00007610ff13d816 */ /* 0x000fe20000000013 */
[----:B---3--:R-:W-:Y:S01]  /*0930*/  HADD2 R18, R15.H0_H0, R18.H0_H0 ;  /* 0x200000120f127230 */ /* 0x008fe20000000800 */
[----:B------:R-:W-:Y:S02]  /*0940*/  @P5 F2FP.F16.F32.PACK_AB R19, RZ, R30 ;  /* 0x0000001eff13523e */ /* 0x000fe400000000ff */
[----:B------:R-:W-:Y:S02]  /*0950*/  @P6 F2FP.F16.F32.PACK_AB R11, RZ, R24 ;  /* 0x00000018ff0b623e */ /* 0x000fe400000000ff */
[----:B------:R-:W-:Y:S02]  /*0960*/  HSETP2.NEU.AND P5, P6, R9, RZ.H0_H0, PT ;  /* 0x200000ff09007234 */ /* 0x000fe40003ead000 */
[----:B------:R-:W-:-:S02]  /*0970*/  @!P2 PRMT R10, RZ, 0x7610, R10 ;  /* 0x00007610ff0aa816 */ /* 0x000fc4000000000a */
[----:B------:R-:W-:Y:S01]  /*0980*/  @P2 F2FP.F16.F32.PACK_AB R10, RZ, R31 ;  /* 0x0000001fff0a223e */ /* 0x000fe200000000ff */
[----:B------:R-:W-:Y:S01]  /*0990*/  @P4 HADD2.F32 R24, -RZ, R8.H0_H0 ;  /* 0x20000008ff184230 */ /* 0x000fe20000004100 */
[----:B------:R-:W-:Y:S02]  /*09a0*/  @!P4 PRMT R8, RZ, 0x7610, R8 ;  /* 0x00007610ff08c816 */ /* 0x000fe40000000008 */
[----:B------:R-:W-:Y:S01]  /*09b0*/  @!P3 PRMT R25, RZ, 0x7610, R25 ;  /* 0x00007610ff19b816 */ /* 0x000fe20000000019 */
[----:B------:R-:W-:Y:S02]  /*09c0*/  HADD2 R10, R14.H1_H1, R10.H0_H0 ;  /* 0x2000000a0e0a7230 */ /* 0x000fe40000000c00 */
[----:B------:R-:W-:Y:S01]  /*09d0*/  @P4 FMUL R24, R5, R24 ;  /* 0x0000001805184220 */ /* 0x000fe20000400000 */
[----:B------:R-:W-:Y:S02]  /*09e0*/  @P3 HADD2.F32 R30, -RZ, R8.H1_H1 ;  /* 0x30000008ff1e3230 */ /* 0x000fe40000004100 */
[----:B------:R-:W-:-:S02]  /*09f0*/  @P5 HADD2.F32 R32, -RZ, R9.H0_H0 ;  /* 0x20000009ff205230 */ /* 0x000fc40000004100 */
[----:B------:R-:W-:Y:S02]  /*0a00*/  @P6 HADD2.F32 R34, -RZ, R9.H1_H1 ;  /* 0x30000009ff226230 */ /* 0x000fe40000004100 */
[C---:B------:R-:W-:Y:S01]  /*0a10*/  @P3 FMUL R30, R5.reuse, R30 ;  /* 0x0000001e051e3220 */ /* 0x040fe20000400000 */
[----:B------:R-:W-:Y:S01]  /*0a20*/  @P4 F2FP.F16.F32.PACK_AB R8, RZ, R24 ;  /* 0x00000018ff08423e */ /* 0x000fe200000000ff */
[C---:B------:R-:W-:Y:S01]  /*0a30*/  @P5 FMUL R32, R5.reuse, R32 ;  /* 0x0000002005205220 */ /* 0x040fe20000400000 */
[----:B------:R-:W-:Y:S01]  /*0a40*/  @!P5 PRMT R9, RZ, 0x7610, R9 ;  /* 0x00007610ff09d816 */ /* 0x000fe20000000009 */
[----:B------:R-:W-:Y:S01]  /*0a50*/  @P6 FMUL R34, R5, R34 ;  /* 0x0000002205226220 */ /* 0x000fe20000400000 */
[----:B------:R-:W-:Y:S01]  /*0a60*/  @P3 F2FP.F16.F32.PACK_AB R25, RZ, R30 ;  /* 0x0000001eff19323e */ /* 0x000fe200000000ff */
[C---:B------:R-:W-:Y:S01]  /*0a70*/  HADD2 R8, R12.reuse.H0_H0, R8.H0_H0 ;  /* 0x200000080c087230 */ /* 0x040fe20000000800 */
[----:B------:R-:W-:Y:S02]  /*0a80*/  @!P6 PRMT R24, RZ, 0x7610, R24 ;  /* 0x00007610ff18e816 */ /* 0x000fe40000000018 */
[----:B------:R-:W-:Y:S01]  /*0a90*/  @P5 F2FP.F16.F32.PACK_AB R9, RZ, R32 ;  /* 0x00000020ff09523e */ /* 0x000fe200000000ff */
[----:B------:R-:W-:Y:S01]  /*0aa0*/  HADD2 R25, R12.H1_H1, R25.H0_H0 ;  /* 0x200000190c197230 */ /* 0x000fe20000000c00 */
[----:B------:R-:W-:Y:S01]  /*0ab0*/  @P6 F2FP.F16.F32.PACK_AB R24, RZ, R34 ;  /* 0x00000022ff18623e */ /* 0x000fe200000000ff */
[----:B------:R-:W-:-:S02]  /*0ac0*/  HADD2 R12, R14.H0_H0, R11.H0_H0 ;  /* 0x2000000b0e0c7230 */ /* 0x000fc40000000800 */
[C---:B------:R-:W-:Y:S01]  /*0ad0*/  HADD2 R9, R13.reuse.H0_H0, R9.H0_H0 ;  /* 0x200000090d097230 */ /* 0x040fe20000000800 */
[----:B------:R-:W-:Y:S01]  /*0ae0*/  PRMT R8, R8, 0x5410, R25 ;  /* 0x0000541008087816 */ /* 0x000fe20000000019 */
[----:B------:R-:W-:Y:S01]  /*0af0*/  HADD2 R24, R13.H1_H1, R24.H0_H0 ;  /* 0x200000180d187230 */ /* 0x000fe20000000c00 */
[----:B------:R-:W-:Y:S01]  /*0b00*/  PRMT R10, R12, 0x5410, R10 ;  /* 0x000054100c0a7816 */ /* 0x000fe2000000000a */
[----:B------:R-:W-:Y:S01]  /*0b10*/  HADD2 R11, R15.H1_H1, R19.H0_H0 ;  /* 0x200000130f0b7230 */ /* 0x000fe20000000c00 */
[----:B------:R-:W-:Y:S02]  /*0b20*/  LOP3.LUT R25, R21, 0x10, RZ, 0xfc, !PT ;  /* 0x0000001015197812 */ /* 0x000fe400078efcff */
[----:B------:R-:W-:Y:S02]  /*0b30*/  PRMT R9, R9, 0x5410, R24 ;  /* 0x0000541009097816 */ /* 0x000fe40000000018 */
[----:B------:R-:W-:-:S05]  /*0b40*/  PRMT R11, R18, 0x5410, R11 ;  /* 0x00005410120b7816 */ /* 0x000fca000000000b */
[----:B------:R0:W-:Y:S02]  /*0b50*/  STG.E.128 desc[UR10][R16.64], R8 ;  /* 0x0000000810007986 */ /* 0x0001e4000c101d0a */
.L_x_421:
[----:B------:R-:W-:Y:S05]  /*0b60*/  BSYNC B1 ;  /* 0x0000000000017941 */ /* 0x000fea0003800000 */
.L_x_420:
[----:B------:R-:W-:Y:S05]  /*0b70*/  @!P1 BRA `(.L_x_419) ;  /* 0x0000000400ac9947 */ /* 0x000fea0003800000 */
.L_x_422:
[----:B------:R-:W-:-:S05]  /*0b80*/  IMAD.WIDE R32, R25, 0x10, R26 ;  /* 0x0000001019207825 */ /* 0x000fca00078e021a */
[----:B01----:R-:W2:Y:S01]  /*0b90*/  LDG.E.128 R8, desc[UR10][R32.64] ;  /* 0x0000000a20087981 */ /* 0x003ea2000c1e1d00 */
[----:B------:R-:W-:-:S05]  /*0ba0*/  IMAD.WIDE R30, R25, 0x10, R22 ;  /* 0x00000010191e7825 */ /* 0x000fca00078e0216 */
[----:B------:R-:W3:Y:S01]  /*0bb0*/  LDG.E.128 R12, desc[UR10][R30.64] ;  /* 0x0000000a1e0c7981 */ /* 0x000ee2000c1e1d00 */
[----:B--2---:R-:W-:Y:S02]  /*0bc0*/  HSETP2.NEU.AND P5, P6, R11, RZ.H0_H0, PT ;  /* 0x200000ff0b007234 */ /* 0x004fe40003ead000 */
[----:B------:R-:W-:Y:S02]  /*0bd0*/  HSETP2.NEU.AND P1, P2, R9, RZ.H0_H0, PT ;  /* 0x200000ff09007234 */ /* 0x000fe40003a2d000 */
[----:B------:R-:W-:-:S09]  /*0be0*/  HSETP2.NEU.AND P3, P4, R8, RZ.H0_H0, PT ;  /* 0x200000ff08007234 */ /* 0x000fd20003c6d000 */
[--C-:B------:R-:W-:Y:S02]  /*0bf0*/  @P5 HADD2.F32 R16, -RZ, R11.reuse.H0_H0 ;  /* 0x2000000bff105230 */ /* 0x100fe40000004100 */
[----:B------:R-:W-:Y:S01]  /*0c00*/  @P6 HADD2.F32 R18, -RZ, R11.H1_H1 ;  /* 0x3000000bff126230 */ /* 0x000fe20000004100 */
[----:B------:R-:W-:Y:S01]  /*0c10*/  @!P5 PRMT R11, RZ, 0x7610, R11 ;  /* 0x00007610ff0bd816 */ /* 0x000fe2000000000b */
[--C-:B------:R-:W-:Y:S02]  /*0c20*/  @P1 HADD2.F32 R36, -RZ, R9.reuse.H0_H0 ;  /* 0x20000009ff241230 */ /* 0x100fe40000004100 */
[C---:B------:R-:W-:Y:S01]  /*0c30*/  @P5 FMUL R17, R5.reuse, R16 ;  /* 0x0000001005115220 */ /* 0x040fe20000400000 */
[----:B------:R-:W-:Y:S01]  /*0c40*/  @!P6 PRMT R16, RZ, 0x7610, R16 ;  /* 0x00007610ff10e816 */ /* 0x000fe20000000010 */
[C---:B------:R-:W-:Y:S01]  /*0c50*/  @P6 FMUL R18, R5.reuse, R18 ;  /* 0x0000001205126220 */ /* 0x040fe20000400000 */
[--C-:B------:R-:W-:Y:S02]  /*0c60*/  @P3 HADD2.F32 R24, -RZ, R8.reuse.H0_H0 ;  /* 0x20000008ff183230 */ /* 0x100fe40000004100 */
[C---:B------:R-:W-:Y:S01]  /*0c70*/  @P1 FMUL R19, R5.reuse, R36 ;  /* 0x0000002405131220 */ /* 0x040fe20000400000 */
[----:B------:R-:W-:Y:S01]  /*0c80*/  @P5 F2FP.F16.F32.PACK_AB R11, RZ, R17 ;  /* 0x00000011ff0b523e */ /* 0x000fe200000000ff */
[----:B------:R-:W-:Y:S01]  /*0c90*/  @P4 HADD2.F32 R34, -RZ, R8.H1_H1 ;  /* 0x30000008ff224230 */ /* 0x000fe20000004100 */
[----:B------:R-:W-:Y:S01]  /*0ca0*/  @P6 F2FP.F16.F32.PACK_AB R16, RZ, R18 ;  /* 0x00000012ff10623e */ /* 0x000fe200000000ff */
[----:B------:R-:W-:Y:S01]  /*0cb0*/  @P3 FMUL R17, R5, R24 ;  /* 0x0000001805113220 */ /* 0x000fe20000400000 */
[----:B------:R-:W-:Y:S01]  /*0cc0*/  HSETP2.NEU.AND P5, P6, R10, RZ.H0_H0, PT ;  /* 0x200000ff0a007234 */ /* 0x000fe20003ead000 */
[----:B------:R-:W-:-:S02]  /*0cd0*/  @P2 HADD2.F32 R18, -RZ, R9.H1_H1 ;  /* 0x30000009ff122230 */ /* 0x000fc40000004100 */
[C---:B------:R-:W-:Y:S01]  /*0ce0*/  @P4 FMUL R34, R5.reuse, R34 ;  /* 0x0000002205224220 */ /* 0x040fe20000400000 */
[----:B------:R-:W-:Y:S01]  /*0cf0*/  @!P1 PRMT R8, RZ, 0x7610, R8 ;  /* 0x00007610ff089816 */ /* 0x000fe20000000008 */
[----:B---3--:R-:W-:Y:S01]  /*0d00*/  HADD2 R16, R15.H1_H1, R16.H0_H0 ;  /* 0x200000100f107230 */ /* 0x008fe20000000c00 */
[----:B------:R-:W-:Y:S01]  /*0d10*/  @!P3 PRMT R9, RZ, 0x7610, R9 ;  /* 0x00007610ff09b816 */ /* 0x000fe20000000009 */
[----:B------:R-:W-:Y:S01]  /*0d20*/  @P2 FMUL R18, R5, R18 ;  /* 0x0000001205122220 */ /* 0x000fe20000400000 */
[----:B------:R-:W-:Y:S02]  /*0d30*/  @P1 F2FP.F16.F32.PACK_AB R8, RZ, R19 ;  /* 0x00000013ff08123e */ /* 0x000fe400000000ff */
[----:B------:R-:W-:Y:S02]  /*0d40*/  @P3 F2FP.F16.F32.PACK_AB R9, RZ, R17 ;  /* 0x00000011ff09323e */ /* 0x000fe400000000ff */
[----:B------:R-:W-:Y:S01]  /*0d50*/  @!P4 PRMT R19, RZ, 0x7610, R19 ;  /* 0x00007610ff13c816 */ /* 0x000fe20000000013 */
[----:B------:R-:W-:-:S02]  /*0d60*/  HADD2 R8, R13.H0_H0, R8.H0_H0 ;  /* 0x200000080d087230 */ /* 0x000fc40000000800 */
[--C-:B------:R-:W-:Y:S01]  /*0d70*/  @P5 HADD2.F32 R24, -RZ, R10.reuse.H0_H0 ;  /* 0x2000000aff185230 */ /* 0x100fe20000004100 */
[----:B------:R-:W-:Y:S01]  /*0d80*/  @P4 F2FP.F16.F32.PACK_AB R19, RZ, R34 ;  /* 0x00000022ff13423e */ /* 0x000fe200000000ff */
[----:B------:R-:W-:Y:S01]  /*0d90*/  @P6 HADD2.F32 R36, -RZ, R10.H1_H1 ;  /* 0x3000000aff246230 */ /* 0x000fe20000004100 */
[----:B------:R-:W-:Y:S01]  /*0da0*/  @!P2 PRMT R17, RZ, 0x7610, R17 ;  /* 0x00007610ff11a816 */ /* 0x000fe20000000011 */
[C---:B------:R-:W-:Y:S02]  /*0db0*/  HADD2 R9, R12.reuse.H0_H0, R9.H0_H0 ;  /* 0x200000090c097230 */ /* 0x040fe40000000800 */
[C---:B------:R-:W-:Y:S01]  /*0dc0*/  @P5 FMUL R35, R5.reuse, R24 ;  /* 0x0000001805235220 */ /* 0x040fe20000400000 */
[----:B------:R-:W-:Y:S01]  /*0dd0*/  @!P5 PRMT R10, RZ, 0x7610, R10 ;  /* 0x00007610ff0ad816 */ /* 0x000fe2000000000a */
[----:B------:R-:W-:Y:S01]  /*0de0*/  @P6 FMUL R36, R5, R36 ;  /* 0x0000002405246220 */ /* 0x000fe20000400000 */
[----:B------:R-:W-:Y:S01]  /*0df0*/  @!P6 PRMT R24, RZ, 0x7610, R24 ;  /* 0x00007610ff18e816 */ /* 0x000fe20000000018 */
[----:B------:R-:W-:Y:S01]  /*0e00*/  HADD2 R12, R12.H1_H1, R19.H0_H0 ;  /* 0x200000130c0c7230 */ /* 0x000fe20000000c00 */
[----:B------:R-:W-:Y:S01]  /*0e10*/  @P2 F2FP.F16.F32.PACK_AB R17, RZ, R18 ;  /* 0x00000012ff11223e */ /* 0x000fe200000000ff */
[----:B------:R-:W-:Y:S01]  /*0e20*/  HADD2 R19, R15.H0_H0, R11.H0_H0 ;  /* 0x2000000b0f137230 */ /* 0x000fe20000000800 */
[----:B------:R-:W-:-:S02]  /*0e30*/  @P5 F2FP.F16.F32.PACK_AB R10, RZ, R35 ;  /* 0x00000023ff0a523e */ /* 0x000fc400000000ff */
[----:B------:R-:W-:Y:S01]  /*0e40*/  @P6 F2FP.F16.F32.PACK_AB R24, RZ, R36 ;  /* 0x00000024ff18623e */ /* 0x000fe200000000ff */
[----:B------:R-:W-:Y:S01]  /*0e50*/  HADD2 R17, R13.H1_H1, R17.H0_H0 ;  /* 0x200000110d117230 */ /* 0x000fe20000000c00 */
[----:B------:R-:W-:Y:S01]  /*0e60*/  PRMT R19, R19, 0x5410, R16 ;  /* 0x0000541013137816 */ /* 0x000fe20000000010 */
[C---:B------:R-:W-:Y:S01]  /*0e70*/  HADD2 R18, R14.reuse.H0_H0, R10.H0_H0 ;  /* 0x2000000a0e127230 */ /* 0x040fe20000000800 */
[----:B------:R-:W-:Y:S01]  /*0e80*/  PRMT R16, R9, 0x5410, R12 ;  /* 0x0000541009107816 */ /* 0x000fe2000000000c */
[----:B------:R-:W-:Y:S01]  /*0e90*/  HADD2 R24, R14.H1_H1, R24.H0_H0 ;  /* 0x200000180e187230 */ /* 0x000fe20000000c00 */
[----:B------:R-:W-:Y:S01]  /*0ea0*/  PRMT R17, R8, 0x5410, R17 ;  /* 0x0000541008117816 */ /* 0x000fe20000000011 */
[----:B------:R-:W2:Y:S03]  /*0eb0*/  LDG.E.128 R12, desc[UR10][R30.64+0x100] ;  /* 0x0001000a1e0c7981 */ /* 0x000ea6000c1e1d00 */
[----:B------:R-:W-:-:S05]  /*0ec0*/  PRMT R18, R18, 0x5410, R24 ;  /* 0x0000541012127816 */ /* 0x000fca0000000018 */
[----:B------:R0:W-:Y:S04]  /*0ed0*/  STG.E.128 desc[UR10][R30.64], R16 ;  /* 0x000000101e007986 */ /* 0x0001e8000c101d0a */
[----:B------:R-:W3:Y:S01]  /*0ee0*/  LDG.E.128 R8, desc[UR10][R32.64+0x100] ;  /* 0x0001000a20087981 */ /* 0x000ee2000c1e1d00 */
[----:B------:R-:W-:Y:S01]  /*0ef0*/  VIADD R25, R25, 0x20 ;  /* 0x0000002019197836 */ /* 0x000fe20000000000 */
[----:B---3--:R-:W-:Y:S02]  /*0f00*/  HSETP2.NEU.AND P5, P6, R11, RZ.H0_H0, PT ;  /* 0x200000ff0b007234 */ /* 0x008fe40003ead000 */
[----:B------:R-:W-:Y:S02]  /*0f10*/  HSETP2.NEU.AND P1, P2, R9, RZ.H0_H0, PT ;  /* 0x200000ff09007234 */ /* 0x000fe40003a2d000 */
[----:B------:R-:W-:-:S09]  /*0f20*/  HSETP2.NEU.AND P3, P4, R8, RZ.H0_H0, PT ;  /* 0x200000ff08007234 */ /* 0x000fd20003c6d000 */
[--C-:B------:R-:W-:Y:S02]  /*0f30*/  @P5 HADD2.F32 R24, -RZ, R11.reuse.H0_H0 ;  /* 0x2000000bff185230 */ /* 0x100fe40000004100 */
[----:B------:R-:W-:-:S03]  /*0f40*/  @P6 HADD2.F32 R34, -RZ, R11.H1_H1 ;  /* 0x3000000bff226230 */ /* 0x000fc60000004100 */
[C---:B------:R-:W-:Y:S02]  /*0f50*/  @P5 FMUL R24, R5.reuse, R24 ;  /* 0x0000001805185220 */ /* 0x040fe40000400000 */
[----:B------:R-:W-:Y:S01]  /*0f60*/  @P6 FMUL R34, R5, R34 ;  /* 0x0000002205226220 */ /* 0x000fe20000400000 */
[----:B------:R-:W-:Y:S02]  /*0f70*/  @!P5 PRMT R11, RZ, 0x7610, R11 ;  /* 0x00007610ff0bd816 */ /* 0x000fe4000000000b */
[----:B0-----:R-:W-:Y:S02]  /*0f80*/  @!P6 PRMT R16, RZ, 0x7610, R16 ;  /* 0x00007610ff10e816 */ /* 0x001fe40000000010 */
[----:B------:R-:W-:Y:S02]  /*0f90*/  @P5 F2FP.F16.F32.PACK_AB R11, RZ, R24 ;  /* 0x00000018ff0b523e */ /* 0x000fe400000000ff */
[----:B------:R-:W-:Y:S02]  /*0fa0*/  @P6 F2FP.F16.F32.PACK_AB R16, RZ, R34 ;  /* 0x00000022ff10623e */ /* 0x000fe400000000ff */
[----:B------:R-:W-:Y:S01]  /*0fb0*/  HSETP2.NEU.AND P5, P6, R10, RZ.H0_H0, PT ;  /* 0x200000ff0a007234 */ /* 0x000fe20003ead000 */
[----:B------:R-:W-:-:S02]  /*0fc0*/  @P1 HADD2.F32 R34, -RZ, R9.H0_H0 ;  /* 0x20000009ff221230 */ /* 0x000fc40000004100 */
[--C-:B------:R-:W-:Y:S02]  /*0fd0*/  @P3 HADD2.F32 R32, -RZ, R8.reuse.H0_H0 ;  /* 0x20000008ff203230 */ /* 0x100fe40000004100 */
[----:B------:R-:W-:Y:S02]  /*0fe0*/  @P4 HADD2.F32 R24, -RZ, R8.H1_H1 ;  /* 0x30000008ff184230 */ /* 0x000fe40000004100 */
[C---:B------:R-:W-:Y:S01]  /*0ff0*/  @P1 FMUL R19, R5.reuse, R34 ;  /* 0x0000002205131220 */ /* 0x040fe20000400000 */
[----:B------:R-:W-:Y:S02]  /*1000*/  @P2 HADD2.F32 R18, -RZ, R9.H1_H1 ;  /* 0x30000009ff122230 */ /* 0x000fe40000004100 */
[----:B------:R-:W-:-:S03]  /*1010*/  @P3 FMUL R17, R5, R32 ;  /* 0x0000002005113220 */ /* 0x000fc60000400000 */
[--C-:B------:R-:W-:Y:S02]  /*1020*/  @P5 HADD2.F32 R32, -RZ, R10.reuse.H0_H0 ;  /* 0x2000000aff205230 */ /* 0x100fe40000004100 */
[----:B------:R-:W-:Y:S02]  /*1030*/  @P6 HADD2.F32 R34, -RZ, R10.H1_H1 ;  /* 0x3000000aff226230 */ /* 0x000fe40000004100 */
[C---:B------:R-:W-:Y:S01]  /*1040*/  @P4 FMUL R24, R5.reuse, R24 ;  /* 0x0000001805184220 */ /* 0x040fe20000400000 */
[C---:B------:R-:W-:Y:S01]  /*1050*/  @P2 FMUL R33, R5.reuse, R18 ;  /* 0x0000001205212220 */ /* 0x040fe20000400000 */
[C---:B------:R-:W-:Y:S01]  /*1060*/  @P5 FMUL R32, R5.reuse, R32 ;  /* 0x0000002005205220 */ /* 0x040fe20000400000 */
[----:B------:R-:W-:Y:S01]  /*1070*/  @!P3 PRMT R9, RZ, 0x7610, R9 ;  /* 0x00007610ff09b816 */ /* 0x000fe20000000009 */
[----:B------:R-:W-:Y:S01]  /*1080*/  @P6 FMUL R34, R5, R34 ;  /* 0x0000002205226220 */ /* 0x000fe20000400000 */
[----:B------:R-:W-:Y:S02]  /*1090*/  @!P1 PRMT R8, RZ, 0x7610, R8 ;  /* 0x00007610ff089816 */ /* 0x000fe40000000008 */
[----:B------:R-:W-:-:S02]  /*10a0*/  @P3 F2FP.F16.F32.PACK_AB R9, RZ, R17 ;  /* 0x00000011ff09323e */ /* 0x000fc400000000ff */
[----:B------:R-:W-:Y:S02]  /*10b0*/  @P1 F2FP.F16.F32.PACK_AB R8, RZ, R19 ;  /* 0x00000013ff08123e */ /* 0x000fe400000000ff */
[----:B------:R-:W-:Y:S02]  /*10c0*/  @!P4 PRMT R17, RZ, 0x7610, R17 ;  /* 0x00007610ff11c816 */ /* 0x000fe40000000011 */
[----:B------:R-:W-:Y:S02]  /*10d0*/  @!P2 PRMT R19, RZ, 0x7610, R19 ;  /* 0x00007610ff13a816 */ /* 0x000fe40000000013 */
[----:B------:R-:W-:Y:S02]  /*10e0*/  @!P5 PRMT R10, RZ, 0x7610, R10 ;  /* 0x00007610ff0ad816 */ /* 0x000fe4000000000a */
[----:B------:R-:W-:Y:S02]  /*10f0*/  @!P6 PRMT R18, RZ, 0x7610, R18 ;  /* 0x00007610ff12e816 */ /* 0x000fe40000000012 */
[----:B------:R-:W-:-:S02]  /*1100*/  @P4 F2FP.F16.F32.PACK_AB R17, RZ, R24 ;  /* 0x00000018ff11423e */ /* 0x000fc400000000ff */
[----:B------:R-:W-:Y:S02]  /*1110*/  @P2 F2FP.F16.F32.PACK_AB R19, RZ, R33 ;  /* 0x00000021ff13223e */ /* 0x000fe400000000ff */
[----:B------:R-:W-:Y:S02]  /*1120*/  @P5 F2FP.F16.F32.PACK_AB R10, RZ, R32 ;  /* 0x00000020ff0a523e */ /* 0x000fe400000000ff */
[----:B------:R-:W-:Y:S01]  /*1130*/  @P6 F2FP.F16.F32.PACK_AB R18, RZ, R34 ;  /* 0x00000022ff12623e */ /* 0x000fe200000000ff */
[C---:B--2---:R-:W-:Y:S02]  /*1140*/  HADD2 R9, R12.reuse.H0_H0, R9.H0_H0 ;  /* 0x200000090c097230 */ /* 0x044fe40000000800 */
[----:B------:R-:W-:Y:S02]  /*1150*/  HADD2 R17, R12.H1_H1, R17.H0_H0 ;  /* 0x200000110c117230 */ /* 0x000fe40000000c00 */
[C---:B------:R-:W-:Y:S02]  /*1160*/  HADD2 R24, R15.reuse.H0_H0, R11.H0_H0 ;  /* 0x2000000b0f187230 */ /* 0x040fe40000000800 */
[----:B------:R-:W-:-:S02]  /*1170*/  HADD2 R11, R15.H1_H1, R16.H0_H0 ;  /* 0x200000100f0b7230 */ /* 0x000fc40000000c00 */
[C---:B------:R-:W-:Y:S02]  /*1180*/  HADD2 R12, R13.reuse.H0_H0, R8.H0_H0 ;  /* 0x200000080d0c7230 */ /* 0x040fe40000000800 */
[----:B------:R-:W-:Y:S02]  /*1190*/  HADD2 R19, R13.H1_H1, R19.H0_H0 ;  /* 0x200000130d137230 */ /* 0x000fe40000000c00 */
[C---:B------:R-:W-:Y:S02]  /*11a0*/  HADD2 R10, R14.reuse.H0_H0, R10.H0_H0 ;  /* 0x2000000a0e0a7230 */ /* 0x040fe40000000800 */
[----:B------:R-:W-:Y:S01]  /*11b0*/  HADD2 R18, R14.H1_H1, R18.H0_H0 ;  /* 0x200000120e127230 */ /* 0x000fe20000000c00 */
[----:B------:R-:W-:Y:S02]  /*11c0*/  PRMT R8, R9, 0x5410, R17 ;  /* 0x0000541009087816 */ /* 0x000fe40000000011 */
[----:B------:R-:W-:Y:S02]  /*11d0*/  PRMT R11, R24, 0x5410, R11 ;  /* 0x00005410180b7816 */ /* 0x000fe4000000000b */
[----:B------:R-:W-:-:S02]  /*11e0*/  PRMT R9, R12, 0x5410, R19 ;  /* 0x000054100c097816 */ /* 0x000fc40000000013 */
[----:B------:R-:W-:-:S05]  /*11f0*/  PRMT R10, R10, 0x5410, R18 ;  /* 0x000054100a0a7816 */ /* 0x000fca0000000012 */
[----:B------:R1:W-:Y:S01]  /*1200*/  STG.E.128 desc[UR10][R30.64+0x100], R8 ;  /* 0x000100081e007986 */ /* 0x0003e2000c101d0a */
[----:B------:R-:W-:-:S13]  /*1210*/  ISETP.GE.AND P1, PT, R25, UR9, PT ;  /* 0x0000000919007c0c */ /* 0x000fda000bf26270 */
[----:B------:R-:W-:Y:S05]  /*1220*/  @!P1 BRA `(.L_x_422) ;  /* 0xfffffff800549947 */ /* 0x000fea000383ffff */
.L_x_419:
[----:B------:R-:W-:Y:S05]  /*1230*/  BSYNC B0 ;  /* 0x0000000000007941 */ /* 0x000fea0003800000 */
.L_x_418:
[----:B------:R-:W-:Y:S05]  /*1240*/  @!P0 BRA `(.L_x_423) ;  /* 0xfffffff000688947 */ /* 0x000fea000383ffff */
.L_x_417:
[----:B------:R-:W-:-:S04]  /*1250*/  LEA.HI R3, R20, R3, RZ, 0x1c ;  /* 0x0000000314037211 */ /* 0x000fc800078fe0ff */
[----:B------:R-:W-:-:S13]  /*1260*/  ISETP.GE.AND P0, PT, R3, R2, PT ;  /* 0x000000020300720c */ /* 0x000fda0003f06270 */
[----:B------:R-:W-:Y:S05]  /*1270*/  @!P0 BRA `(.L_x_424) ;  /* 0xfffffff0001c8947 */ /* 0x000fea000383ffff */
[----:B------:R-:W-:Y:S05]  /*1280*/  EXIT ;  /* 0x000000000000794d */ /* 0x000fea0003800000 */
.L_x_416:
[----:B------:R-:W-:Y:S01]  /*1290*/  ULDC UR7, c[0x0][0x238] ;  /* 0x00008e0000077ab9 */ /* 0x000fe20000000800 */
[----:B------:R-:W-:Y:S01]  /*12a0*/  HFMA2.MMA R5, -RZ, RZ, 0, 5.9604644775390625e-08 ;  /* 0x00000001ff057435 */ /* 0x000fe200000001ff */
[----:B------:R-:W-:Y:S01]  /*12b0*/  BSSY B0, `(.L_x_425) ;  /* 0x000000c000007945 */ /* 0x000fe20003800000 */
[----:B01----:R-:W-:-:S09]  /*12c0*/  IMAD.U32 R4, RZ, RZ, UR7 ;  /* 0x00000007ff047e24 */ /* 0x003fd2000f8e00ff */
.L_x_426:
[----:B------:R-:W-:-:S05]  /*12d0*/  IMAD.IADD R6, R4, 0x1, R5 ;  /* 0x0000000104067824 */ /* 0x000fca00078e0205 */
[----:B------:R-:W-:-:S04]  /*12e0*/  LEA.HI R6, R6, R6, RZ, 0x1 ;  /* 0x0000000606067211 */ /* 0x000fc800078f08ff */
[----:B------:R-:W-:-:S05]  /*12f0*/  SHF.R.S32.HI R7, RZ, 0x1, R6 ;  /* 0x00000001ff077819 */ /* 0x000fca0000011406 */
[----:B------:R-:W-:-:S06]  /*1300*/  IMAD R6, R7, 0x4, R0 ;  /* 0x0000000407067824 */ /* 0x000fcc00078e0200 */
[----:B------:R-:W1:Y:S02]  /*1310*/  LDS R6, [R6] ;  /* 0x0000000006067984 */ /* 0x000e640000000800 */
[----:B-1----:R-:W-:-:S04]  /*1320*/  ISETP.GT.AND P0, PT, R6, R3, PT ;  /* 0x000000030600720c */ /* 0x002fc80003f04270 */
[----:B------:R-:W-:-:S09]  /*1330*/  SEL R4, R4, R7, !P0 ;  /* 0x0000000704047207 */ /* 0x000fd20004000000 */
[----:B------:R-:W-:-:S04]  /*1340*/  @!P0 IADD3 R5, R7, 0x1, RZ ;  /* 0x0000000107058810 */ /* 0x000fc80007ffe0ff */
[----:B------:R-:W-:-:S13]  /*1350*/  ISETP.GE.AND P0, PT, R5, R4, PT ;  /* 0x000000040500720c */ /* 0x000fda0003f06270 */
[----:B------:R-:W-:Y:S05]  /*1360*/  @!P0 BRA `(.L_x_426) ;  /* 0xfffffffc00d88947 */ /* 0x000fea000383ffff */
[----:B0-----:R-:W-:Y:S05]  /*1370*/  BSYNC B0 ;  /* 0x0000000000007941 */ /* 0x001fea0003800000 */
.L_x_425:
        /* <DEDUP_REMOVED lines=18> */
[----:B------:R-:W-:Y:S01]  /*14a0*/  IMAD.IADD R6, R27, 0x1, R7 ;  /* 0x000000011b067824 */ /* 0x000fe200078e0207 */
[----:B-1----:R-:W-:-:S07]  /*14b0*/  IADD3 R28, -R28, R3, RZ ;  /* 0x000000031c1c7210 */ /* 0x002fce0007ffe1ff */
.L_x_433:
[----:B01----:R-:W-:Y:S01]  /*14c0*/  IADD3 R9, P0, R4, R26, RZ ;  /* 0x0000001a04097210 */ /* 0x003fe20007f1e0ff */
[----:B------:R-:W-:Y:S01]  /*14d0*/  ULDC.64 UR18, c[0x0][0x240] ;  /* 0x0000900000127ab9 */ /* 0x000fe20000000a00 */
[----:B------:R-:W-:Y:S01]  /*14e0*/  SHF.R.S32.HI R7, RZ, 0x1f, R4 ;  /* 0x0000001fff077819 */ /* 0x000fe20000011404 */
[----:B------:R-:W-:Y:S01]  /*14f0*/  ULDC UR7, c[0x0][0x248] ;  /* 0x0000920000077ab9 */ /* 0x000fe20000000800 */
[----:B------:R-:W-:Y:S01]  /*1500*/  SHF.R.S32.HI R29, RZ, 0x1f, R28 ;  /* 0x0000001fff1d7819 */ /* 0x000fe2000001141c */
[----:B------:R-:W-:Y:S01]  /*1510*/  ULDC.64 UR14, c[0x0][0x228] ;  /* 0x00008a00000e7ab9 */ /* 0x000fe20000000a00 */
[----:B------:R-:W-:Y:S01]  /*1520*/  ULDC.64 UR16, c[0x0][0x220] ;  /* 0x0000880000107ab9 */ /* 0x000fe20000000a00 */
[----:B------:R-:W-:Y:S02]  /*1530*/  IMAD.X R8, R7, 0x1, R6, P0 ;  /* 0x0000000107087824 */ /* 0x000fe400000e0606 */
        /* <DEDUP_REMOVED lines=8> */
[----:B------:R-:W-:Y:S02]  /*15c0*/  LEA R8, P0, R12, UR14, 0x2 ;  /* 0x0000000e0c087c11 */ /* 0x000fe4000f8010ff */
[----:B------:R-:W-:Y:S01]  /*15d0*/  IADD3 R11, R11, R15, RZ ;  /* 0x0000000f0b0b7210 */ /* 0x000fe20007ffe0ff */
        /* <DEDUP_REMOVED lines=11> */
[----:B0-----:R-:W-:-:S03]  /*1690*/  IADD3.X R8, R7, R5, RZ, P0, !PT ;  /* 0x0000000507087210 */ /* 0x001fc600007fe4ff */
        /* <DEDUP_REMOVED lines=14> */
[-C--:B------:R-:W-:Y:S01]  /*1780*/  LOP3.LUT R8, RZ, R21.reuse, RZ, 0x33, !PT ;  /* 0x00000015ff087212 */ /* 0x080fe200078e33ff */
[----:B------:R-:W-:Y:S01]  /*1790*/  BSSY B1, `(.L_x_430) ;  /* 0x0000047000017945 */ /* 0x000fe20003800000 */
[----:B------:R-:W-:Y:S01]  /*17a0*/  IMAD.IADD R25, R17, 0x1, R9 ;  /* 0x0000000111197824 */ /* 0x000fe200078e0209 */
[----:B------:R-:W-:Y:S02]  /*17b0*/  MOV R24, R21 ;  /* 0x0000001500187202 */ /* 0x000fe40000000f00 */
[C---:B------:R-:W-:Y:S01]  /*17c0*/  IADD3 R10, R8.reuse, UR9, RZ ;  /* 0x00000009080a7c10 */ /* 0x040fe2000fffe0ff */
        /* <DEDUP_REMOVED lines=17> */
[----:B--2---:R-:W-:Y:S02]  /*18e0*/  HSETP2.NEU.AND P5, P2, R10, RZ.H0_H0, PT ;  /* 0x200000ff0a007234 */ /* 0x004fe40003aad000 */
[----:B------:R-:W-:-:S11]  /*18f0*/  HSETP2.NEU.AND P3, P4, R9, RZ.H0_H0, PT ;  /* 0x200000ff09007234 */ /* 0x000fd60003c6d000 */
[----:B------:R-:W-:Y:S01]  /*1900*/  @P5 HADD2.F32 R24, -RZ, R10.H0_H0 ;  /* 0x2000000aff185230 */ /* 0x000fe20000004100 */
[----:B------:R-:W-:-:S04]  /*1910*/  @!P5 PRMT R10, RZ, 0x7610, R10 ;  /* 0x00007610ff0ad816 */ /* 0x000fc8000000000a */
[C---:B------:R-:W-:Y:S01]  /*1920*/  @P5 FMUL R30, R7.reuse, R24 ;  /* 0x00000018071e5220 */ /* 0x040fe20000400000 */
[----:B------:R-:W-:Y:S02]  /*1930*/  @P2 HADD2.F32 R32, -RZ, R10.H1_H1 ;  /* 0x3000000aff202230 */ /* 0x000fe40000004100 */
[----:B------:R-:W-:Y:S02]  /*1940*/  @P3 HADD2.F32 R24, -RZ, R9.H0_H0 ;  /* 0x20000009ff183230 */ /* 0x000fe40000004100 */
[----:B------:R-:W-:Y:S01]  /*1950*/  @P5 F2FP.F16.F32.PACK_AB R10, RZ, R30 ;  /* 0x0000001eff0a523e */ /* 0x000fe200000000ff */
[C---:B------:R-:W-:Y:S01]  /*1960*/  @P2 FMUL R32, R7.reuse, R32 ;  /* 0x0000002007202220 */ /* 0x040fe20000400000 */
[----:B------:R-:W-:Y:S01]  /*1970*/  HSETP2.NEU.AND P6, P5, R8, RZ.H0_H0, PT ;  /* 0x200000ff08007234 */ /* 0x000fe20003dcd000 */
[----:B------:R-:W-:Y:S01]  /*1980*/  @P3 FMUL R31, R7, R24 ;  /* 0x00000018071f3220 */ /* 0x000fe20000400000 */
[----:B------:R-:W-:Y:S01]  /*1990*/  @!P2 PRMT R30, RZ, 0x7610, R30 ;  /* 0x00007610ff1ea816 */ /* 0x000fe2000000001e */
[----:B---3--:R-:W-:Y:S01]  /*19a0*/  HADD2 R10, R14.H0_H0, R10.H0_H0 ;  /* 0x2000000a0e0a7230 */ /* 0x008fe20000000800 */
[----:B------:R-:W-:-:S02]  /*19b0*/  @!P3 PRMT R24, RZ, 0x7610, R24 ;  /* 0x00007610ff18b816 */ /* 0x000fc40000000018 */
[----:B------:R-:W-:Y:S01]  /*19c0*/  @P2 F2FP.F16.F32.PACK_AB R30, RZ, R32 ;  /* 0x00000020ff1e223e */ /* 0x000fe200000000ff */
[----:B------:R-:W-:Y:S01]  /*19d0*/  @P4 HADD2.F32 R32, -RZ, R9.H1_H1 ;  /* 0x30000009ff204230 */ /* 0x000fe20000004100 */
[----:B------:R-:W-:Y:S02]  /*19e0*/  @P3 F2FP.F16.F32.PACK_AB R24, RZ, R31 ;  /* 0x0000001fff18323e */ /* 0x000fe400000000ff */
[----:B------:R-:W-:Y:S01]  /*19f0*/  HSETP2.NEU.AND P2, P3, R11, RZ.H0_H0, PT ;  /* 0x200000ff0b007234 */ /* 0x000fe20003b4d000 */
[----:B------:R-:W-:Y:S02]  /*1a00*/  HADD2 R30, R14.H1_H1, R30.H0_H0 ;  /* 0x2000001e0e1e7230 */ /* 0x000fe40000000c00 */
[----:B------:R-:W-:Y:S01]  /*1a10*/  @P4 FMUL R32, R7, R32 ;  /* 0x0000002007204220 */ /* 0x000fe20000400000 */
[----:B------:R-:W-:Y:S01]  /*1a20*/  @P6 HADD2.F32 R34, -RZ, R8.H0_H0 ;  /* 0x20000008ff226230 */ /* 0x000fe20000004100 */
[----:B------:R-:W-:Y:S01]  /*1a30*/  @!P6 PRMT R8, RZ, 0x7610, R8 ;  /* 0x00007610ff08e816 */ /* 0x000fe20000000008 */
[----:B------:R-:W-:Y:S01]  /*1a40*/  HADD2 R24, R13.H0_H0, R24.H0_H0 ;  /* 0x200000180d187230 */ /* 0x000fe20000000800 */
[----:B------:R-:W-:-:S02]  /*1a50*/  @!P5 PRMT R31, RZ, 0x7610, R31 ;  /* 0x00007610ff1fd816 */ /* 0x000fc4000000001f */
[C---:B------:R-:W-:Y:S01]  /*1a60*/  @P6 FMUL R9, R7.reuse, R34 ;  /* 0x0000002207096220 */ /* 0x040fe20000400000 */
[----:B------:R-:W-:Y:S01]  /*1a70*/  @P5 HADD2.F32 R33, -RZ, R8.H1_H1 ;  /* 0x30000008ff215230 */ /* 0x000fe20000004100 */
[----:B------:R-:W-:Y:S02]  /*1a80*/  PRMT R10, R10, 0x5410, R30 ;  /* 0x000054100a0a7816 */ /* 0x000fe4000000001e */
[--C-:B------:R-:W-:Y:S02]  /*1a90*/  @P2 HADD2.F32 R34, -RZ, R11.reuse.H0_H0 ;  /* 0x2000000bff222230 */ /* 0x100fe40000004100 */
[C---:B------:R-:W-:Y:S01]  /*1aa0*/  @P5 FMUL R33, R7.reuse, R33 ;  /* 0x0000002107215220 */ /* 0x040fe20000400000 */
[----:B------:R-:W-:Y:S01]  /*1ab0*/  @P3 HADD2.F32 R36, -RZ, R11.H1_H1 ;  /* 0x3000000bff243230 */ /* 0x000fe20000004100 */
[----:B------:R-:W-:Y:S01]  /*1ac0*/  @P6 F2FP.F16.F32.PACK_AB R8, RZ, R9 ;  /* 0x00000009ff08623e */ /* 0x000fe200000000ff */
[----:B------:R-:W-:Y:S01]  /*1ad0*/  @P2 FMUL R35, R7, R34 ;  /* 0x0000002207232220 */ /* 0x000fe20000400000 */
[----:B------:R-:W-:-:S02]  /*1ae0*/  @!P4 PRMT R11, RZ, 0x7610, R11 ;  /* 0x00007610ff0bc816 */ /* 0x000fc4000000000b */
[----:B------:R-:W-:Y:S01]  /*1af0*/  @P3 FMUL R36, R7, R36 ;  /* 0x0000002407243220 */ /* 0x000fe20000400000 */
[----:B------:R-:W-:Y:S01]  /*1b00*/  @P5 F2FP.F16.F32.PACK_AB R31, RZ, R33 ;  /* 0x00000021ff1f523e */ /* 0x000fe200000000ff */
[C---:B------:R-:W-:Y:S01]  /*1b10*/  HADD2 R8, R12.reuse.H0_H0, R8.H0_H0 ;  /* 0x200000080c087230 */ /* 0x040fe20000000800 */
[----:B------:R-:W-:Y:S02]  /*1b20*/  @!P2 PRMT R9, RZ, 0x7610, R9 ;  /* 0x00007610ff09a816 */ /* 0x000fe40000000009 */
[----:B------:R-:W-:Y:S01]  /*1b30*/  @!P3 PRMT R34, RZ, 0x7610, R34 ;  /* 0x00007610ff22b816 */ /* 0x000fe20000000022 */
[----:B------:R-:W-:Y:S01]  /*1b40*/  HADD2 R31, R12.H1_H1, R31.H0_H0 ;  /* 0x2000001f0c1f7230 */ /* 0x000fe20000000c00 */
[----:B------:R-:W-:Y:S02]  /*1b50*/  @P4 F2FP.F16.F32.PACK_AB R11, RZ, R32 ;  /* 0x00000020ff0b423e */ /* 0x000fe400000000ff */
[----:B------:R-:W-:Y:S02]  /*1b60*/  @P2 F2FP.F16.F32.PACK_AB R9, RZ, R35 ;  /* 0x00000023ff09223e */ /* 0x000fe400000000ff */
[----:B------:R-:W-:Y:S01]  /*1b70*/  @P3 F2FP.F16.F32.PACK_AB R34, RZ, R36 ;  /* 0x00000024ff22323e */ /* 0x000fe200000000ff */
[----:B------:R-:W-:Y:S01]  /*1b80*/  HADD2 R12, R13.H1_H1, R11.H0_H0 ;  /* 0x2000000b0d0c7230 */ /* 0x000fe20000000c00 */
[----:B------:R-:W-:Y:S01]  /*1b90*/  PRMT R8, R8, 0x5410, R31 ;  /* 0x0000541008087816 */ /* 0x000fe2000000001f */
[----:B------:R-:W-:-:S02]  /*1ba0*/  HADD2 R13, R15.H0_H0, R9.H0_H0 ;  /* 0x200000090f0d7230 */ /* 0x000fc40000000800 */
[----:B------:R-:W-:Y:S01]  /*1bb0*/  HADD2 R11, R15.H1_H1, R34.H0_H0 ;  /* 0x200000220f0b7230 */ /* 0x000fe20000000c00 */
[----:B------:R-:W-:Y:S02]  /*1bc0*/  PRMT R9, R24, 0x5410, R12 ;  /* 0x0000541018097816 */ /* 0x000fe4000000000c */
[----:B------:R-:W-:Y:S02]  /*1bd0*/  LOP3.LUT R24, R21, 0x10, RZ, 0xfc, !PT ;  /* 0x0000001015187812 */ /* 0x000fe400078efcff */
[----:B------:R-:W-:-:S05]  /*1be0*/  PRMT R11, R13, 0x5410, R11 ;  /* 0x000054100d0b7816 */ /* 0x000fca000000000b */
[----:B------:R0:W-:Y:S02]  /*1bf0*/  STG.E.128 desc[UR10][R18.64], R8 ;  /* 0x0000000812007986 */ /* 0x0001e4000c101d0a */
.L_x_431:
[----:B------:R-:W-:Y:S05]  /*1c00*/  BSYNC B1 ;  /* 0x0000000000017941 */ /* 0x000fea0003800000 */
.L_x_430:
[----:B------:R-:W-:Y:S05]  /*1c10*/  @!P1 BRA `(.L_x_429) ;  /* 0x0000000400e89947 */ /* 0x000fea0003800000 */
[----:B0-----:R-:W0:Y:S01]  /*1c20*/  LDC.64 R10, c[0x0][0x210] ;  /* 0x00008400ff0a7b82 */ /* 0x001e220000000a00 */
[----:B------:R-:W-:Y:S01]  /*1c30*/  MOV R12, R16 ;  /* 0x00000010000c7202 */ /* 0x000fe20000000f00 */
[----:B------:R-:W-:-:S04]  /*1c40*/  IMAD.MOV.U32 R13, RZ, RZ, R25 ;  /* 0x000000ffff0d7224 */ /* 0x000fc800078e0019 */
[----:B------:R-:W-:Y:S02]  /*1c50*/  IMAD.WIDE.U32 R12, R24, 0x8, R12 ;  /* 0x00000008180c7825 */ /* 0x000fe400078e000c */
[----:B------:R-:W1:Y:S02]  /*1c60*/  LDC.64 R8, c[0x0][0x218] ;  /* 0x00008600ff087b82 */ /* 0x000e640000000a00 */
[C---:B------:R-:W-:Y:S01]  /*1c70*/  IMAD.SHL.U32 R15, R12.reuse, 0x2, RZ ;  /* 0x000000020c0f7824 */ /* 0x040fe200078e00ff */
[----:B------:R-:W-:-:S04]  /*1c80*/  SHF.L.U64.HI R12, R12, 0x1, R13 ;  /* 0x000000010c0c7819 */ /* 0x000fc8000001020d */
[C---:B0-----:R-:W-:Y:S02]  /*1c90*/  IADD3 R14, P1, P2, R15.reuse, 0x100, R10 ;  /* 0x000001000f0e7810 */ /* 0x041fe40007a3e00a */
[----:B-1----:R-:W-:Y:S02]  /*1ca0*/  IADD3 R30, P3, P4, R15, 0x100, R8 ;  /* 0x000001000f1e7810 */ /* 0x002fe40007c7e008 */
[C---:B------:R-:W-:Y:S02]  /*1cb0*/  IADD3.X R15, R12.reuse, R11, RZ, P1, P2 ;  /* 0x0000000b0c0f7210 */ /* 0x040fe40000fe44ff */
[----:B------:R-:W-:-:S09]  /*1cc0*/  IADD3.X R31, R12, R9, RZ, P3, P4 ;  /* 0x000000090c1f7210 */ /* 0x000fd20001fe84ff */
.L_x_432:
[----:B-1----:R-:W2:Y:S01]  /*1cd0*/  LDG.E.128 R8, desc[UR10][R30.64+-0x100] ;  /* 0xffff000a1e087981 */ /* 0x002ea2000c1e1d00 */
[----:B------:R-:W-:Y:S01]  /*1ce0*/  MOV R32, R14 ;  /* 0x0000000e00207202 */ /* 0x000fe20000000f00 */
[----:B------:R-:W-:-:S05]  /*1cf0*/  IMAD.MOV.U32 R33, RZ, RZ, R15 ;  /* 0x000000ffff217224 */ /* 0x000fca00078e000f */
[----:B------:R-:W3:Y:S01]  /*1d00*/  LDG.E.128 R12, desc[UR10][R32.64+-0x100] ;  /* 0xffff000a200c7981 */ /* 0x000ee2000c1e1d00 */
[----:B--2---:R-:W-:Y:S02]  /*1d10*/  HSETP2.NEU.AND P1, P5, R11, RZ.H0_H0, PT ;  /* 0x200000ff0b007234 */ /* 0x004fe40003d2d000 */
[----:B------:R-:W-:-:S11]  /*1d20*/  HSETP2.NEU.AND P3, P4, R8, RZ.H0_H0, PT ;  /* 0x200000ff08007234 */ /* 0x000fd60003c6d000 */
[--C-:B------:R-:W-:Y:S02]  /*1d30*/  @P1 HADD2.F32 R16, -RZ, R11.reuse.H0_H0 ;  /* 0x2000000bff101230 */ /* 0x100fe40000004100 */
[----:B------:R-:W-:Y:S01]  /*1d40*/  @P5 HADD2.F32 R18, -RZ, R11.H1_H1 ;  /* 0x3000000bff125230 */ /* 0x000fe20000004100 */
[----:B------:R-:W-:Y:S02]  /*1d50*/  @!P1 PRMT R11, RZ, 0x7610, R11 ;  /* 0x00007610ff0b9816 */ /* 0x000fe4000000000b */
[C---:B------:R-:W-:Y:S01]  /*1d60*/  @P1 FMUL R17, R7.reuse, R16 ;  /* 0x0000001007111220 */ /* 0x040fe20000400000 */
[----:B------:R-:W-:Y:S01]  /*1d70*/  @!P5 PRMT R16, RZ, 0x7610, R16 ;  /* 0x00007610ff10d816 */ /* 0x000fe20000000010 */
[----:B------:R-:W-:Y:S01]  /*1d80*/  @P5 FMUL R18, R7, R18 ;  /* 0x0000001207125220 */ /* 0x000fe20000400000 */
[----:B------:R-:W-:Y:S02]  /*1d90*/  @!P3 PRMT R19, RZ, 0x7610, R19 ;  /* 0x00007610ff13b816 */ /* 0x000fe40000000013 */
[----:B------:R-:W-:-:S02]  /*1da0*/  @P1 F2FP.F16.F32.PACK_AB R11, RZ, R17 ;  /* 0x00000011ff0b123e */ /* 0x000fc400000000ff */
[----:B------:R-:W-:Y:S02]  /*1db0*/  HSETP2.NEU.AND P1, P2, R10, RZ.H0_H0, PT ;  /* 0x200000ff0a007234 */ /* 0x000fe40003a2d000 */
[----:B------:R-:W-:Y:S01]  /*1dc0*/  @P5 F2FP.F16.F32.PACK_AB R16, RZ, R18 ;  /* 0x00000012ff10523e */ /* 0x000fe200000000ff */
[----:B------:R-:W-:Y:S01]  /*1dd0*/  @P3 HADD2.F32 R18, -RZ, R8.H0_H0 ;  /* 0x20000008ff123230 */ /* 0x000fe20000004100 */
[----:B------:R-:W-:-:S03]  /*1de0*/  HSETP2.NEU.AND P5, P6, R9, RZ.H0_H0, PT ;  /* 0x200000ff09007234 */ /* 0x000fc60003ead000 */
[----:B---3--:R-:W-:Y:S02]  /*1df0*/  HADD2 R16, R15.H1_H1, R16.H0_H0 ;  /* 0x200000100f107230 */ /* 0x008fe40000000c00 */
[----:B------:R-:W-:-:S04]  /*1e00*/  @P3 FMUL R18, R7, R18 ;  /* 0x0000001207123220 */ /* 0x000fc80000400000 */
[--C-:B------:R-:W-:Y:S01]  /*1e10*/  @P1 HADD2.F32 R36, -RZ, R10.reuse.H0_H0 ;  /* 0x2000000aff241230 */ /* 0x100fe20000004100 */
[----:B------:R-:W-:Y:S01]  /*1e20*/  @!P1 PRMT R8, RZ, 0x7610, R8 ;  /* 0x00007610ff089816 */ /* 0x000fe20000000008 */
[----:B------:R-:W-:Y:S01]  /*1e30*/  @P2 HADD2.F32 R34, -RZ, R10.H1_H1 ;  /* 0x3000000aff222230 */ /* 0x000fe20000004100 */
[----:B------:R-:W-:Y:S01]  /*1e40*/  @P3 F2FP.F16.F32.PACK_AB R19, RZ, R18 ;  /* 0x00000012ff13323e */ /* 0x000fe200000000ff */
[--C-:B------:R-:W-:Y:S02]  /*1e50*/  @P5 HADD2.F32 R10, -RZ, R9.reuse.H0_H0 ;  /* 0x20000009ff0a5230 */ /* 0x100fe40000004100 */
[C---:B------:R-:W-:Y:S01]  /*1e60*/  @P1 FMUL R17, R7.reuse, R36 ;  /* 0x0000002407111220 */ /* 0x040fe20000400000 */
[----:B------:R-:W-:Y:S02]  /*1e70*/  @P4 HADD2.F32 R25, -RZ, R8.H1_H1 ;  /* 0x30000008ff194230 */ /* 0x000fe40000004100 */
[----:B------:R-:W-:Y:S01]  /*1e80*/  @P2 FMUL R34, R7, R34 ;  /* 0x0000002207222220 */ /* 0x000fe20000400000 */
[----:B------:R-:W-:-:S02]  /*1e90*/  @P6 HADD2.F32 R36, -RZ, R9.H1_H1 ;  /* 0x30000009ff246230 */ /* 0x000fc40000004100 */
[C---:B------:R-:W-:Y:S01]  /*1ea0*/  @P5 FMUL R35, R7.reuse, R10 ;  /* 0x0000000a07235220 */ /* 0x040fe20000400000 */
[----:B------:R-:W-:Y:S01]  /*1eb0*/  @P1 F2FP.F16.F32.PACK_AB R8, RZ, R17 ;  /* 0x00000011ff08123e */ /* 0x000fe200000000ff */
[C---:B------:R-:W-:Y:S01]  /*1ec0*/  @P4 FMUL R25, R7.reuse, R25 ;  /* 0x0000001907194220 */ /* 0x040fe20000400000 */
[----:B------:R-:W-:Y:S01]  /*1ed0*/  @!P4 PRMT R18, RZ, 0x7610, R18 ;  /* 0x00007610ff12c816 */ /* 0x000fe20000000012 */
[----:B------:R-:W-:Y:S01]  /*1ee0*/  @P6 FMUL R36, R7, R36 ;  /* 0x0000002407246220 */ /* 0x000fe20000400000 */
[----:B------:R-:W-:Y:S01]  /*1ef0*/  @!P2 PRMT R17, RZ, 0x7610, R17 ;  /* 0x00007610ff11a816 */ /* 0x000fe20000000011 */
[----:B------:R-:W-:Y:S01]  /*1f00*/  HADD2 R8, R14.H0_H0, R8.H0_H0 ;  /* 0x200000080e087230 */ /* 0x000fe20000000800 */
[----:B------:R-:W-:Y:S02]  /*1f10*/  @!P5 PRMT R9, RZ, 0x7610, R9 ;  /* 0x00007610ff09d816 */ /* 0x000fe40000000009 */
[----:B------:R-:W-:Y:S02]  /*1f20*/  @!P6 PRMT R10, RZ, 0x7610, R10 ;  /* 0x00007610ff0ae816 */ /* 0x000fe4000000000a */
[----:B------:R-:W-:Y:S01]  /*1f30*/  @P4 F2FP.F16.F32.PACK_AB R18, RZ, R25 ;  /* 0x00000019ff12423e */ /* 0x000fe200000000ff */
[C---:B------:R-:W-:Y:S01]  /*1f40*/  HADD2 R25, R12.reuse.H0_H0, R19.H0_H0 ;  /* 0x200000130c197230 */ /* 0x040fe20000000800 */
[----:B------:R-:W-:Y:S01]  /*1f50*/  @P2 F2FP.F16.F32.PACK_AB R17, RZ, R34 ;  /* 0x00000022ff11223e */ /* 0x000fe200000000ff */
[----:B------:R-:W-:Y:S01]  /*1f60*/  HADD2 R19, R15.H0_H0, R11.H0_H0 ;  /* 0x2000000b0f137230 */ /* 0x000fe20000000800 */
[----:B------:R-:W-:Y:S01]  /*1f70*/  @P5 F2FP.F16.F32.PACK_AB R9, RZ, R35 ;  /* 0x00000023ff09523e */ /* 0x000fe200000000ff */
[----:B------:R-:W-:Y:S01]  /*1f80*/  HADD2 R18, R12.H1_H1, R18.H0_H0 ;  /* 0x200000120c127230 */ /* 0x000fe20000000c00 */
[----:B------:R-:W-:Y:S01]  /*1f90*/  @P6 F2FP.F16.F32.PACK_AB R10, RZ, R36 ;  /* 0x00000024ff0a623e */ /* 0x000fe200000000ff */
[----:B------:R-:W-:Y:S01]  /*1fa0*/  HADD2 R14, R14.H1_H1, R17.H0_H0 ;  /* 0x200000110e0e7230 */ /* 0x000fe20000000c00 */
[----:B------:R-:W-:Y:S01]  /*1fb0*/  PRMT R19, R19, 0x5410, R16 ;  /* 0x0000541013137816 */ /* 0x000fe20000000010 */
[C---:B------:R-:W-:Y:S01]  /*1fc0*/  HADD2 R9, R13.reuse.H0_H0, R9.H0_H0 ;  /* 0x200000090d097230 */ /* 0x040fe20000000800 */
[----:B------:R-:W-:Y:S01]  /*1fd0*/  PRMT R16, R25, 0x5410, R18 ;  /* 0x0000541019107816 */ /* 0x000fe20000000012 */
[----:B------:R-:W-:Y:S01]  /*1fe0*/  HADD2 R10, R13.H1_H1, R10.H0_H0 ;  /* 0x2000000a0d0a7230 */ /* 0x000fe20000000c00 */
[----:B------:R-:W-:-:S02]  /*1ff0*/  PRMT R18, R8, 0x5410, R14 ;  /* 0x0000541008127816 */ /* 0x000fc4000000000e */
[----:B------:R-:W2:Y:S02]  /*2000*/  LDG.E.128 R12, desc[UR10][R32.64] ;  /* 0x0000000a200c7981 */ /* 0x000ea4000c1e1d00 */
        /* <DEDUP_REMOVED lines=53> */
[----:B------:R-:W-:Y:S02]  /*2360*/  ISETP.GE.AND P1, PT, R24, UR9, PT ;  /* 0x0000000918007c0c */ /* 0x000fe4000bf26270 */
[----:B------:R-:W-:Y:S02]  /*2370*/  IADD3 R30, P3, R30, 0x200, RZ ;  /* 0x000002001e1e7810 */ /* 0x000fe40007f7e0ff */
[----:B------:R-:W-:-:S03]  /*2380*/  IADD3 R14, P2, R32, 0x200, RZ ;  /* 0x00000200200e7810 */ /* 0x000fc60007f5e0ff */
[----:B------:R-:W-:Y:S01]  /*2390*/  IMAD.X R31, RZ, RZ, R31, P3 ;  /* 0x000000ffff1f7224 */ /* 0x000fe200018e061f */
[----:B------:R-:W-:-:S05]  /*23a0*/  IADD3.X R15, RZ, R33, RZ, P2, !PT ;  /* 0x00000021ff0f7210 */ /* 0x000fca00017fe4ff */
[----:B------:R-:W-:Y:S05]  /*23b0*/  @!P1 BRA `(.L_x_432) ;  /* 0xfffffff800449947 */ /* 0x000fea000383ffff */
.L_x_429:
[----:B------:R-:W-:Y:S05]  /*23c0*/  BSYNC B0 ;  /* 0x0000000000007941 */ /* 0x000fea0003800000 */
.L_x_428:
[----:B------:R-:W-:Y:S05]  /*23d0*/  @!P0 BRA `(.L_x_433) ;  /* 0xfffffff000388947 */ /* 0x000fea000383ffff */
.L_x_427:
[----:B------:R-:W-:-:S04]  /*23e0*/  LEA.HI R3, R20, R3, RZ, 0x1c ;  /* 0x0000000314037211 */ /* 0x000fc800078fe0ff */
[----:B------:R-:W-:-:S13]  /*23f0*/  ISETP.GE.AND P0, PT, R3, R2, PT ;  /* 0x000000020300720c */ /* 0x000fda0003f06270 */
[----:B------:R-:W-:Y:S05]  /*2400*/  @!P0 BRA `(.L_x_416) ;  /* 0xffffffec00a08947 */ /* 0x000fea000383ffff */
[----:B------:R-:W-:Y:S05]  /*2410*/  EXIT ;  /* 0x000000000000794d */ /* 0x000fea0003800000 */
.L_x_434:
        /* <DEDUP_REMOVED lines=14> */
.L_x_732:


//--------------------- .text._ZN18transformer_engine16context_parallel25thd_out_correction_kernelI6__halfLi0ELi16ELb1EEEvPT_S4_PfS5_Piiiiii --------------------------
	.section	.text._ZN18transformer_engine16context_parallel25thd_out_correction_kernelI6__halfLi0ELi16ELb1EEEvPT_S4_PfS5_Piiiiii,"ax",@progbits
	.align	128
        .global         _ZN18transformer_engine16context_parallel25thd_out_correction_kernelI6__halfLi0ELi16ELb1EEEvPT_S4_PfS5_Piiiiii
        .type           _ZN18transformer_engine16context_parallel25thd_out_correction_kernelI6__halfLi0ELi16ELb1EEEvPT_S4_PfS5_Piiiiii,@function
        .size           _ZN18transformer_engine16context_parallel25thd_out_correction_kernelI6__halfLi0ELi16ELb1EEEvPT_S4_PfS5_Piiiiii,(.L_x_733 - _ZN18transformer_engine16context_parallel25thd_out_correction_kernelI6__halfLi0ELi16ELb1EEEvPT_S4_PfS5_Piiiiii)
        .other          _ZN18transformer_engine16context_parallel25thd_out_correction_kernelI6__halfLi0ELi16ELb1EEEvPT_S4_PfS5_Piiiiii,@"STO_CUDA_ENTRY STV_DEFAULT"
_ZN18transformer_engine16context_parallel25thd_out_correction_kernelI6__halfLi0ELi16ELb1EEEvPT_S4_PfS5_Piiiiii:
.text._ZN18transformer_engine16context_parallel25thd_out_correction_kernelI6__halfLi0ELi16ELb1EEEvPT_S4_PfS5_Piiiiii:
        /* <DEDUP_REMOVED lines=13> */
.L_x_437:
[----:B0-2---:R-:W-:-:S06]  /*00d0*/  IMAD.WIDE R2, R7, 0x4, R4 ;  /* 0x0000000407027825 */ /* 0x005fcc00078e0204 */
[----:B------:R-:W2:Y:S01]  /*00e0*/  LDG.E R2, desc[UR6][R2.64] ;  /* 0x0000000602027981 */ /* 0x000ea2000c1e1900 */
[----:B------:R-:W-:Y:S02]  /*00f0*/  IMAD R9, R7, 0x4, R0 ;  /* 0x0000000407097824 */ /* 0x000fe400078e0200 */
[----:B-1----:R-:W-:-:S05]  /*0100*/  IMAD.IADD R7, R8, 0x1, R7 ;  /* 0x0000000108077824 */ /* 0x002fca00078e0207 */
[----:B------:R-:W-:Y:S01]  /*0110*/  ISETP.GT.AND P0, PT, R7, UR8, PT ;  /* 0x0000000807007c0c */ /* 0x000fe2000bf04270 */
[----:B--2---:R0:W-:-:S12]  /*0120*/  STS [R9], R2 ;  /* 0x0000000209007388 */ /* 0x0041d80000000800 */
[----:B------:R-:W-:Y:S05]  /*0130*/  @!P0 BRA `(.L_x_437) ;  /* 0xfffffffc00e48947 */ /* 0x000fea000383ffff */
.L_x_436:
[----:B------:R-:W-:Y:S05]  /*0140*/  BSYNC B0 ;  /* 0x0000000000007941 */ /* 0x000fea0003800000 */
.L_x_435:
        /* <DEDUP_REMOVED lines=23> */
.L_x_444:
[----:B------:R-:W-:Y:S01]  /*02c0*/  SHF.R.S32.HI R2, RZ, 0x1f, R0 ;  /* 0x0000001fff027819 */ /* 0x000fe20000011400 */
[----:B------:R-:W-:Y:S01]  /*02d0*/  ULDC UR5, c[0x0][0x23c] ;  /* 0x00008f0000057ab9 */ /* 0x000fe20000000800 */
[----:B------:R-:W-:Y:S01]  /*02e0*/  ULDC UR11, c[0x0][0x23c] ;  /* 0x00008f00000b7ab9 */ /* 0x000fe20000000800 */
[----:B------:R-:W-:Y:S01]  /*02f0*/  USHF.R.S32.HI UR5, URZ, 0x1f, UR5 ;  /* 0x0000001f3f057899 */ /* 0x000fe20008011405 */
[----:B------:R-:W-:-:S04]  /*0300*/  IMAD.WIDE.U32 R22, R0, UR11, RZ ;  /* 0x0000000b00167c25 */ /* 0x000fc8000f8e00ff */
[----:B------:R-:W-:-:S04]  /*0310*/  IMAD R5, R2, UR11, RZ ;  /* 0x0000000b02057c24 */ /* 0x000fc8000f8e02ff */
[----:B01----:R-:W-:Y:S01]  /*0320*/  IMAD R9, R0, UR5, R5 ;  /* 0x0000000500097c24 */ /* 0x003fe2000f8e0205 */
[----:B------:R-:W-:-:S03]  /*0330*/  MOV R5, UR8 ;  /* 0x0000000800057c02 */ /* 0x000fc60008000f00 */
[----:B------:R-:W-:-:S07]  /*0340*/  IMAD.IADD R2, R23, 0x1, R9 ;  /* 0x0000000117027824 */ /* 0x000fce00078e0209 */
.L_x_443:
        /* <DEDUP_REMOVED lines=12> */
[----:B------:R-:W-:Y:S01]  /*0410*/  HFMA2.MMA R15, -RZ, RZ, 3.7421875, 0 ;  /* 0x437c0000ff0f7435 */ /* 0x000fe200000001ff */
        /* <DEDUP_REMOVED lines=21> */
[-C--:B------:R-:W-:Y:S01]  /*0570*/  LOP3.LUT R10, RZ, R6.reuse, RZ, 0x33, !PT ;  /* 0x00000006ff0a7212 */ /* 0x080fe200078e33ff */
[----:B------:R-:W-:Y:S01]  /*0580*/  IMAD.IADD R21, R17, 0x1, R9 ;  /* 0x0000000111157824 */ /* 0x000fe200078e0209 */
[----:B------:R-:W-:Y:S02]  /*0590*/  IADD3 R8, R8, UR10, RZ ;  /* 0x0000000a08087c10 */ /* 0x000fe4000fffe0ff */
[----:B------:R-:W-:Y:S01]  /*05a0*/  MOV R20, R6 ;  /* 0x0000000600147202 */ /* 0x000fe20000000f00 */
[----:B------:R-:W-:Y:S01]  /*05b0*/  VIADD R10, R10, UR10 ;  /* 0x0000000a0a0a7c36 */ /* 0x000fe20008000000 */
[----:B------:R-:W-:-:S04]  /*05c0*/  LOP3.LUT P2, RZ, R8, 0x10, RZ, 0xc0, !PT ;  /* 0x0000001008ff7812 */ /* 0x000fc8000784c0ff */
[----:B------:R-:W-:-:S09]  /*05d0*/  LOP3.LUT P1, RZ, R10, 0xfffffff0, RZ, 0xc0, !PT ;  /* 0xfffffff00aff7812 */ /* 0x000fd2000782c0ff */
        /* <DEDUP_REMOVED lines=14> */
[--C-:B------:R-:W-:Y:S01]  /*06c0*/  @P5 HADD2.F32 R25, -RZ, R10.reuse.H0_H0 ;  /* 0x2000000aff195230 */ /* 0x100fe20000004100 */
[----:B------:R-:W-:Y:S01]  /*06d0*/  @!P5 PRMT R20, RZ, 0x7610, R20 ;  /* 0x00007610ff14d816 */ /* 0x000fe20000000014 */
[----:B------:R-:W-:Y:S01]  /*06e0*/  @P2 HADD2.F32 R27, -RZ, R10.H1_H1 ;  /* 0x3000000aff1b2230 */ /* 0x000fe20000004100 */
[----:B------:R-:W-:Y:S02]  /*06f0*/  @!P2 PRMT R24, RZ, 0x7610, R24 ;  /* 0x00007610ff18a816 */ /* 0x000fe40000000018 */
[C---:B------:R-:W-:Y:S01]  /*0700*/  @P5 FMUL R25, R4.reuse, R25 ;  /* 0x0000001904195220 */ /* 0x040fe20000400000 */
[----:B------:R-:W-:Y:S01]  /*0710*/  @!P3 PRMT R10, RZ, 0x7610, R10 ;  /* 0x00007610ff0ab816 */ /* 0x000fe2000000000a */
[----:B------:R-:W-:Y:S01]  /*0720*/  @P2 FMUL R27, R4, R27 ;  /* 0x0000001b041b2220 */ /* 0x000fe20000400000 */
[----:B------:R-:W-:Y:S02]  /*0730*/  @!P4 PRMT R26, RZ, 0x7610, R26 ;  /* 0x00007610ff1ac816 */ /* 0x000fe4000000001a */
[----:B------:R-:W-:Y:S01]  /*0740*/  @P5 F2FP.F16.F32.PACK_AB R20, RZ, R25 ;  /* 0x00000019ff14523e */ /* 0x000fe200000000ff */
[----:B------:R-:W-:Y:S01]  /*0750*/  @P3 HADD2.F32 R25, -RZ, R9.H0_H0 ;  /* 0x20000009ff193230 */ /* 0x000fe20000004100 */
[----:B------:R-:W-:-:S02]  /*0760*/  HSETP2.NEU.AND P6, P5, R8, RZ.H0_H0, PT ;  /* 0x200000ff08007234 */ /* 0x000fc40003dcd000 */
[----:B------:R-:W-:Y:S01]  /*0770*/  @P2 F2FP.F16.F32.PACK_AB R24, RZ, R27 ;  /* 0x0000001bff18223e */ /* 0x000fe200000000ff */
[C---:B---3--:R-:W-:Y:S02]  /*0780*/  HADD2 R20, R14.reuse.H0_H0, R20.H0_H0 ;  /* 0x200000140e147230 */ /* 0x048fe40000000800 */
[----:B------:R-:W-:Y:S02]  /*0790*/  @P3 FMUL R25, R4, R25 ;  /* 0x0000001904193220 */ /* 0x000fe40000400000 */
[----:B------:R-:W-:-:S03]  /*07a0*/  HADD2 R24, R14.H1_H1, R24.H0_H0 ;  /* 0x200000180e187230 */ /* 0x000fc60000000c00 */
[----:B------:R-:W-:Y:S02]  /*07b0*/  @P3 F2FP.F16.F32.PACK_AB R10, RZ, R25 ;  /* 0x00000019ff0a323e */ /* 0x000fe400000000ff */
[----:B------:R-:W-:Y:S01]  /*07c0*/  HSETP2.NEU.AND P2, P3, R11, RZ.H0_H0, PT ;  /* 0x200000ff0b007234 */ /* 0x000fe20003b4d000 */
[--C-:B------:R-:W-:Y:S01]  /*07d0*/  @P6 HADD2.F32 R27, -RZ, R8.reuse.H0_H0 ;  /* 0x20000008ff1b6230 */ /* 0x100fe20000004100 */
[----:B------:R-:W-:Y:S01]  /*07e0*/  @!P6 PRMT R25, RZ, 0x7610, R25 ;  /* 0x00007610ff19e816 */ /* 0x000fe20000000019 */
[----:B------:R-:W-:Y:S01]  /*07f0*/  @P5 HADD2.F32 R29, -RZ, R8.H1_H1 ;  /* 0x30000008ff1d5230 */ /* 0x000fe20000004100 */
[----:B------:R-:W-:Y:S01]  /*0800*/  @!P5 PRMT R8, RZ, 0x7610, R8 ;  /* 0x00007610ff08d816 */ /* 0x000fe20000000008 */
[----:B------:R-:W-:Y:S02]  /*0810*/  HADD2 R10, R13.H0_H0, R10.H0_H0 ;  /* 0x2000000a0d0a7230 */ /* 0x000fe40000000800 */
[C---:B------:R-:W-:Y:S01]  /*0820*/  @P6 FMUL R27, R4.reuse, R27 ;  /* 0x0000001b041b6220 */ /* 0x040fe20000400000 */
[----:B------:R-:W-:-:S04]  /*0830*/  @P5 FMUL R29, R4, R29 ;  /* 0x0000001d041d5220 */ /* 0x000fc80000400000 */
[----:B------:R-:W-:Y:S01]  /*0840*/  @P6 F2FP.F16.F32.PACK_AB R25, RZ, R27 ;  /* 0x0000001bff19623e */ /* 0x000fe200000000ff */
[----:B------:R-:W-:Y:S01]  /*0850*/  @P4 HADD2.F32 R27, -RZ, R9.H1_H1 ;  /* 0x30000009ff1b4230 */ /* 0x000fe20000004100 */
[----:B------:R-:W-:Y:S01]  /*0860*/  @P5 F2FP.F16.F32.PACK_AB R8, RZ, R29 ;  /* 0x0000001dff08523e */ /* 0x000fe200000000ff */
[--C-:B------:R-:W-:Y:S02]  /*0870*/  @P2 HADD2.F32 R9, -RZ, R11.reuse.H0_H0 ;  /* 0x2000000bff092230 */ /* 0x100fe40000004100 */
[----:B------:R-:W-:Y:S02]  /*0880*/  @P3 HADD2.F32 R11, -RZ, R11.H1_H1 ;  /* 0x3000000bff0b3230 */ /* 0x000fe40000004100 */
[C---:B------:R-:W-:Y:S01]  /*0890*/  @P4 FMUL R27, R4.reuse, R27 ;  /* 0x0000001b041b4220 */ /* 0x040fe20000400000 */
[C---:B------:R-:W-:Y:S02]  /*08a0*/  HADD2 R25, R12.reuse.H0_H0, R25.H0_H0 ;  /* 0x200000190c197230 */ /* 0x040fe40000000800 */
[C---:B------:R-:W-:Y:S01]  /*08b0*/  @P2 FMUL R28, R4.reuse, R9 ;  /* 0x00000009041c2220 */ /* 0x040fe20000400000 */
[----:B------:R-:W-:Y:S01]  /*08c0*/  @!P2 PRMT R9, RZ, 0x7610, R9 ;  /* 0x00007610ff09a816 */ /* 0x000fe20000000009 */
[----:B------:R-:W-:Y:S01]  /*08d0*/  @P3 FMUL R29, R4, R11 ;  /* 0x0000000b041d3220 */ /* 0x000fe20000400000 */
[----:B------:R-:W-:Y:S01]  /*08e0*/  @!P3 PRMT R11, RZ, 0x7610, R11 ;  /* 0x00007610ff0bb816 */ /* 0x000fe2000000000b */
[----:B------:R-:W-:Y:S01]  /*08f0*/  HADD2 R8, R12.H1_H1, R8.H0_H0 ;  /* 0x200000080c087230 */ /* 0x000fe20000000c00 */
[----:B------:R-:W-:-:S02]  /*0900*/  @P4 F2FP.F16.F32.PACK_AB R26, RZ, R27 ;  /* 0x0000001bff1a423e */ /* 0x000fc400000000ff */
[----:B------:R-:W-:Y:S02]  /*0910*/  @P2 F2FP.F16.F32.PACK_AB R9, RZ, R28 ;  /* 0x0000001cff09223e */ /* 0x000fe400000000ff */
[----:B------:R-:W-:Y:S01]  /*0920*/  @P3 F2FP.F16.F32.PACK_AB R11, RZ, R29 ;  /* 0x0000001dff0b323e */ /* 0x000fe200000000ff */
[----:B------:R-:W-:Y:S01]  /*0930*/  HADD2 R26, R13.H1_H1, R26.H0_H0 ;  /* 0x2000001a0d1a7230 */ /* 0x000fe20000000c00 */
[----:B------:R-:W-:Y:S01]  /*0940*/  PRMT R8, R25, 0x5410, R8 ;  /* 0x0000541019087816 */ /* 0x000fe20000000008 */
[C---:B------:R-:W-:Y:S02]  /*0950*/  HADD2 R12, R15.reuse.H0_H0, R9.H0_H0 ;  /* 0x200000090f0c7230 */ /* 0x040fe40000000800 */
[----:B------:R-:W-:Y:S01]  /*0960*/  HADD2 R11, R15.H1_H1, R11.H0_H0 ;  /* 0x2000000b0f0b7230 */ /* 0x000fe20000000c00 */
[----:B------:R-:W-:Y:S02]  /*0970*/  PRMT R9, R10, 0x5410, R26 ;  /* 0x000054100a097816 */ /* 0x000fe4000000001a */
[----:B------:R-:W-:-:S02]  /*0980*/  PRMT R10, R20, 0x5410, R24 ;  /* 0x00005410140a7816 */ /* 0x000fc40000000018 */
[----:B------:R-:W-:Y:S02]  /*0990*/  PRMT R11, R12, 0x5410, R11 ;  /* 0x000054100c0b7816 */ /* 0x000fe4000000000b */
[----:B------:R-:W-:-:S03]  /*09a0*/  LOP3.LUT R20, R6, 0x10, RZ, 0xfc, !PT ;  /* 0x0000001006147812 */ /* 0x000fc600078efcff */
[----:B------:R0:W-:Y:S04]  /*09b0*/  STG.E.128 desc[UR6][R18.64], R8 ;  /* 0x0000000812007986 */ /* 0x0001e8000c101d06 */
.L_x_441:
[----:B------:R-:W-:Y:S05]  /*09c0*/  BSYNC B1 ;  /* 0x0000000000017941 */ /* 0x000fea0003800000 */
.L_x_440:
        /* <DEDUP_REMOVED lines=12> */
.L_x_442:
[----:B-1----:R-:W2:Y:S01]  /*0a90*/  LDG.E.128 R8, desc[UR6][R24.64+-0x100] ;  /* 0xffff000618087981 */ /* 0x002ea2000c1e1d00 */
[----:B------:R-:W-:Y:S01]  /*0aa0*/  MOV R26, R14 ;  /* 0x0000000e001a7202 */ /* 0x000fe20000000f00 */
[----:B------:R-:W-:-:S05]  /*0ab0*/  IMAD.MOV.U32 R27, RZ, RZ, R15 ;  /* 0x000000ffff1b7224 */ /* 0x000fca00078e000f */
[----:B------:R-:W3:Y:S01]  /*0ac0*/  LDG.E.128 R12, desc[UR6][R26.64+-0x100] ;  /* 0xffff00061a0c7981 */ /* 0x000ee2000c1e1d00 */
[----:B--2---:R-:W-:Y:S02]  /*0ad0*/  HSETP2.NEU.AND P5, P6, R11, RZ.H0_H0, PT ;  /* 0x200000ff0b007234 */ /* 0x004fe40003ead000 */
[----:B------:R-:W-:Y:S02]  /*0ae0*/  HSETP2.NEU.AND P1, P2, R10, RZ.H0_H0, PT ;  /* 0x200000ff0a007234 */ /* 0x000fe40003a2d000 */
[----:B------:R-:W-:-:S09]  /*0af0*/  HSETP2.NEU.AND P3, P4, R8, RZ.H0_H0, PT ;  /* 0x200000ff08007234 */ /* 0x000fd20003c6d000 */
[--C-:B------:R-:W-:Y:S01]  /*0b00*/  @P5 HADD2.F32 R17, -RZ, R11.reuse.H0_H0 ;  /* 0x2000000bff115230 */ /* 0x100fe20000004100 */
[----:B------:R-:W-:Y:S01]  /*0b10*/  @!P5 PRMT R16, RZ, 0x7610, R16 ;  /* 0x00007610ff10d816 */ /* 0x000fe20000000010 */
[----:B------:R-:W-:Y:S02]  /*0b20*/  @P6 HADD2.F32 R11, -RZ, R11.H1_H1 ;  /* 0x3000000bff0b6230 */ /* 0x000fe40000004100 */
[----:B------:R-:W-:Y:S02]  /*0b30*/  @P4 HADD2.F32 R21, -RZ, R8.H1_H1 ;  /* 0x30000008ff154230 */ /* 0x000fe40000004100 */
[C---:B------:R-:W-:Y:S01]  /*0b40*/  @P5 FMUL R18, R4.reuse, R17 ;  /* 0x0000001104125220 */ /* 0x040fe20000400000 */
[----:B------:R-:W-:Y:S01]  /*0b50*/  @!P6 PRMT R17, RZ, 0x7610, R17 ;  /* 0x00007610ff11e816 */ /* 0x000fe20000000011 */
[C---:B------:R-:W-:Y:S01]  /*0b60*/  @P6 FMUL R19, R4.reuse, R11 ;  /* 0x0000000b04136220 */ /* 0x040fe20000400000 */
[----:B------:R-:W-:Y:S02]  /*0b70*/  @P1 HADD2.F32 R11, -RZ, R10.H0_H0 ;  /* 0x2000000aff0b1230 */ /* 0x000fe40000004100 */
[----:B------:R-:W-:Y:S01]  /*0b80*/  @P4 FMUL R21, R4, R21 ;  /* 0x0000001504154220 */ /* 0x000fe20000400000 */
[----:B------:R-:W-:-:S02]  /*0b90*/  @P5 F2FP.F16.F32.PACK_AB R16, RZ, R18 ;  /* 0x00000012ff10523e */ /* 0x000fc400000000ff */
[----:B------:R-:W-:Y:S01]  /*0ba0*/  @P6 F2FP.F16.F32.PACK_AB R17, RZ, R19 ;  /* 0x00000013ff11623e */ /* 0x000fe200000000ff */
[----:B------:R-:W-:Y:S01]  /*0bb0*/  @P3 HADD2.F32 R19, -RZ, R8.H0_H0 ;  /* 0x20000008ff133230 */ /* 0x000fe20000004100 */
[----:B------:R-:W-:Y:S01]  /*0bc0*/  HSETP2.NEU.AND P5, P6, R9, RZ.H0_H0, PT ;  /* 0x200000ff09007234 */ /* 0x000fe20003ead000 */
[C---:B------:R-:W-:Y:S01]  /*0bd0*/  @P1 FMUL R18, R4.reuse, R11 ;  /* 0x0000000b04121220 */ /* 0x040fe20000400000 */
[----:B------:R-:W-:Y:S01]  /*0be0*/  @!P1 PRMT R11, RZ, 0x7610, R11 ;  /* 0x00007610ff0b9816 */ /* 0x000fe2000000000b */
[C---:B---3--:R-:W-:Y:S02]  /*0bf0*/  HADD2 R16, R15.reuse.H0_H0, R16.H0_H0 ;  /* 0x200000100f107230 */ /* 0x048fe40000000800 */
[----:B------:R-:W-:Y:S01]  /*0c00*/  @P3 FMUL R19, R4, R19 ;  /* 0x0000001304133220 */ /* 0x000fe20000400000 */
[----:B------:R-:W-:Y:S01]  /*0c10*/  @!P4 PRMT R8, RZ, 0x7610, R8 ;  /* 0x00007610ff08c816 */ /* 0x000fe20000000008 */
[----:B------:R-:W-:Y:S01]  /*0c20*/  HADD2 R17, R15.H1_H1, R17.H0_H0 ;  /* 0x200000110f117230 */ /* 0x000fe20000000c00 */
[----:B------:R-:W-:-:S02]  /*0c30*/  @P1 F2FP.F16.F32.PACK_AB R11, RZ, R18 ;  /* 0x00000012ff0b123e */ /* 0x000fc400000000ff */
[----:B------:R-:W-:Y:S02]  /*0c40*/  @!P3 PRMT R18, RZ, 0x7610, R18 ;  /* 0x00007610ff12b816 */ /* 0x000fe40000000012 */
[----:B------:R-:W-:Y:S01]  /*0c50*/  @P3 F2FP.F16.F32.PACK_AB R18, RZ, R19 ;  /* 0x00000013ff12323e */ /* 0x000fe200000000ff */
[----:B------:R-:W-:Y:S01]  /*0c60*/  HADD2 R11, R14.H0_H0, R11.H0_H0 ;  /* 0x2000000b0e0b7230 */ /* 0x000fe20000000800 */
[----:B------:R-:W-:Y:S01]  /*0c70*/  @P4 F2FP.F16.F32.PACK_AB R8, RZ, R21 ;  /* 0x00000015ff08423e */ /* 0x000fe200000000ff */
[--C-:B------:R-:W-:Y:S02]  /*0c80*/  @P5 HADD2.F32 R19, -RZ, R9.reuse.H0_H0 ;  /* 0x20000009ff135230 */ /* 0x100fe40000004100 */
[----:B------:R-:W-:Y:S01]  /*0c90*/  @P2 HADD2.F32 R21, -RZ, R10.H1_H1 ;  /* 0x3000000aff152230 */ /* 0x000fe20000004100 */
[----:B------:R-:W-:Y:S01]  /*0ca0*/  @!P2 PRMT R10, RZ, 0x7610, R10 ;  /* 0x00007610ff0aa816 */ /* 0x000fe2000000000a */
[----:B------:R-:W-:Y:S02]  /*0cb0*/  @P6 HADD2.F32 R9, -RZ, R9.H1_H1 ;  /* 0x30000009ff096230 */ /* 0x000fe40000004100 */
[C---:B------:R-:W-:Y:S01]  /*0cc0*/  @P5 FMUL R28, R4.reuse, R19 ;  /* 0x00000013041c5220 */ /* 0x040fe20000400000 */
[----:B------:R-:W-:Y:S01]  /*0cd0*/  @!P6 PRMT R19, RZ, 0x7610, R19 ;  /* 0x00007610ff13e816 */ /* 0x000fe20000000013 */
[----:B------:R-:W-:Y:S01]  /*0ce0*/  @P2 FMUL R21, R4, R21 ;  /* 0x0000001504152220 */ /* 0x000fe20000400000 */
[----:B------:R-:W-:-:S02]  /*0cf0*/  HADD2 R18, R12.H0_H0, R18.H0_H0 ;  /* 0x200000120c127230 */ /* 0x000fc40000000800 */
[----:B------:R-:W-:Y:S01]  /*0d00*/  @P6 FMUL R29, R4, R9 ;  /* 0x00000009041d6220 */ /* 0x000fe20000400000 */
[----:B------:R-:W-:Y:S01]  /*0d10*/  @!P5 PRMT R9, RZ, 0x7610, R9 ;  /* 0x00007610ff09d816 */ /* 0x000fe20000000009 */
[----:B------:R-:W-:Y:S01]  /*0d20*/  HADD2 R8, R12.H1_H1, R8.H0_H0 ;  /* 0x200000080c087230 */ /* 0x000fe20000000c00 */
[----:B------:R-:W-:Y:S02]  /*0d30*/  @P5 F2FP.F16.F32.PACK_AB R9, RZ, R28 ;  /* 0x0000001cff09523e */ /* 0x000fe400000000ff */
[----:B------:R-:W-:Y:S02]  /*0d40*/  @P2 F2FP.F16.F32.PACK_AB R10, RZ, R21 ;  /* 0x00000015ff0a223e */ /* 0x000fe400000000ff */
[----:B------:R-:W-:Y:S01]  /*0d50*/  @P6 F2FP.F16.F32.PACK_AB R19, RZ, R29 ;  /* 0x0000001dff13623e */ /* 0x000fe200000000ff */
[----:B------:R-:W-:Y:S02]  /*0d60*/  HADD2 R9, R13.H0_H0, R9.H0_H0 ;  /* 0x200000090d097230 */ /* 0x000fe40000000800 */
[----:B------:R-:W-:-:S02]  /*0d70*/  HADD2 R10, R14.H1_H1, R10.H0_H0 ;  /* 0x2000000a0e0a7230 */ /* 0x000fc40000000c00 */
[----:B------:R-:W-:Y:S01]  /*0d80*/  HADD2 R13, R13.H1_H1, R19.H0_H0 ;  /* 0x200000130d0d7230 */ /* 0x000fe20000000c00 */
[----:B------:R-:W-:Y:S02]  /*0d90*/  PRMT R19, R16, 0x5410, R17 ;  /* 0x0000541010137816 */ /* 0x000fe40000000011 */
[----:B------:R-:W-:Y:S02]  /*0da0*/  PRMT R16, R18, 0x5410, R8 ;  /* 0x0000541012107816 */ /* 0x000fe40000000008 */
[----:B------:R-:W-:Y:S02]  /*0db0*/  PRMT R17, R9, 0x5410, R13 ;  /* 0x0000541009117816 */ /* 0x000fe4000000000d */
[----:B------:R-:W-:Y:S01]  /*0dc0*/  PRMT R18, R11, 0x5410, R10 ;  /* 0x000054100b127816 */ /* 0x000fe2000000000a */
[----:B------:R-:W2:Y:S04]  /*0dd0*/  LDG.E.128 R12, desc[UR6][R26.64] ;  /* 0x000000061a0c7981 */ /* 0x000ea8000c1e1d00 */
[----:B------:R0:W-:Y:S04]  /*0de0*/  STG.E.128 desc[UR6][R26.64+-0x100], R16 ;  /* 0xffff00101a007986 */ /* 0x0001e8000c101d06 */
[----:B------:R-:W3:Y:S01]  /*0df0*/  LDG.E.128 R8, desc[UR6][R24.64] ;  /* 0x0000000618087981 */ /* 0x000ee2000c1e1d00 */
[----:B------:R-:W-:Y:S01]  /*0e00*/  VIADD R20, R20, 0x20 ;  /* 0x0000002014147836 */ /* 0x000fe20000000000 */
[----:B---3--:R-:W-:-:S02]  /*0e10*/  HSETP2.NEU.AND P5, P6, R11, RZ.H0_H0, PT ;  /* 0x200000ff0b007234 */ /* 0x008fc40003ead000 */
[----:B------:R-:W-:Y:S02]  /*0e20*/  HSETP2.NEU.AND P1, P2, R9, RZ.H0_H0, PT ;  /* 0x200000ff09007234 */ /* 0x000fe40003a2d000 */
[----:B------:R-:W-:-:S09]  /*0e30*/  HSETP2.NEU.AND P3, P4, R8, RZ.H0_H0, PT ;  /* 0x200000ff08007234 */ /* 0x000fd20003c6d000 */
[--C-:B------:R-:W-:Y:S02]  /*0e40*/  @P5 HADD2.F32 R29, -RZ, R11.reuse.H0_H0 ;  /* 0x2000000bff1d5230 */ /* 0x100fe40000004100 */
[----:B------:R-:W-:-:S03]  /*0e50*/  @P6 HADD2.F32 R11, -RZ, R11.H1_H1 ;  /* 0x3000000bff0b6230 */ /* 0x000fc60000004100 */
[C---:B------:R-:W-:Y:S02]  /*0e60*/  @P5 FMUL R29, R4.reuse, R29 ;  /* 0x0000001d041d5220 */ /* 0x040fe40000400000 */
[----:B------:R-:W-:Y:S01]  /*0e70*/  @P6 FMUL R28, R4, R11 ;  /* 0x0000000b041c6220 */ /* 0x000fe20000400000 */
[----:B------:R-:W-:Y:S01]  /*0e80*/  @!P5 PRMT R21, RZ, 0x7610, R21 ;  /* 0x00007610ff15d816 */ /* 0x000fe20000000015 */
[----:B------:R-:W-:Y:S01]  /*0e90*/  @P1 HADD2.F32 R11, -RZ, R9.H0_H0 ;  /* 0x20000009ff0b1230 */ /* 0x000fe20000004100 */
[----:B0-----:R-:W-:Y:S02]  /*0ea0*/  @!P6 PRMT R16, RZ, 0x7610, R16 ;  /* 0x00007610ff10e816 */ /* 0x001fe40000000010 */
[----:B------:R-:W-:Y:S02]  /*0eb0*/  @P5 F2FP.F16.F32.PACK_AB R21, RZ, R29 ;  /* 0x0000001dff15523e */ /* 0x000fe400000000ff */
[----:B------:R-:W-:Y:S01]  /*0ec0*/  @P6 F2FP.F16.F32.PACK_AB R16, RZ, R28 ;  /* 0x0000001cff10623e */ /* 0x000fe200000000ff */
[--C-:B------:R-:W-:Y:S01]  /*0ed0*/  @P3 HADD2.F32 R19, -RZ, R8.reuse.H0_H0 ;  /* 0x20000008ff133230 */ /* 0x100fe20000004100 */
[----:B------:R-:W-:Y:S01]  /*0ee0*/  HSETP2.NEU.AND P5, P6, R10, RZ.H0_H0, PT ;  /* 0x200000ff0a007234 */ /* 0x000fe20003ead000 */
[----:B------:R-:W-:-:S02]  /*0ef0*/  @P4 HADD2.F32 R29, -RZ, R8.H1_H1 ;  /* 0x30000008ff1d4230 */ /* 0x000fc40000004100 */
[C---:B------:R-:W-:Y:S01]  /*0f00*/  @P1 FMUL R17, R4.reuse, R11 ;  /* 0x0000000b04111220 */ /* 0x040fe20000400000 */
[C---:B------:R-:W-:Y:S01]  /*0f10*/  @P3 FMUL R19, R4.reuse, R19 ;  /* 0x0000001304133220 */ /* 0x040fe20000400000 */
[----:B------:R-:W-:Y:S01]  /*0f20*/  @!P1 PRMT R11, RZ, 0x7610, R11 ;  /* 0x00007610ff0b9816 */ /* 0x000fe2000000000b */
[----:B------:R-:W-:Y:S02]  /*0f30*/  @P4 FMUL R29, R4, R29 ;  /* 0x0000001d041d4220 */ /* 0x000fe40000400000 */
[----:B------:R-:W-:Y:S02]  /*0f40*/  @P1 F2FP.F16.F32.PACK_AB R11, RZ, R17 ;  /* 0x00000011ff0b123e */ /* 0x000fe400000000ff */
[----:B------:R-:W-:Y:S02]  /*0f50*/  @!P3 PRMT R17, RZ, 0x7610, R17 ;  /* 0x00007610ff11b816 */ /* 0x000fe40000000011 */
[----:B------:R-:W-:Y:S02]  /*0f60*/  @!P4 PRMT R8, RZ, 0x7610, R8 ;  /* 0x00007610ff08c816 */ /* 0x000fe40000000008 */
[----:B------:R-:W-:Y:S01]  /*0f70*/  @P3 F2FP.F16.F32.PACK_AB R17, RZ, R19 ;  /* 0x00000013ff11323e */ /* 0x000fe200000000ff */
[----:B------:R-:W-:Y:S01]  /*0f80*/  @P2 HADD2.F32 R19, -RZ, R9.H1_H1 ;  /* 0x30000009ff132230 */ /* 0x000fe20000004100 */
[----:B------:R-:W-:Y:S01]  /*0f90*/  @P4 F2FP.F16.F32.PACK_AB R8, RZ, R29 ;  /* 0x0000001dff08423e */ /* 0x000fe200000000ff */
[----:B------:R-:W-:-:S02]  /*0fa0*/  @P5 HADD2.F32 R9, -RZ, R10.H0_H0 ;  /* 0x2000000aff095230 */ /* 0x000fc40000004100 */
[----:B------:R-:W-:Y:S02]  /*0fb0*/  @P6 HADD2.F32 R29, -RZ, R10.H1_H1 ;  /* 0x3000000aff1d6230 */ /* 0x000fe40000004100 */
[C---:B------:R-:W-:Y:S01]  /*0fc0*/  @P2 FMUL R19, R4.reuse, R19 ;  /* 0x0000001304132220 */ /* 0x040fe20000400000 */
[C---:B------:R-:W-:Y:S02]  /*0fd0*/  @P5 FMUL R28, R4.reuse, R9 ;  /* 0x00000009041c5220 */ /* 0x040fe40000400000 */
[----:B------:R-:W-:Y:S01]  /*0fe0*/  @P6 FMUL R29, R4, R29 ;  /* 0x0000001d041d6220 */ /* 0x000fe20000400000 */
[----:B------:R-:W-:Y:S02]  /*0ff0*/  @!P2 PRMT R18, RZ, 0x7610, R18 ;  /* 0x00007610ff12a816 */ /* 0x000fe40000000012 */
[----:B------:R-:W-:Y:S02]  /*1000*/  @!P5 PRMT R9, RZ, 0x7610, R9 ;  /* 0x00007610ff09d816 */ /* 0x000fe40000000009 */
[----:B------:R-:W-:-:S02]  /*1010*/  @!P6 PRMT R10, RZ, 0x7610, R10 ;  /* 0x00007610ff0ae816 */ /* 0x000fc4000000000a */
        /* <DEDUP_REMOVED lines=22> */
.L_x_439:
[----:B------:R-:W-:Y:S05]  /*1180*/  BSYNC B0 ;  /* 0x0000000000007941 */ /* 0x000fea0003800000 */
.L_x_438:
[----:B------:R-:W-:Y:S05]  /*1190*/  @!P0 BRA `(.L_x_443) ;  /* 0xfffffff0006c8947 */ /* 0x000fea000383ffff */
[----:B------:R-:W-:-:S04]  /*11a0*/  LEA.HI R0, R3, R0, RZ, 0x1c ;  /* 0x0000000003007211 */ /* 0x000fc800078fe0ff */
[----:B------:R-:W-:-:S13]  /*11b0*/  ISETP.GE.AND P0, PT, R0, R7, PT ;  /* 0x000000070000720c */ /* 0x000fda0003f06270 */
[----:B------:R-:W-:Y:S05]  /*11c0*/  @!P0 BRA `(.L_x_444) ;  /* 0xfffffff0003c8947 */ /* 0x000fea000383ffff */
[----:B------:R-:W-:Y:S05]  /*11d0*/  EXIT ;  /* 0x000000000000794d */ /* 0x000fea0003800000 */
.L_x_445:
        /* <DEDUP_REMOVED lines=10> */
.L_x_733:


//--------------------- .text._ZN18transformer_engine16context_parallel25thd_out_correction_kernelIfLi0ELi16ELb0EEEvPT_S3_PfS4_Piiiiii --------------------------
	.section	.text._ZN18transformer_engine16context_parallel25thd_out_correction_kernelIfLi0ELi16ELb0EEEvPT_S3_PfS4_Piiiiii,"ax",@progbits
	.align	128
        .global         _ZN18transformer_engine16context_parallel25thd_out_correction_kernelIfLi0ELi16ELb0EEEvPT_S3_PfS4_Piiiiii
        .type           _ZN18transformer_engine16context_parallel25thd_out_correction_kernelIfLi0ELi16ELb0EEEvPT_S3_PfS4_Piiiiii,@function
        .size           _ZN18transformer_engine16context_parallel25thd_out_correction_kernelIfLi0ELi16ELb0EEEvPT_S3_PfS4_Piiiiii,(.L_x_734 - _ZN18transformer_engine16context_parallel25thd_out_correction_kernelIfLi0ELi16ELb0EEEvPT_S3_PfS4_Piiiiii)
        .other          _ZN18transformer_engine16context_parallel25thd_out_correction_kernelIfLi0ELi16ELb0EEEvPT_S3_PfS4_Piiiiii,@"STO_CUDA_ENTRY STV_DEFAULT"
_ZN18transformer_engine16context_parallel25thd_out_correction_kernelIfLi0ELi16ELb0EEEvPT_S3_PfS4_Piiiiii:
.text._ZN18transformer_engine16context_parallel25thd_out_correction_kernelIfLi0ELi16ELb0EEEvPT_S3_PfS4_Piiiiii:
        /* <DEDUP_REMOVED lines=18> */
.L_x_448:
[----:B0-2---:R-:W-:-:S06]  /*0120*/  IMAD.WIDE R2, R7, 0x4, R4 ;  /* 0x0000000407027825 */ /* 0x005fcc00078e0204 */
[----:B------:R-:W2:Y:S01]  /*0130*/  LDG.E R2, desc[UR10][R2.64] ;  /* 0x0000000a02027981 */ /* 0x000ea2000c1e1900 */
[----:B------:R-:W-:Y:S02]  /*0140*/  IMAD R9, R7, 0x4, R0 ;  /* 0x0000000407097824 */ /* 0x000fe400078e0200 */
[----:B-1----:R-:W-:-:S05]  /*0150*/  IMAD.IADD R7, R10, 0x1, R7 ;  /* 0x000000010a077824 */ /* 0x002fca00078e0207 */
[----:B------:R-:W-:Y:S01]  /*0160*/  ISETP.GT.AND P0, PT, R7, R12, PT ;  /* 0x0000000c0700720c */ /* 0x000fe20003f04270 */
[----:B--2---:R0:W-:-:S12]  /*0170*/  STS [R9], R2 ;  /* 0x0000000209007388 */ /* 0x0041d80000000800 */
[----:B------:R-:W-:Y:S05]  /*0180*/  @!P0 BRA `(.L_x_448) ;  /* 0xfffffffc00e48947 */ /* 0x000fea000383ffff */
.L_x_447:
[----:B------:R-:W-:Y:S05]  /*0190*/  BSYNC B0 ;  /* 0x0000000000007941 */ /* 0x000fea0003800000 */
.L_x_446:
[----:B------:R-:W-:Y:S06]  /*01a0*/  BAR.SYNC.DEFER_BLOCKING 0x0 ;  /* 0x0000000000007b1d */ /* 0x000fec0000010000 */
[----:B------:R-:W-:Y:S02]  /*01b0*/  ULDC UR4, c[0x0][0x0] ;  /* 0x0000000000047ab9 */ /* 0x000fe40000000800 */
[----:B------:R-:W1:Y:S01]  /*01c0*/  LDC R7, c[0x0][0xc] ;  /* 0x00000300ff077b82 */ /* 0x000e620000000800 */
[----:B------:R-:W-:-:S05]  /*01d0*/  IMAD R0, R11, UR4, R8 ;  /* 0x000000040b007c24 */ /* 0x000fca000f8e0208 */
[----:B------:R-:W-:Y:S01]  /*01e0*/  SHF.R.U32.HI R0, RZ, 0x4, R0 ;  /* 0x00000004ff007819 */ /* 0x000fe20000011600 */
[----:B------:R-:W2:Y:S01]  /*01f0*/  LDS R5, [R6] ;  /* 0x0000000006057984 */ /* 0x000ea20000000800 */
[----:B-1----:R-:W-:Y:S02]  /*0200*/  IMAD R7, R7, UR4, RZ ;  /* 0x0000000407077c24 */ /* 0x002fe4000f8e02ff */
[----:B--2---:R-:W-:-:S13]  /*0210*/  ISETP.GE.AND P0, PT, R0, R5, PT ;  /* 0x000000050000720c */ /* 0x004fda0003f06270 */
[----:B------:R-:W-:Y:S05]  /*0220*/  @P0 EXIT ;  /* 0x000000000000094d */ /* 0x000fea0003800000 */
[----:B------:R-:W-:Y:S01]  /*0230*/  ISETP.GT.AND P0, PT, R12, 0x1, PT ;  /* 0x000000010c00780c */ /* 0x000fe20003f04270 */
[----:B------:R-:W-:Y:S01]  /*0240*/  ULDC UR7, c[0x0][0x240] ;  /* 0x0000900000077ab9 */ /* 0x000fe20000000800 */
[----:B------:R-:W-:Y:S01]  /*0250*/  ULDC UR4, c[0x0][0x23c] ;  /* 0x00008f0000047ab9 */ /* 0x000fe20000000800 */
[----:B------:R-:W-:Y:S01]  /*0260*/  ULDC UR5, c[0x0][0x244] ;  /* 0x0000910000057ab9 */ /* 0x000fe20000000800 */
[----:B------:R-:W-:Y:S01]  /*0270*/  ULDC UR6, c[0x0][0x248] ;  /* 0x0000920000067ab9 */ /* 0x000fe20000000800 */
[----:B------:R-:W-:Y:S01]  /*0280*/  USHF.R.S32.HI UR12, URZ, 0x2, UR7 ;  /* 0x000000023f0c7899 */ /* 0x000fe20008011407 */
[----:B------:R-:W1:Y:S01]  /*0290*/  S2UR UR13, SR_CTAID.Y ;  /* 0x00000000000d79c3 */ /* 0x000e620000002600 */
[----:B------:R-:W-:Y:S01]  /*02a0*/  USHF.R.S32.HI UR4, URZ, 0x1f, UR4 ;  /* 0x0000001f3f047899 */ /* 0x000fe20008011404 */
[----:B------:R-:W-:Y:S01]  /*02b0*/  LOP3.LUT R6, R8, 0xf, RZ, 0xc0, !PT ;  /* 0x0000000f08067812 */ /* 0x000fe200078ec0ff */
[----:B------:R-:W-:Y:S02]  /*02c0*/  USHF.R.S32.HI UR5, URZ, 0x1f, UR5 ;  /* 0x0000001f3f057899 */ /* 0x000fe40008011405 */
[----:B------:R-:W-:-:S02]  /*02d0*/  USHF.R.S32.HI UR6, URZ, 0x1f, UR6 ;  /* 0x0000001f3f067899 */ /* 0x000fc40008011406 */
[----:B------:R-:W-:Y:S01]  /*02e0*/  USHF.R.S32.HI UR7, URZ, 0x1f, UR7 ;  /* 0x0000001f3f077899 */ /* 0x000fe20008011407 */
[----:B------:R-:W-:Y:S01]  /*02f0*/  ULDC UR14, c[0x0][0x10] ;  /* 0x00000400000e7ab9 */ /* 0x000fe20000000800 */
[----:B------:R-:W-:Y:S10]  /*0300*/  @P0 BRA `(.L_x_449) ;  /* 0x0000000c00ac0947 */ /* 0x000ff40003800000 */
.L_x_457:
[----:B01----:R-:W1:Y:S02]  /*0310*/  LDC R2, c[0x0][0x23c] ;  /* 0x00008f00ff027b82 */ /* 0x003e640000000800 */
[----:B-1----:R-:W-:-:S13]  /*0320*/  ISETP.LE.AND P0, PT, R2, UR13, PT ;  /* 0x0000000d02007c0c */ /* 0x002fda000bf03270 */
[----:B--23--:R-:W-:Y:S05]  /*0330*/  @P0 BRA `(.L_x_450) ;  /* 0x0000000c00900947 */ /* 0x00cfea0003800000 */
[----:B------:R-:W0:Y:S01]  /*0340*/  S2UR UR9, SR_CgaCtaId ;  /* 0x00000000000979c3 */ /* 0x000e220000008800 */
[----:B------:R-:W-:Y:S01]  /*0350*/  UMOV UR8, 0x400 ;  /* 0x0000040000087882 */ /* 0x000fe20000000000 */
[----:B------:R-:W-:Y:S01]  /*0360*/  IMAD.U32 R3, RZ, RZ, UR13 ;  /* 0x0000000dff037e24 */ /* 0x000fe2000f8e00ff */
[----:B0-----:R-:W-:-:S09]  /*0370*/  ULEA UR8, UR9, UR8, 0x18 ;  /* 0x0000000809087291 */ /* 0x001fd2000f8ec03f */
[----:B------:R-:W0:Y:S02]  /*0380*/  LDS R25, [UR8] ;  /* 0x00000008ff197984 */ /* 0x000e240008000800 */
[----:B0-----:R-:W-:-:S07]  /*0390*/  IMAD.IADD R24, R0, 0x1, -R25 ;  /* 0x0000000100187824 */ /* 0x001fce00078e0a19 */
.L_x_456:
[----:B------:R-:W-:Y:S01]  /*03a0*/  SHF.R.S32.HI R4, RZ, 0x1f, R3 ;  /* 0x0000001fff047819 */ /* 0x000fe20000011403 */
[----:B------:R-:W-:Y:S01]  /*03b0*/  ULDC UR9, c[0x0][0x248] ;  /* 0x0000920000097ab9 */ /* 0x000fe20000000800 */
[--C-:B------:R-:W-:Y:S01]  /*03c0*/  SHF.R.S32.HI R25, RZ, 0x1f, R24.reuse ;  /* 0x0000001fff197819 */ /* 0x100fe20000011418 */
[----:B------:R-:W-:Y:S01]  /*03d0*/  ULDC UR8, c[0x0][0x244] ;  /* 0x0000910000087ab9 */ /* 0x000fe20000000800 */
[----:B------:R-:W-:Y:S01]  /*03e0*/  ULDC.64 UR16, c[0x0][0x220] ;  /* 0x0000880000107ab9 */ /* 0x000fe20000000a00 */
[C---:B0123--:R-:W-:Y:S02]  /*03f0*/  IMAD R12, R4.reuse, UR9, RZ ;  /* 0x00000009040c7c24 */ /* 0x04ffe4000f8e02ff */
[----:B------:R-:W-:Y:S02]  /*0400*/  IMAD R2, R4, UR8, RZ ;  /* 0x0000000804027c24 */ /* 0x000fe4000f8e02ff */
[----:B------:R-:W-:-:S04]  /*0410*/  IMAD.WIDE.U32 R8, R3, UR9, R24 ;  /* 0x0000000903087c25 */ /* 0x000fc8000f8e0018 */
[C---:B------:R-:W-:Y:S02]  /*0420*/  IMAD R15, R3.reuse, UR6, R12 ;  /* 0x00000006030f7c24 */ /* 0x040fe4000f8e020c */
[----:B------:R-:W-:Y:S01]  /*0430*/  IMAD.WIDE.U32 R10, R3, UR8, R24 ;  /* 0x00000008030a7c25 */ /* 0x000fe2000f8e0018 */
[----:B------:R-:W-:Y:S02]  /*0440*/  ULDC.64 UR8, c[0x0][0x228] ;  /* 0x00008a0000087ab9 */ /* 0x000fe40000000a00 */
[----:B------:R-:W-:Y:S01]  /*0450*/  IADD3 R9, R9, R15, RZ ;  /* 0x0000000f09097210 */ /* 0x000fe20007ffe0ff */
[----:B------:R-:W-:Y:S01]  /*0460*/  IMAD R13, R3, UR5, R2 ;  /* 0x00000005030d7c24 */ /* 0x000fe2000f8e0202 */
[----:B------:R-:W-:Y:S01]  /*0470*/  LEA R14, P0, R8, UR8, 0x2 ;  /* 0x00000008080e7c11 */ /* 0x000fe2000f8010ff */
[----:B------:R-:W-:Y:S01]  /*0480*/  ULDC UR8, c[0x0][0x23c] ;  /* 0x00008f0000087ab9 */ /* 0x000fe20000000800 */
        /* <DEDUP_REMOVED lines=23> */
[----:B------:R-:W-:Y:S01]  /*0600*/  SHF.R.S32.HI R8, RZ, 0x1f, R0 ;  /* 0x0000001fff087819 */ /* 0x000fe20000011400 */
[----:B------:R-:W-:Y:S01]  /*0610*/  ULDC UR8, c[0x0][0x23c] ;  /* 0x00008f0000087ab9 */ /* 0x000fe20000000800 */
[----:B------:R-:W-:Y:S01]  /*0620*/  LOP3.LUT R16, RZ, R6, RZ, 0x33, !PT ;  /* 0x00000006ff107212 */ /* 0x000fe200078e33ff */
[----:B------:R-:W-:Y:S01]  /*0630*/  ULDC.64 UR16, c[0x0][0x218] ;  /* 0x0000860000107ab9 */ /* 0x000fe20000000a00 */
[----:B------:R-:W-:Y:S01]  /*0640*/  BSSY B1, `(.L_x_453) ;  /* 0x000005e000017945 */ /* 0x000fe20003800000 */
[----:B------:R-:W-:Y:S02]  /*0650*/  IMAD R13, R8, UR8, RZ ;  /* 0x00000008080d7c24 */ /* 0x000fe4000f8e02ff */
[----:B------:R-:W-:Y:S01]  /*0660*/  IMAD.WIDE.U32 R8, R0, UR8, RZ ;  /* 0x0000000800087c25 */ /* 0x000fe2000f8e00ff */
[----:B------:R-:W-:-:S03]  /*0670*/  ULDC UR8, c[0x0][0x240] ;  /* 0x0000900000087ab9 */ /* 0x000fc60000000800 */
[----:B------:R-:W-:Y:S01]  /*0680*/  IMAD R13, R0, UR4, R13 ;  /* 0x00000004000d7c24 */ /* 0x000fe2000f8e020d */
[----:B------:R-:W-:Y:S01]  /*0690*/  IADD3 R10, P1, R11, R8, RZ ;  /* 0x000000080b0a7210 */ /* 0x000fe20007f3e0ff */
[----:B------:R-:W-:-:S03]  /*06a0*/  VIADD R16, R16, UR12 ;  /* 0x0000000c10107c36 */ /* 0x000fc60008000000 */
[----:B------:R-:W-:Y:S01]  /*06b0*/  IADD3 R13, R9, R13, RZ ;  /* 0x0000000d090d7210 */ /* 0x000fe20007ffe0ff */
[----:B------:R-:W-:Y:S01]  /*06c0*/  IMAD.WIDE.U32 R8, R10, UR8, RZ ;  /* 0x000000080a087c25 */ /* 0x000fe2000f8e00ff */
[----:B------:R-:W-:-:S03]  /*06d0*/  LEA.HI R17, R16, 0x1, RZ, 0x1c ;  /* 0x0000000110117811 */ /* 0x000fc600078fe0ff */
[----:B------:R-:W-:Y:S01]  /*06e0*/  IMAD.X R4, R4, 0x1, R13, P1 ;  /* 0x0000000104047824 */ /* 0x000fe200008e060d */
[----:B------:R-:W-:Y:S01]  /*06f0*/  LOP3.LUT R17, R17, 0x3, RZ, 0xc0, !PT ;  /* 0x0000000311117812 */ /* 0x000fe200078ec0ff */
[----:B------:R-:W-:Y:S02]  /*0700*/  IMAD.SHL.U32 R22, R8, 0x4, RZ ;  /* 0x0000000408167824 */ /* 0x000fe400078e00ff */
[----:B------:R-:W-:Y:S01]  /*0710*/  IMAD R11, R4, UR8, RZ ;  /* 0x00000008040b7c24 */ /* 0x000fe2000f8e02ff */
[----:B------:R-:W-:Y:S01]  /*0720*/  ISETP.NE.AND P1, PT, R17, RZ, PT ;  /* 0x000000ff1100720c */ /* 0x000fe20003f25270 */
[----:B------:R-:W-:Y:S01]  /*0730*/  ULDC.64 UR8, c[0x0][0x210] ;  /* 0x0000840000087ab9 */ /* 0x000fe20000000a00 */
[----:B------:R-:W-:Y:S01]  /*0740*/  IMAD.MOV.U32 R4, RZ, RZ, R6 ;  /* 0x000000ffff047224 */ /* 0x000fe200078e0006 */
[----:B------:R-:W-:Y:S01]  /*0750*/  IADD3 R20, P2, R22, UR8, RZ ;  /* 0x0000000816147c10 */ /* 0x000fe2000ff5e0ff */
[----:B------:R-:W-:Y:S01]  /*0760*/  IMAD R11, R10, UR7, R11 ;  /* 0x000000070a0b7c24 */ /* 0x000fe2000f8e020b */
[----:B------:R-:W-:-:S03]  /*0770*/  IADD3 R22, P3, R22, UR16, RZ ;  /* 0x0000001016167c10 */ /* 0x000fc6000ff7e0ff */
[----:B------:R-:W-:-:S05]  /*0780*/  IMAD.IADD R9, R9, 0x1, R11 ;  /* 0x0000000109097824 */ /* 0x000fca00078e020b */
[----:B------:R-:W-:-:S04]  /*0790*/  SHF.L.U64.HI R8, R8, 0x2, R9 ;  /* 0x0000000208087819 */ /* 0x000fc80000010209 */
[C---:B------:R-:W-:Y:S02]  /*07a0*/  IADD3.X R21, R8.reuse, UR9, RZ, P2, !PT ;  /* 0x0000000908157c10 */ /* 0x040fe400097fe4ff */
[----:B------:R-:W-:Y:S01]  /*07b0*/  IADD3.X R23, R8, UR17, RZ, P3, !PT ;  /* 0x0000001108177c10 */ /* 0x000fe20009ffe4ff */
[----:B------:R-:W-:Y:S06]  /*07c0*/  @!P1 BRA `(.L_x_454) ;  /* 0x0000000400149947 */ /* 0x000fec0003800000 */
[----:B------:R-:W-:-:S05]  /*07d0*/  IMAD.SHL.U32 R19, R6, 0x10, RZ ;  /* 0x0000001006137824 */ /* 0x000fca00078e00ff */
[----:B------:R-:W-:-:S04]  /*07e0*/  IADD3 R26, P1, R19, R22, RZ ;  /* 0x00000016131a7210 */ /* 0x000fc80007f3e0ff */
[----:B------:R-:W-:Y:S02]  /*07f0*/  IADD3.X R27, RZ, R23, RZ, P1, !PT ;  /* 0x00000017ff1b7210 */ /* 0x000fe40000ffe4ff */
[----:B------:R-:W-:-:S03]  /*0800*/  IADD3 R18, P1, R19, R20, RZ ;  /* 0x0000001413127210 */ /* 0x000fc60007f3e0ff */
[----:B------:R-:W2:Y:S02]  /*0810*/  LDG.E.128 R8, desc[UR10][R26.64] ;  /* 0x0000000a1a087981 */ /* 0x000ea4000c1e1d00 */
[----:B------:R-:W-:-:S05]  /*0820*/  IMAD.X R19, RZ, RZ, R21, P1 ;  /* 0x000000ffff137224 */ /* 0x000fca00008e0615 */
[----:B------:R-:W3:Y:S01]  /*0830*/  LDG.E.128 R12, desc[UR10][R18.64] ;  /* 0x0000000a120c7981 */ /* 0x000ee2000c1e1d00 */
[----:B--2---:R-:W-:Y:S01]  /*0840*/  FSETP.NEU.AND P2, PT, R9, RZ, PT ;  /* 0x000000ff0900720b */ /* 0x004fe20003f4d000 */
[C---:B------:R-:W-:Y:S01]  /*0850*/  FMUL R9, R2.reuse, R9 ;  /* 0x0000000902097220 */ /* 0x040fe20000400000 */
[----:B------:R-:W-:Y:S01]  /*0860*/  FSETP.NEU.AND P4, PT, R11, RZ, PT ;  /* 0x000000ff0b00720b */ /* 0x000fe20003f8d000 */
[----:B------:R-:W-:Y:S01]  /*0870*/  FMUL R11, R2, R11 ;  /* 0x0000000b020b7220 */ /* 0x000fe20000400000 */
[----:B------:R-:W-:Y:S01]  /*0880*/  FSETP.NEU.AND P3, PT, R10, RZ, PT ;  /* 0x000000ff0a00720b */ /* 0x000fe20003f6d000 */
[----:B------:R-:W-:Y:S01]  /*0890*/  FMUL R10, R2, R10 ;  /* 0x0000000a020a7220 */ /* 0x000fe20000400000 */
[----:B------:R-:W-:Y:S01]  /*08a0*/  FSETP.NEU.AND P1, PT, R8, RZ, PT ;  /* 0x000000ff0800720b */ /* 0x000fe20003f2d000 */
[----:B------:R-:W-:Y:S01]  /*08b0*/  FMUL R8, R2, R8 ;  /* 0x0000000802087220 */ /* 0x000fe20000400000 */
[----:B------:R-:W-:Y:S02]  /*08c0*/  FSEL R28, R11, RZ, P4 ;  /* 0x000000ff0b1c7208 */ /* 0x000fe40002000000 */
[----:B------:R-:W-:-:S02]  /*08d0*/  FSEL R4, R9, RZ, P2 ;  /* 0x000000ff09047208 */ /* 0x000fc40001000000 */
[----:B------:R-:W-:Y:S01]  /*08e0*/  FSEL R11, R10, RZ, P3 ;  /* 0x000000ff0a0b7208 */ /* 0x000fe20001800000 */
[----:B---3--:R-:W-:Y:S01]  /*08f0*/  FADD R15, R15, R28 ;  /* 0x0000001c0f0f7221 */ /* 0x008fe20000000000 */
[----:B------:R-:W-:Y:S01]  /*0900*/  FSEL R9, R8, RZ, P1 ;  /* 0x000000ff08097208 */ /* 0x000fe20000800000 */
[----:B------:R-:W-:Y:S01]  /*0910*/  FADD R13, R13, R4 ;  /* 0x000000040d0d7221 */ /* 0x000fe20000000000 */
[----:B------:R-:W-:Y:S01]  /*0920*/  ISETP.NE.AND P1, PT, R17, 0x1, PT ;  /* 0x000000011100780c */ /* 0x000fe20003f25270 */
[----:B------:R-:W-:Y:S01]  /*0930*/  FADD R14, R14, R11 ;  /* 0x0000000b0e0e7221 */ /* 0x000fe20000000000 */
[----:B------:R-:W-:Y:S01]  /*0940*/  LOP3.LUT R4, R6, 0x10, RZ, 0xfc, !PT ;  /* 0x0000001006047812 */ /* 0x000fe200078efcff */
[----:B------:R-:W-:-:S05]  /*0950*/  FADD R12, R12, R9 ;  /* 0x000000090c0c7221 */ /* 0x000fca0000000000 */
[----:B------:R0:W-:Y:S05]  /*0960*/  STG.E.128 desc[UR10][R18.64], R12 ;  /* 0x0000000c12007986 */ /* 0x0001ea000c101d0a */
[----:B------:R-:W-:Y:S05]  /*0970*/  @!P1 BRA `(.L_x_454) ;  /* 0x0000000000a89947 */ /* 0x000fea0003800000 */
[----:B------:R-:W2:Y:S04]  /*0980*/  LDG.E.128 R8, desc[UR10][R26.64+0x100] ;  /* 0x0001000a1a087981 */ /* 0x000ea8000c1e1d00 */
[----:B0-----:R-:W3:Y:S01]  /*0990*/  LDG.E.128 R12, desc[UR10][R18.64+0x100] ;  /* 0x0001000a120c7981 */ /* 0x001ee2000c1e1d00 */
        /* <DEDUP_REMOVED lines=8> */
[----:B------:R-:W-:-:S02]  /*0a20*/  FSEL R28, R11, RZ, P4 ;  /* 0x000000ff0b1c7208 */ /* 0x000fc40002000000 */
[----:B------:R-:W-:Y:S02]  /*0a30*/  FSEL R4, R9, RZ, P2 ;  /* 0x000000ff09047208 */ /* 0x000fe40001000000 */
        /* <DEDUP_REMOVED lines=11> */
[----:B-1----:R-:W3:Y:S01]  /*0af0*/  LDG.E.128 R12, desc[UR10][R18.64+0x200] ;  /* 0x0002000a120c7981 */ /* 0x002ee2000c1e1d00 */
[----:B--2---:R-:W-:Y:S01]  /*0b00*/  FSETP.NEU.AND P4, PT, R11, RZ, PT ;  /* 0x000000ff0b00720b */ /* 0x004fe20003f8d000 */
[C---:B------:R-:W-:Y:S01]  /*0b10*/  FMUL R11, R2.reuse, R11 ;  /* 0x0000000b020b7220 */ /* 0x040fe20000400000 */
[----:B------:R-:W-:Y:S01]  /*0b20*/  FSETP.NEU.AND P2, PT, R9, RZ, PT ;  /* 0x000000ff0900720b */ /* 0x000fe20003f4d000 */
[----:B------:R-:W-:Y:S01]  /*0b30*/  FMUL R9, R2, R9 ;  /* 0x0000000902097220 */ /* 0x000fe20000400000 */
[----:B------:R-:W-:Y:S01]  /*0b40*/  FSETP.NEU.AND P3, PT, R10, RZ, PT ;  /* 0x000000ff0a00720b */ /* 0x000fe20003f6d000 */
[C---:B------:R-:W-:Y:S01]  /*0b50*/  FMUL R10, R2.reuse, R10 ;  /* 0x0000000a020a7220 */ /* 0x040fe20000400000 */
[----:B------:R-:W-:Y:S01]  /*0b60*/  FMUL R4, R2, R8 ;  /* 0x0000000802047220 */ /* 0x000fe20000400000 */
[----:B------:R-:W-:-:S02]  /*0b70*/  FSETP.NEU.AND P1, PT, R8, RZ, PT ;  /* 0x000000ff0800720b */ /* 0x000fc40003f2d000 */
[----:B------:R-:W-:Y:S02]  /*0b80*/  FSEL R28, R11, RZ, P4 ;  /* 0x000000ff0b1c7208 */ /* 0x000fe40002000000 */
[----:B------:R-:W-:Y:S02]  /*0b90*/  FSEL R8, R9, RZ, P2 ;  /* 0x000000ff09087208 */ /* 0x000fe40001000000 */
[----:B------:R-:W-:Y:S01]  /*0ba0*/  FSEL R11, R10, RZ, P3 ;  /* 0x000000ff0a0b7208 */ /* 0x000fe20001800000 */
[----:B---3--:R-:W-:Y:S01]  /*0bb0*/  FADD R15, R15, R28 ;  /* 0x0000001c0f0f7221 */ /* 0x008fe20000000000 */
[----:B------:R-:W-:Y:S01]  /*0bc0*/  FSEL R9, R4, RZ, P1 ;  /* 0x000000ff04097208 */ /* 0x000fe20000800000 */
[----:B------:R-:W-:Y:S01]  /*0bd0*/  FADD R13, R13, R8 ;  /* 0x000000080d0d7221 */ /* 0x000fe20000000000 */
[----:B------:R-:W-:Y:S01]  /*0be0*/  LOP3.LUT R4, R6, 0x30, RZ, 0xfc, !PT ;  /* 0x0000003006047812 */ /* 0x000fe200078efcff */
[----:B------:R-:W-:Y:S02]  /*0bf0*/  FADD R14, R14, R11 ;  /* 0x0000000b0e0e7221 */ /* 0x000fe40000000000 */
[----:B------:R-:W-:-:S05]  /*0c00*/  FADD R12, R12, R9 ;  /* 0x000000090c0c7221 */ /* 0x000fca0000000000 */
[----:B------:R2:W-:Y:S02]  /*0c10*/  STG.E.128 desc[UR10][R18.64+0x200], R12 ;  /* 0x0002000c12007986 */ /* 0x0005e4000c101d0a */
.L_x_454:
[----:B------:R-:W-:Y:S05]  /*0c20*/  BSYNC B1 ;  /* 0x0000000000017941 */ /* 0x000fea0003800000 */
.L_x_453:
[----:B------:R-:W-:-:S13]  /*0c30*/  ISETP.GE.U32.AND P1, PT, R16, 0x30, PT ;  /* 0x000000301000780c */ /* 0x000fda0003f26070 */
[----:B------:R-:W-:Y:S05]  /*0c40*/  @!P1 BRA `(.L_x_452) ;  /* 0x0000000400449947 */ /* 0x000fea0003800000 */
.L_x_455:
[----:B------:R-:W-:-:S05]  /*0c50*/  IMAD.WIDE R28, R4, 0x10, R22 ;  /* 0x00000010041c7825 */ /* 0x000fca00078e0216 */
[----:B---3--:R-:W3:Y:S01]  /*0c60*/  LDG.E.128 R8, desc[UR10][R28.64] ;  /* 0x0000000a1c087981 */ /* 0x008ee2000c1e1d00 */
[----:B------:R-:W-:-:S05]  /*0c70*/  IMAD.WIDE R26, R4, 0x10, R20 ;  /* 0x00000010041a7825 */ /* 0x000fca00078e0214 */
[----:B012---:R-:W2:Y:S01]  /*0c80*/  LDG.E.128 R12, desc[UR10][R26.64] ;  /* 0x0000000a1a0c7981 */ /* 0x007ea2000c1e1d00 */
[----:B---3--:R-:W-:Y:S01]  /*0c90*/  FSETP.NEU.AND P4, PT, R11, RZ, PT ;  /* 0x000000ff0b00720b */ /* 0x008fe20003f8d000 */
[----:B------:R-:W-:Y:S01]  /*0ca0*/  FMUL R11, R2, R11 ;  /* 0x0000000b020b7220 */ /* 0x000fe20000400000 */
[----:B------:R-:W-:Y:S01]  /*0cb0*/  FSETP.NEU.AND P3, PT, R10, RZ, PT ;  /* 0x000000ff0a00720b */ /* 0x000fe20003f6d000 */
[C---:B------:R-:W-:Y:S01]  /*0cc0*/  FMUL R10, R2.reuse, R10 ;  /* 0x0000000a020a7220 */ /* 0x040fe20000400000 */
[----:B------:R-:W-:Y:S01]  /*0cd0*/  FSETP.NEU.AND P2, PT, R9, RZ, PT ;  /* 0x000000ff0900720b */ /* 0x000fe20003f4d000 */
[----:B------:R-:W-:Y:S01]  /*0ce0*/  FMUL R9, R2, R9 ;  /* 0x0000000902097220 */ /* 0x000fe20000400000 */
[----:B------:R-:W-:Y:S01]  /*0cf0*/  FSETP.NEU.AND P1, PT, R8, RZ, PT ;  /* 0x000000ff0800720b */ /* 0x000fe20003f2d000 */
[----:B------:R-:W-:Y:S01]  /*0d00*/  FMUL R8, R2, R8 ;  /* 0x0000000802087220 */ /* 0x000fe20000400000 */
[----:B------:R-:W-:Y:S02]  /*0d10*/  FSEL R16, R11, RZ, P4 ;  /* 0x000000ff0b107208 */ /* 0x000fe40002000000 */
[----:B------:R-:W-:-:S02]  /*0d20*/  FSEL R11, R10, RZ, P3 ;  /* 0x000000ff0a0b7208 */ /* 0x000fc40001800000 */
[----:B------:R-:W-:Y:S01]  /*0d30*/  FSEL R10, R9, RZ, P2 ;  /* 0x000000ff090a7208 */ /* 0x000fe20001000000 */
[----:B--2---:R-:W-:Y:S01]  /*0d40*/  FADD R19, R15, R16 ;  /* 0x000000100f137221 */ /* 0x004fe20000000000 */
[----:B------:R-:W-:Y:S01]  /*0d50*/  FSEL R9, R8, RZ, P1 ;  /* 0x000000ff08097208 */ /* 0x000fe20000800000 */
[----:B------:R-:W-:Y:S02]  /*0d60*/  FADD R18, R14, R11 ;  /* 0x0000000b0e127221 */ /* 0x000fe40000000000 */
[----:B------:R-:W-:Y:S02]  /*0d70*/  FADD R17, R13, R10 ;  /* 0x0000000a0d117221 */ /* 0x000fe40000000000 */
[----:B------:R-:W-:Y:S02]  /*0d80*/  FADD R16, R12, R9 ;  /* 0x000000090c107221 */ /* 0x000fe40000000000 */
[----:B------:R-:W2:Y:S04]  /*0d90*/  LDG.E.128 R12, desc[UR10][R26.64+0x100] ;  /* 0x0001000a1a0c7981 */ /* 0x000ea8000c1e1d00 */
[----:B------:R2:W-:Y:S04]  /*0da0*/  STG.E.128 desc[UR10][R26.64], R16 ;  /* 0x000000101a007986 */ /* 0x0005e8000c101d0a */
[----:B------:R-:W3:Y:S02]  /*0db0*/  LDG.E.128 R8, desc[UR10][R28.64+0x100] ;  /* 0x0001000a1c087981 */ /* 0x000ee4000c1e1d00 */
[----:B---3--:R-:W-:Y:S01]  /*0dc0*/  FSETP.NEU.AND P3, PT, R10, RZ, PT ;  /* 0x000000ff0a00720b */ /* 0x008fe20003f6d000 */
        /* <DEDUP_REMOVED lines=9> */
[----:B------:R-:W-:Y:S02]  /*0e60*/  FSEL R9, R8, RZ, P1 ;  /* 0x000000ff08097208 */ /* 0x000fe40000800000 */
[----:B------:R-:W-:Y:S01]  /*0e70*/  FSEL R30, R30, RZ, P4 ;  /* 0x000000ff1e1e7208 */ /* 0x000fe20002000000 */
[----:B--2---:R-:W-:Y:S01]  /*0e80*/  FADD R18, R14, R11 ;  /* 0x0000000b0e127221 */ /* 0x004fe20000000000 */
[----:B------:R-:W-:Y:S01]  /*0e90*/  FADD R17, R13, R10 ;  /* 0x0000000a0d117221 */ /* 0x000fe20000000000 */
[----:B------:R-:W-:Y:S02]  /*0ea0*/  FADD R16, R12, R9 ;  /* 0x000000090c107221 */ /* 0x000fe40000000000 */
[----:B------:R-:W-:-:S02]  /*0eb0*/  FADD R19, R15, R30 ;  /* 0x0000001e0f137221 */ /* 0x000fc40000000000 */
        /* <DEDUP_REMOVED lines=21> */
[----:B------:R-:W4:Y:S01]  /*1010*/  LDG.E.128 R8, desc[UR10][R28.64+0x300] ;  /* 0x0003000a1c087981 */ /* 0x000f22000c1e1d00 */
[----:B------:R-:W-:Y:S01]  /*1020*/  VIADD R4, R4, 0x40 ;  /* 0x0000004004047836 */ /* 0x000fe20000000000 */
[----:B----4-:R-:W-:Y:S01]  /*1030*/  FSETP.NEU.AND P3, PT, R10, RZ, PT ;  /* 0x000000ff0a00720b */ /* 0x010fe20003f6d000 */
[C---:B------:R-:W-:Y:S01]  /*1040*/  FMUL R30, R2.reuse, R10 ;  /* 0x0000000a021e7220 */ /* 0x040fe20000400000 */
[----:B------:R-:W-:Y:S01]  /*1050*/  FSETP.NEU.AND P4, PT, R11, RZ, PT ;  /* 0x000000ff0b00720b */ /* 0x000fe20003f8d000 */
[C---:B------:R-:W-:Y:S01]  /*1060*/  FMUL R11, R2.reuse, R11 ;  /* 0x0000000b020b7220 */ /* 0x040fe20000400000 */
        /* <DEDUP_REMOVED lines=11> */
[----:B------:R-:W-:-:S05]  /*1120*/  FADD R12, R12, R9 ;  /* 0x000000090c0c7221 */ /* 0x000fca0000000000 */
[----:B------:R3:W-:Y:S01]  /*1130*/  STG.E.128 desc[UR10][R26.64+0x300], R12 ;  /* 0x0003000c1a007986 */ /* 0x0007e2000c101d0a */
[----:B------:R-:W-:-:S13]  /*1140*/  ISETP.GE.AND P1, PT, R4, UR12, PT ;  /* 0x0000000c04007c0c */ /* 0x000fda000bf26270 */
[----:B------:R-:W-:Y:S05]  /*1150*/  @!P1 BRA `(.L_x_455) ;  /* 0xfffffff800bc9947 */ /* 0x000fea000383ffff */
.L_x_452:
[----:B------:R-:W-:Y:S05]  /*1160*/  BSYNC B0 ;  /* 0x0000000000007941 */ /* 0x000fea0003800000 */
.L_x_451:
[----:B------:R-:W-:Y:S05]  /*1170*/  @!P0 BRA `(.L_x_456) ;  /* 0xfffffff000888947 */ /* 0x000fea000383ffff */
.L_x_450:
[----:B------:R-:W-:-:S04]  /*1180*/  LEA.HI R0, R7, R0, RZ, 0x1c ;  /* 0x0000000007007211 */ /* 0x000fc800078fe0ff */
[----:B------:R-:W-:-:S13]  /*1190*/  ISETP.GE.AND P0, PT, R0, R5, PT ;  /* 0x000000050000720c */ /* 0x000fda0003f06270 */
[----:B------:R-:W-:Y:S05]  /*11a0*/  @!P0 BRA `(.L_x_457) ;  /* 0xfffffff000588947 */ /* 0x000fea000383ffff */
[----:B------:R-:W-:Y:S05]  /*11b0*/  EXIT ;  /* 0x000000000000794d */ /* 0x000fea0003800000 */
.L_x_449:
[----:B------:R-:W-:Y:S01]  /*11c0*/  ULDC UR8, c[0x0][0x238] ;  /* 0x00008e0000087ab9 */ /* 0x000fe20000000800 */
[----:B------:R-:W-:Y:S01]  /*11d0*/  BSSY B0, `(.L_x_458) ;  /* 0x0000010000007945 */ /* 0x000fe20003800000 */
[----:B0-----:R-:W-:Y:S02]  /*11e0*/  IMAD.MOV.U32 R2, RZ, RZ, 0x1 ;  /* 0x00000001ff027424 */ /* 0x001fe400078e00ff */
[----:B-123--:R-:W-:-:S07]  /*11f0*/  IMAD.U32 R3, RZ, RZ, UR8 ;  /* 0x00000008ff037e24 */ /* 0x00efce000f8e00ff */
.L_x_459:
[----:B------:R-:W0:Y:S01]  /*1200*/  S2R R9, SR_CgaCtaId ;  /* 0x0000000000097919 */ /* 0x000e220000008800 */
[----:B------:R-:W-:Y:S01]  /*1210*/  IMAD.IADD R4, R3, 0x1, R2 ;  /* 0x0000000103047824 */ /* 0x000fe200078e0202 */
[----:B------:R-:W-:-:S04]  /*1220*/  MOV R8, 0x400 ;  /* 0x0000040000087802 */ /* 0x000fc80000000f00 */
[----:B------:R-:W-:-:S04]  /*1230*/  LEA.HI R4, R4, R4, RZ, 0x1 ;  /* 0x0000000404047211 */ /* 0x000fc800078f08ff */
[----:B------:R-:W-:Y:S02]  /*1240*/  SHF.R.S32.HI R4, RZ, 0x1, R4 ;  /* 0x00000001ff047819 */ /* 0x000fe40000011404 */
[----:B0-----:R-:W-:-:S04]  /*1250*/  LEA R11, R9, R8, 0x18 ;  /* 0x00000008090b7211 */ /* 0x001fc800078ec0ff */
[----:B------:R-:W-:-:S05]  /*1260*/  LEA R8, R4, R11, 0x2 ;  /* 0x0000000b04087211 */ /* 0x000fca00078e10ff */
[----:B------:R-:W0:Y:S02]  /*1270*/  LDS R9, [R8] ;  /* 0x0000000008097984 */ /* 0x000e240000000800 */
[----:B0-----:R-:W-:-:S04]  /*1280*/  ISETP.GT.AND P0, PT, R9, R0, PT ;  /* 0x000000000900720c */ /* 0x001fc80003f04270 */
[----:B------:R-:W-:-:S09]  /*1290*/  SEL R3, R3, R4, !P0 ;  /* 0x0000000403037207 */ /* 0x000fd20004000000 */
[----:B------:R-:W-:-:S05]  /*12a0*/  @!P0 VIADD R2, R4, 0x1 ;  /* 0x0000000104028836 */ /* 0x000fca0000000000 */
[----:B------:R-:W-:-:S13]  /*12b0*/  ISETP.GE.AND P0, PT, R2, R3, PT ;  /* 0x000000030200720c */ /* 0x000fda0003f06270 */
[----:B------:R-:W-:Y:S05]  /*12c0*/  @!P0 BRA `(.L_x_459) ;  /* 0xfffffffc00cc8947 */ /* 0x000fea000383ffff */
[----:B-1----:R-:W-:Y:S05]  /*12d0*/  BSYNC B0 ;  /* 0x0000000000007941 */ /* 0x002fea0003800000 */
.L_x_458:
[----:B------:R-:W0:Y:S02]  /*12e0*/  LDC R23, c[0x0][0x23c] ;  /* 0x00008f00ff177b82 */ /* 0x000e240000000800 */
[----:B0-----:R-:W-:-:S13]  /*12f0*/  ISETP.LE.AND P0, PT, R23, UR13, PT ;  /* 0x0000000d17007c0c */ /* 0x001fda000bf03270 */
[----:B------:R-:W-:Y:S05]  /*1300*/  @P0 BRA `(.L_x_460) ;  /* 0x0000000c00d40947 */ /* 0x000fea0003800000 */
[C---:B------:R-:W-:Y:S02]  /*1310*/  IMAD R4, R2.reuse, 0x4, R11 ;  /* 0x0000000402047824 */ /* 0x040fe400078e020b */
[----:B------:R-:W-:-:S03]  /*1320*/  VIADD R2, R2, 0xffffffff ;  /* 0xffffffff02027836 */ /* 0x000fc60000000000 */
[----:B------:R-:W0:Y:S01]  /*1330*/  LDS R27, [R4+-0x4] ;  /* 0xfffffc00041b7984 */ /* 0x000e220000000800 */
[----:B------:R-:W-:Y:S01]  /*1340*/  IMAD.WIDE.U32 R24, R2, R23, RZ ;  /* 0x0000001702187225 */ /* 0x000fe200078e00ff */
[----:B------:R-:W-:-:S05]  /*1350*/  SHF.R.S32.HI R3, RZ, 0x1f, R2 ;  /* 0x0000001fff037819 */ /* 0x000fca0000011402 */
[-C--:B------:R-:W-:Y:S02]  /*1360*/  IMAD R3, R3, R23.reuse, RZ ;  /* 0x0000001703037224 */ /* 0x080fe400078e02ff */
[----:B------:R-:W-:-:S04]  /*1370*/  IMAD.WIDE.U32 R22, R0, R23, RZ ;  /* 0x0000001700167225 */ /* 0x000fc800078e00ff */
[----:B------:R-:W-:Y:S02]  /*1380*/  IMAD R3, R2, UR4, R3 ;  /* 0x0000000402037c24 */ /* 0x000fe4000f8e0203 */
[----:B------:R-:W-:-:S03]  /*1390*/  IMAD.U32 R2, RZ, RZ, UR13 ;  /* 0x0000000dff027e24 */ /* 0x000fc6000f8e00ff */
[----:B------:R-:W-:Y:S01]  /*13a0*/  IADD3 R3, R25, R3, RZ ;  /* 0x0000000319037210 */ /* 0x000fe20007ffe0ff */
[----:B0-----:R-:W-:-:S05]  /*13b0*/  IMAD.IADD R26, R0, 0x1, -R27 ;  /* 0x00000001001a7824 */ /* 0x001fca00078e0a1b */
[----:B------:R-:W-:-:S07]  /*13c0*/  SHF.R.S32.HI R27, RZ, 0x1f, R26 ;  /* 0x0000001fff1b7819 */ /* 0x000fce000001141a */
.L_x_466:
[----:B------:R-:W-:Y:S01]  /*13d0*/  IADD3 R9, P0, R2, R24, RZ ;  /* 0x0000001802097210 */ /* 0x000fe20007f1e0ff */
[----:B------:R-:W-:Y:S01]  /*13e0*/  ULDC.64 UR18, c[0x0][0x240] ;  /* 0x0000900000127ab9 */ /* 0x000fe20000000a00 */
[----:B------:R-:W-:Y:S01]  /*13f0*/  SHF.R.S32.HI R4, RZ, 0x1f, R2 ;  /* 0x0000001fff047819 */ /* 0x000fe20000011402 */
[----:B------:R-:W-:Y:S01]  /*1400*/  ULDC UR8, c[0x0][0x248] ;  /* 0x0000920000087ab9 */ /* 0x000fe20000000800 */
[----:B------:R-:W-:Y:S01]  /*1410*/  ULDC.64 UR16, c[0x0][0x220] ;  /* 0x0000880000107ab9 */ /* 0x000fe20000000a00 */
[----:B0123--:R-:W-:-:S04]  /*1420*/  IMAD.WIDE.U32 R12, R9, UR19, R26 ;  /* 0x00000013090c7c25 */ /* 0x00ffc8000f8e001a */
[----:B------:R-:W-:Y:S02]  /*1430*/  IMAD.X R4, R4, 0x1, R3, P0 ;  /* 0x0000000104047824 */ /* 0x000fe400000e0603 */
[----:B------:R-:W-:-:S04]  /*1440*/  IMAD.WIDE.U32 R14, R9, UR8, R26 ;  /* 0x00000008090e7c25 */ /* 0x000fc8000f8e001a */
[C---:B------:R-:W-:Y:S02]  /*1450*/  IMAD R8, R4.reuse, UR19, RZ ;  /* 0x0000001304087c24 */ /* 0x040fe4000f8e02ff */
[----:B------:R-:W-:Y:S01]  /*1460*/  IMAD R4, R4, UR8, RZ ;  /* 0x0000000804047c24 */ /* 0x000fe2000f8e02ff */
[----:B------:R-:W-:Y:S01]  /*1470*/  ULDC.64 UR8, c[0x0][0x228] ;  /* 0x00008a0000087ab9 */ /* 0x000fe20000000a00 */
[C---:B------:R-:W-:Y:S01]  /*1480*/  IMAD R11, R9.reuse, UR5, R8 ;  /* 0x00000005090b7c24 */ /* 0x040fe2000f8e0208 */
[----:B------:R-:W-:Y:S01]  /*1490*/  LEA R10, P0, R14, UR8, 0x2 ;  /* 0x000000080e0a7c11 */ /* 0x000fe2000f8010ff */
[----:B------:R-:W-:Y:S01]  /*14a0*/  IMAD R9, R9, UR6, R4 ;  /* 0x0000000609097c24 */ /* 0x000fe2000f8e0204 */
[----:B------:R-:W-:Y:S01]  /*14b0*/  LEA R8, P1, R12, UR16, 0x2 ;  /* 0x000000100c087c11 */ /* 0x000fe2000f8210ff */
[----:B------:R-:W-:Y:S01]  /*14c0*/  IMAD.IADD R13, R13, 0x1, R11 ;  /* 0x000000010d0d7824 */ /* 0x000fe200078e020b */
[----:B------:R-:W-:Y:S01]  /*14d0*/  ULDC UR8, c[0x0][0x23c] ;  /* 0x00008f0000087ab9 */ /* 0x000fe20000000800 */
[----:B------:R-:W-:-:S05]  /*14e0*/  IMAD.IADD R9, R15, 0x1, R9 ;  /* 0x000000010f097824 */ /* 0x000fca00078e0209 */
[----:B------:R-:W-:Y:S02]  /*14f0*/  LEA.HI.X R11, R14, UR9, R9, 0x2, P0 ;  /* 0x000000090e0b7c11 */ /* 0x000fe400080f1409 */
[----:B------:R-:W-:-:S04]  /*1500*/  LEA.HI.X R9, R12, UR17, R13, 0x2, P1 ;  /* 0x000000110c097c11 */ /* 0x000fc800088f140d */
[----:B------:R-:W2:Y:S04]  /*1510*/  LDG.E R11, desc[UR10][R10.64] ;  /* 0x0000000a0a0b7981 */ /* 0x000ea8000c1e1900 */
[----:B------:R-:W2:Y:S01]  /*1520*/  LDG.E R8, desc[UR10][R8.64] ;  /* 0x0000000a08087981 */ /* 0x000ea2000c1e1900 */
[----:B------:R-:W-:Y:S01]  /*1530*/  IMAD.MOV.U32 R13, RZ, RZ, 0x3bbb989d ;  /* 0x3bbb989dff0d7424 */ /* 0x000fe200078e00ff */
[----:B------:R-:W-:Y:S01]  /*1540*/  SHF.R.S32.HI R14, RZ, 0x1f, R0 ;  /* 0x0000001fff0e7819 */ /* 0x000fe20000011400 */
[----:B------:R-:W-:Y:S01]  /*1550*/  IMAD.MOV.U32 R15, RZ, RZ, 0x437c0000 ;  /* 0x437c0000ff0f7424 */ /* 0x000fe200078e00ff */
[----:B------:R-:W-:Y:S01]  /*1560*/  IADD3 R18, P0, R2, R22, RZ ;  /* 0x0000001602127210 */ /* 0x000fe20007f1e0ff */
[----:B------:R-:W-:Y:S01]  /*1570*/  BSSY B0, `(.L_x_461) ;  /* 0x00000cd000007945 */ /* 0x000fe20003800000 */
[----:B------:R-:W-:Y:S01]  /*1580*/  ISETP.GE.AND P1, PT, R6, UR12, PT ;  /* 0x0000000c06007c0c */ /* 0x000fe2000bf26270 */
[----:B--2---:R-:W-:Y:S01]  /*1590*/  FADD R4, -R8, R11 ;  /* 0x0000000b08047221 */ /* 0x004fe20000000100 */
[----:B------:R-:W-:Y:S01]  /*15a0*/  IMAD R11, R14, UR8, RZ ;  /* 0x000000080e0b7c24 */ /* 0x000fe2000f8e02ff */
[----:B------:R-:W-:Y:S01]  /*15b0*/  SHF.R.S32.HI R8, RZ, 0x1f, R2 ;  /* 0x0000001fff087819 */ /* 0x000fe20000011402 */
[----:B------:R-:W-:-:S02]  /*15c0*/  VIADD R2, R2, UR14 ;  /* 0x0000000e02027c36 */ /* 0x000fc40008000000 */
[----:B------:R-:W-:Y:S01]  /*15d0*/  FFMA.SAT R12, R4, R13, 0.5 ;  /* 0x3f000000040c7423 */ /* 0x000fe2000000200d */
[----:B------:R-:W-:Y:S01]  /*15e0*/  IMAD R11, R0, UR4, R11 ;  /* 0x00000004000b7c24 */ /* 0x000fe2000f8e020b */
[----:B------:R-:W-:Y:S02]  /*15f0*/  ULDC UR8, c[0x0][0x23c] ;  /* 0x00008f0000087ab9 */ /* 0x000fe40000000800 */
[----:B------:R-:W-:Y:S02]  /*1600*/  FFMA.RM R12, R12, R15, 12582913 ;  /* 0x4b4000010c0c7423 */ /* 0x000fe4000000400f */
[----:B------:R-:W-:Y:S02]  /*1610*/  IADD3 R11, R23, R11, RZ ;  /* 0x0000000b170b7210 */ /* 0x000fe40007ffe0ff */
[----:B------:R-:W-:-:S03]  /*1620*/  FADD R13, R12, -12583039 ;  /* 0xcb40007f0c0d7421 */ /* 0x000fc60000000000 */
[----:B------:R-:W-:Y:S02]  /*1630*/  IMAD.X R8, R8, 0x1, R11, P0 ;  /* 0x0000000108087824 */ /* 0x000fe400000e060b */
[----:B------:R-:W-:Y:S01]  /*1640*/  FFMA R13, R4, 1.4426950216293334961, -R13 ;  /* 0x3fb8aa3b040d7823 */ /* 0x000fe2000000080d */
[----:B------:R-:W-:Y:S01]  /*1650*/  ISETP.GE.AND P0, PT, R2, UR8, PT ;  /* 0x0000000802007c0c */ /* 0x000fe2000bf06270 */
[----:B------:R-:W-:Y:S02]  /*1660*/  IMAD R9, R8, UR18, RZ ;  /* 0x0000001208097c24 */ /* 0x000fe4000f8e02ff */
[----:B------:R-:W-:Y:S01]  /*1670*/  FFMA R13, R4, 1.925963033500011079e-08, R13 ;  /* 0x32a57060040d7823 */ /* 0x000fe2000000000d */
[----:B------:R-:W-:Y:S02]  /*1680*/  IMAD.SHL.U32 R4, R12, 0x800000, RZ ;  /* 0x008000000c047824 */ /* 0x000fe400078e00ff */
[C---:B------:R-:W-:Y:S02]  /*1690*/  IMAD R9, R18.reuse, UR7, R9 ;  /* 0x0000000712097c24 */ /* 0x040fe4000f8e0209 */
[----:B------:R-:W-:Y:S01]  /*16a0*/  IMAD.WIDE.U32 R18, R18, UR18, RZ ;  /* 0x0000001212127c25 */ /* 0x000fe2000f8e00ff */
[----:B------:R-:W0:Y:S03]  /*16b0*/  MUFU.EX2 R13, R13 ;  /* 0x0000000d000d7308 */ /* 0x000e260000000800 */
[----:B0-----:R-:W-:Y:S01]  /*16c0*/  FMUL R4, R4, R13 ;  /* 0x0000000d04047220 */ /* 0x001fe20000400000 */
[----:B------:R-:W-:Y:S06]  /*16d0*/  @P1 BRA `(.L_x_462) ;  /* 0x0000000800d81947 */ /* 0x000fec0003800000 */
[-C--:B------:R-:W-:Y:S01]  /*16e0*/  LOP3.LUT R8, RZ, R6.reuse, RZ, 0x33, !PT ;  /* 0x00000006ff087212 */ /* 0x080fe200078e33ff */
[----:B------:R-:W-:Y:S01]  /*16f0*/  BSSY B1, `(.L_x_463) ;  /* 0x0000051000017945 */ /* 0x000fe20003800000 */
[----:B------:R-:W-:Y:S01]  /*1700*/  IMAD.IADD R17, R19, 0x1, R9 ;  /* 0x0000000113117824 */ /* 0x000fe200078e0209 */
[----:B------:R-:W-:Y:S02]  /*1710*/  MOV R20, R6 ;  /* 0x0000000600147202 */ /* 0x000fe40000000f00 */
[----:B------:R-:W-:-:S05]  /*1720*/  VIADD R8, R8, UR12 ;  /* 0x0000000c08087c36 */ /* 0x000fca0008000000 */
[----:B------:R-:W-:-:S04]  /*1730*/  LEA.HI R8, R8, 0x1, RZ, 0x1c ;  /* 0x0000000108087811 */ /* 0x000fc800078fe0ff */
[----:B------:R-:W-:-:S04]  /*1740*/  LOP3.LUT R16, R8, 0x3, RZ, 0xc0, !PT ;  /* 0x0000000308107812 */ /* 0x000fc800078ec0ff */
[----:B------:R-:W-:-:S13]  /*1750*/  ISETP.NE.AND P1, PT, R16, RZ, PT ;  /* 0x000000ff1000720c */ /* 0x000fda0003f25270 */
[----:B------:R-:W-:Y:S05]  /*1760*/  @!P1 BRA `(.L_x_464) ;  /* 0x0000000400249947 */ /* 0x000fea0003800000 */
[----:B------:R-:W-:Y:S01]  /*1770*/  IMAD.SHL.U32 R28, R18, 0x4, RZ ;  /* 0x00000004121c7824 */ /* 0x000fe200078e00ff */
[----:B------:R-:W-:Y:S01]  /*1780*/  ULDC.64 UR8, c[0x0][0x218] ;  /* 0x0000860000087ab9 */ /* 0x000fe20000000a00 */
[----:B------:R-:W-:Y:S01]  /*1790*/  IMAD.SHL.U32 R29, R6, 0x10, RZ ;  /* 0x00000010061d7824 */ /* 0x000fe200078e00ff */
[----:B------:R-:W-:-:S04]  /*17a0*/  SHF.L.U64.HI R12, R18, 0x2, R17 ;  /* 0x00000002120c7819 */ /* 0x000fc80000010211 */
[----:B------:R-:W-:-:S04]  /*17b0*/  IADD3 R30, P1, P2, R29, UR8, R28 ;  /* 0x000000081d1e7c10 */ /* 0x000fc8000fa3e01c */
[----:B------:R-:W-:Y:S01]  /*17c0*/  IADD3.X R31, RZ, UR9, R12, P1, P2 ;  /* 0x00000009ff1f7c10 */ /* 0x000fe20008fe440c */
[----:B------:R-:W-:-:S04]  /*17d0*/  ULDC.64 UR8, c[0x0][0x210] ;  /* 0x0000840000087ab9 */ /* 0x000fc80000000a00 */
[----:B------:R-:W2:Y:S01]  /*17e0*/  LDG.E.128 R8, desc[UR10][R30.64] ;  /* 0x0000000a1e087981 */ /* 0x000ea2000c1e1d00 */
[----:B------:R-:W-:-:S04]  /*17f0*/  IADD3 R28, P1, P2, R29, UR8, R28 ;  /* 0x000000081d1c7c10 */ /* 0x000fc8000fa3e01c */
[----:B------:R-:W-:-:S05]  /*1800*/  IADD3.X R29, RZ, UR9, R12, P1, P2 ;  /* 0x00000009ff1d7c10 */ /* 0x000fca0008fe440c */
[----:B------:R-:W3:Y:S01]  /*1810*/  LDG.E.128 R12, desc[UR10][R28.64] ;  /* 0x0000000a1c0c7981 */ /* 0x000ee2000c1e1d00 */
[----:B--2---:R-:W-:Y:S01]  /*1820*/  FSETP.NEU.AND P2, PT, R9, RZ, PT ;  /* 0x000000ff0900720b */ /* 0x004fe20003f4d000 */
[C---:B------:R-:W-:Y:S01]  /*1830*/  FMUL R9, R4.reuse, R9 ;  /* 0x0000000904097220 */ /* 0x040fe20000400000 */
[----:B------:R-:W-:Y:S01]  /*1840*/  FSETP.NEU.AND P4, PT, R11, RZ, PT ;  /* 0x000000ff0b00720b */ /* 0x000fe20003f8d000 */
[C---:B------:R-:W-:Y:S01]  /*1850*/  FMUL R11, R4.reuse, R11 ;  /* 0x0000000b040b7220 */ /* 0x040fe20000400000 */
[C---:B------:R-:W-:Y:S01]  /*1860*/  FMUL R21, R4.reuse, R10 ;  /* 0x0000000a04157220 */ /* 0x040fe20000400000 */
[----:B------:R-:W-:Y:S01]  /*1870*/  FMUL R20, R4, R8 ;  /* 0x0000000804147220 */ /* 0x000fe20000400000 */
[----:B------:R-:W-:Y:S02]  /*1880*/  FSETP.NEU.AND P3, PT, R10, RZ, PT ;  /* 0x000000ff0a00720b */ /* 0x000fe40003f6d000 */
[----:B------:R-:W-:Y:S02]  /*1890*/  FSETP.NEU.AND P1, PT, R8, RZ, PT ;  /* 0x000000ff0800720b */ /* 0x000fe40003f2d000 */
        /* <DEDUP_REMOVED lines=12> */
[----:B------:R-:W2:Y:S01]  /*1960*/  LDG.E.128 R8, desc[UR10][R30.64+0x100] ;  /* 0x0001000a1e087981 */ /* 0x000ea2000c1e1d00 */
[----:B------:R-:W-:-:S03]  /*1970*/  ISETP.NE.AND P5, PT, R16, 0x2, PT ;  /* 0x000000021000780c */ /* 0x000fc60003fa5270 */
[----:B0-----:R-:W3:Y:S01]  /*1980*/  LDG.E.128 R12, desc[UR10][R28.64+0x100] ;  /* 0x0001000a1c0c7981 */ /* 0x001ee2000c1e1d00 */
        /* <DEDUP_REMOVED lines=17> */
[----:B------:R1:W-:Y:S01]  /*1aa0*/  STG.E.128 desc[UR10][R28.64+0x100], R12 ;  /* 0x0001000c1c007986 */ /* 0x0003e2000c101d0a */
[----:B------:R-:W-:Y:S05]  /*1ab0*/  @!P5 BRA `(.L_x_464) ;  /* 0x000000000050d947 */ /* 0x000fea0003800000 */
[----:B------:R-:W2:Y:S04]  /*1ac0*/  LDG.E.128 R8, desc[UR10][R30.64+0x200] ;  /* 0x0002000a1e087981 */ /* 0x000ea8000c1e1d00 */
[----:B-1----:R-:W3:Y:S01]  /*1ad0*/  LDG.E.128 R12, desc[UR10][R28.64+0x200] ;  /* 0x0002000a1c0c7981 */ /* 0x002ee2000c1e1d00 */
[----:B------:R-:W-:Y:S02]  /*1ae0*/  LOP3.LUT R20, R6, 0x30, RZ, 0xfc, !PT ;  /* 0x0000003006147812 */ /* 0x000fe400078efcff */
[----:B--2---:R-:W-:Y:S01]  /*1af0*/  FSETP.NEU.AND P4, PT, R11, RZ, PT ;  /* 0x000000ff0b00720b */ /* 0x004fe20003f8d000 */
[----:B------:R-:W-:Y:S01]  /*1b00*/  FMUL R11, R4, R11 ;  /* 0x0000000b040b7220 */ /* 0x000fe20000400000 */
[----:B------:R-:W-:Y:S01]  /*1b10*/  FSETP.NEU.AND P3, PT, R10, RZ, PT ;  /* 0x000000ff0a00720b */ /* 0x000fe20003f6d000 */
[C---:B------:R-:W-:Y:S01]  /*1b20*/  FMUL R10, R4.reuse, R10 ;  /* 0x0000000a040a7220 */ /* 0x040fe20000400000 */
        /* <DEDUP_REMOVED lines=9> */
[----:B------:R-:W-:Y:S02]  /*1bc0*/  FADD R14, R14, R11 ;  /* 0x0000000b0e0e7221 */ /* 0x000fe40000000000 */
[----:B------:R-:W-:Y:S02]  /*1bd0*/  FADD R13, R13, R10 ;  /* 0x0000000a0d0d7221 */ /* 0x000fe40000000000 */
[----:B------:R-:W-:-:S05]  /*1be0*/  FADD R12, R12, R9 ;  /* 0x000000090c0c7221 */ /* 0x000fca0000000000 */
[----:B------:R2:W-:Y:S02]  /*1bf0*/  STG.E.128 desc[UR10][R28.64+0x200], R12 ;  /* 0x0002000c1c007986 */ /* 0x0005e4000c101d0a */
.L_x_464:
[----:B------:R-:W-:Y:S05]  /*1c00*/  BSYNC B1 ;  /* 0x0000000000017941 */ /* 0x000fea0003800000 */
.L_x_463:
[----:B------:R-:W-:-:S05]  /*1c10*/  LOP3.LUT R8, RZ, R6, RZ, 0x33, !PT ;  /* 0x00000006ff087212 */ /* 0x000fca00078e33ff */
[----:B------:R-:W-:-:S05]  /*1c20*/  VIADD R8, R8, UR12 ;  /* 0x0000000c08087c36 */ /* 0x000fca0008000000 */
[----:B------:R-:W-:-:S13]  /*1c30*/  ISETP.GE.U32.AND P1, PT, R8, 0x30, PT ;  /* 0x000000300800780c */ /* 0x000fda0003f26070 */
[----:B------:R-:W-:Y:S05]  /*1c40*/  @!P1 BRA `(.L_x_462) ;  /* 0x00000004007c9947 */ /* 0x000fea0003800000 */
[----:B------:R-:W3:Y:S01]  /*1c50*/  LDC.64 R8, c[0x0][0x210] ;  /* 0x00008400ff087b82 */ /* 0x000ee20000000a00 */
[----:B------:R-:W-:-:S04]  /*1c60*/  IMAD.MOV.U32 R16, RZ, RZ, R18 ;  /* 0x000000ffff107224 */ /* 0x000fc800078e0012 */
[----:B012---:R-:W-:-:S03]  /*1c70*/  IMAD.WIDE.U32 R12, R20, 0x4, R16 ;  /* 0x00000004140c7825 */ /* 0x007fc600078e0010 */
[----:B------:R-:W0:Y:S01]  /*1c80*/  LDC.64 R10, c[0x0][0x218] ;  /* 0x00008600ff0a7b82 */ /* 0x000e220000000a00 */
[C---:B------:R-:W-:Y:S01]  /*1c90*/  IMAD.SHL.U32 R15, R12.reuse, 0x4, RZ ;  /* 0x000000040c0f7824 */ /* 0x040fe200078e00ff */
[----:B------:R-:W-:-:S04]  /*1ca0*/  SHF.L.U64.HI R12, R12, 0x2, R13 ;  /* 0x000000020c0c7819 */ /* 0x000fc8000001020d */
[----:B---3--:R-:W-:-:S04]  /*1cb0*/  IADD3 R16, P1, P2, R15, 0x200, R8 ;  /* 0x000002000f107810 */ /* 0x008fc80007a3e008 */
[----:B------:R-:W-:Y:S02]  /*1cc0*/  IADD3.X R17, R12, R9, RZ, P1, P2 ;  /* 0x000000090c117210 */ /* 0x000fe40000fe44ff */
[----:B0-----:R-:W-:-:S04]  /*1cd0*/  IADD3 R28, P3, P4, R15, 0x200, R10 ;  /* 0x000002000f1c7810 */ /* 0x001fc80007c7e00a */
[----:B------:R-:W-:-:S09]  /*1ce0*/  IADD3.X R29, R12, R11, RZ, P3, P4 ;  /* 0x0000000b0c1d7210 */ /* 0x000fd20001fe84ff */
.L_x_465:
[----:B------:R-:W2:Y:S01]  /*1cf0*/  LDG.E.128 R8, desc[UR10][R28.64+-0x200] ;  /* 0xfffe000a1c087981 */ /* 0x000ea2000c1e1d00 */
[----:B---3--:R-:W-:Y:S01]  /*1d00*/  MOV R30, R16 ;  /* 0x00000010001e7202 */ /* 0x008fe20000000f00 */
[----:B------:R-:W-:-:S05]  /*1d10*/  IMAD.MOV.U32 R31, RZ, RZ, R17 ;  /* 0x000000ffff1f7224 */ /* 0x000fca00078e0011 */
[----:B------:R-:W3:Y:S01]  /*1d20*/  LDG.E.128 R12, desc[UR10][R30.64+-0x200] ;  /* 0xfffe000a1e0c7981 */ /* 0x000ee2000c1e1d00 */
        /* <DEDUP_REMOVED lines=56> */
[----:B------:R-:W3:Y:S01]  /*20b0*/  LDG.E.128 R8, desc[UR10][R28.64+0x100] ;  /* 0x0001000a1c087981 */ /* 0x000ee2000c1e1d00 */
[----:B------:R-:W-:Y:S01]  /*20c0*/  VIADD R20, R20, 0x40 ;  /* 0x0000004014147836 */ /* 0x000fe20000000000 */
        /* <DEDUP_REMOVED lines=17> */
[----:B------:R-:W-:Y:S02]  /*21e0*/  ISETP.GE.AND P1, PT, R20, UR12, PT ;  /* 0x0000000c14007c0c */ /* 0x000fe4000bf26270 */
[----:B0-----:R-:W-:Y:S02]  /*21f0*/  IADD3 R16, P2, R30, 0x400, RZ ;  /* 0x000004001e107810 */ /* 0x001fe40007f5e0ff */
[----:B------:R-:W-:-:S03]  /*2200*/  IADD3 R28, P3, R28, 0x400, RZ ;  /* 0x000004001c1c7810 */ /* 0x000fc60007f7e0ff */
[----:B------:R-:W-:Y:S02]  /*2210*/  IMAD.X R17, RZ, RZ, R31, P2 ;  /* 0x000000ffff117224 */ /* 0x000fe400010e061f */
[----:B------:R-:W-:-:S04]  /*2220*/  IMAD.X R29, RZ, RZ, R29, P3 ;  /* 0x000000ffff1d7224 */ /* 0x000fc800018e061d */
[----:B------:R-:W-:Y:S05]  /*2230*/  @!P1 BRA `(.L_x_465) ;  /* 0xfffffff800ac9947 */ /* 0x000fea000383ffff */
.L_x_462:
[----:B------:R-:W-:Y:S05]  /*2240*/  BSYNC B0 ;  /* 0x0000000000007941 */ /* 0x000fea0003800000 */
.L_x_461:
[----:B------:R-:W-:Y:S05]  /*2250*/  @!P0 BRA `(.L_x_466) ;  /* 0xfffffff0005c8947 */ /* 0x000fea000383ffff */
.L_x_460:
[----:B------:R-:W-:-:S04]  /*2260*/  LEA.HI R0, R7, R0, RZ, 0x1c ;  /* 0x0000000007007211 */ /* 0x000fc800078fe0ff */
[----:B------:R-:W-:-:S13]  /*2270*/  ISETP.GE.AND P0, PT, R0, R5, PT ;  /* 0x000000050000720c */ /* 0x000fda0003f06270 */
[----:B------:R-:W-:Y:S05]  /*2280*/  @!P0 BRA `(.L_x_449) ;  /* 0xffffffec00cc8947 */ /* 0x000fea000383ffff */
[----:B------:R-:W-:Y:S05]  /*2290*/  EXIT ;  /* 0x000000000000794d */ /* 0x000fea0003800000 */
.L_x_467:
        /* <DEDUP_REMOVED lines=14> */
.L_x_734:


//--------------------- .text._ZN18transformer_engine16context_parallel25thd_out_correction_kernelIfLi0ELi16ELb1EEEvPT_S3_PfS4_Piiiiii --------------------------
	.section	.text._ZN18transformer_engine16context_parallel25thd_out_correction_kernelIfLi0ELi16ELb1EEEvPT_S3_PfS4_Piiiiii,"ax",@progbits
	.align	128
        .global         _ZN18transformer_engine16context_parallel25thd_out_correction_kernelIfLi0ELi16ELb1EEEvPT_S3_PfS4_Piiiiii
        .type           _ZN18transformer_engine16context_parallel25thd_out_correction_kernelIfLi0ELi16ELb1EEEvPT_S3_PfS4_Piiiiii,@function
        .size           _ZN18transformer_engine16context_parallel25thd_out_correction_kernelIfLi0ELi16ELb1EEEvPT_S3_PfS4_Piiiiii,(.L_x_735 - _ZN18transformer_engine16context_parallel25thd_out_correction_kernelIfLi0ELi16ELb1EEEvPT_S3_PfS4_Piiiiii)
        .other          _ZN18transformer_engine16context_parallel25thd_out_correction_kernelIfLi0ELi16ELb1EEEvPT_S3_PfS4_Piiiiii,@"STO_CUDA_ENTRY STV_DEFAULT"
_ZN18transformer_engine16context_parallel25thd_out_correction_kernelIfLi0ELi16ELb1EEEvPT_S3_PfS4_Piiiiii:
.text._ZN18transformer_engine16context_parallel25thd_out_correction_kernelIfLi0ELi16ELb1EEEvPT_S3_PfS4_Piiiiii:
        /* <DEDUP_REMOVED lines=13> */
.L_x_470:
[----:B0-2---:R-:W-:-:S06]  /*00d0*/  IMAD.WIDE R2, R7, 0x4, R4 ;  /* 0x0000000407027825 */ /* 0x005fcc00078e0204 */
[----:B------:R-:W2:Y:S01]  /*00e0*/  LDG.E R2, desc[UR6][R2.64] ;  /* 0x0000000602027981 */ /* 0x000ea2000c1e1900 */
[----:B------:R-:W-:Y:S02]  /*00f0*/  IMAD R9, R7, 0x4, R0 ;  /* 0x0000000407097824 */ /* 0x000fe400078e0200 */
[----:B-1----:R-:W-:-:S05]  /*0100*/  IMAD.IADD R7, R6, 0x1, R7 ;  /* 0x0000000106077824 */ /* 0x002fca00078e0207 */
[----:B------:R-:W-:Y:S01]  /*0110*/  ISETP.GT.AND P0, PT, R7, UR8, PT ;  /* 0x0000000807007c0c */ /* 0x000fe2000bf04270 */
[----:B--2---:R0:W-:-:S12]  /*0120*/  STS [R9], R2 ;  /* 0x0000000209007388 */ /* 0x0041d80000000800 */
[----:B------:R-:W-:Y:S05]  /*0130*/  @!P0 BRA `(.L_x_470) ;  /* 0xfffffffc00e48947 */ /* 0x000fea000383ffff */
.L_x_469:
[----:B------:R-:W-:Y:S05]  /*0140*/  BSYNC B0 ;  /* 0x0000000000007941 */ /* 0x000fea0003800000 */
.L_x_468:
        /* <DEDUP_REMOVED lines=13> */
[----:B------:R-:W1:Y:S02]  /*0220*/  LDC R0, c[0x0][0x23c] ;  /* 0x00008f00ff007b82 */ /* 0x000e640000000800 */
[----:B-1----:R-:W-:-:S13]  /*0230*/  ISETP.LE.AND P0, PT, R0, UR8, PT ;  /* 0x0000000800007c0c */ /* 0x002fda000bf03270 */
[----:B------:R-:W-:Y:S05]  /*0240*/  @P0 EXIT ;  /* 0x000000000000094d */ /* 0x000fea0003800000 */
[----:B------:R-:W1:Y:S01]  /*0250*/  LDC R5, c[0x0][0xc] ;  /* 0x00000300ff057b82 */ /* 0x000e620000000800 */
[----:B------:R-:W-:Y:S01]  /*0260*/  LOP3.LUT R21, R21, 0xf, RZ, 0xc0, !PT ;  /* 0x0000000f15157812 */ /* 0x000fe200078ec0ff */
[----:B------:R-:W-:Y:S01]  /*0270*/  ULDC UR4, c[0x0][0x240] ;  /* 0x0000900000047ab9 */ /* 0x000fe20000000800 */
[----:B------:R-:W-:Y:S01]  /*0280*/  SHF.R.S32.HI R0, RZ, 0x1f, R0 ;  /* 0x0000001fff007819 */ /* 0x000fe20000011400 */
[----:B------:R-:W-:Y:S01]  /*0290*/  USHF.R.S32.HI UR10, URZ, 0x2, UR4 ;  /* 0x000000023f0a7899 */ /* 0x000fe20008011404 */
[----:B------:R-:W-:Y:S01]  /*02a0*/  LOP3.LUT R6, RZ, R21, RZ, 0x33, !PT ;  /* 0x00000015ff067212 */ /* 0x000fe200078e33ff */
[----:B------:R-:W-:Y:S01]  /*02b0*/  USHF.R.S32.HI UR4, URZ, 0x1f, UR4 ;  /* 0x0000001f3f047899 */ /* 0x000fe20008011404 */
[----:B------:R-:W-:-:S03]  /*02c0*/  ULDC UR9, c[0x0][0x10] ;  /* 0x0000040000097ab9 */ /* 0x000fc60000000800 */
[----:B------:R-:W-:Y:S02]  /*02d0*/  VIADD R6, R6, UR10 ;  /* 0x0000000a06067c36 */ /* 0x000fe40008000000 */
[----:B-1----:R-:W-:-:S07]  /*02e0*/  IMAD R5, R5, UR5, RZ ;  /* 0x0000000505057c24 */ /* 0x002fce000f8e02ff */
.L_x_477:
[----:B0-----:R-:W-:Y:S01]  /*02f0*/  SHF.R.S32.HI R2, RZ, 0x1f, R7 ;  /* 0x0000001fff027819 */ /* 0x001fe20000011407 */
[----:B------:R-:W-:Y:S02]  /*0300*/  ULDC UR5, c[0x0][0x23c] ;  /* 0x00008f0000057ab9 */ /* 0x000fe40000000800 */
[----:B------:R-:W-:-:S04]  /*0310*/  IMAD.WIDE.U32 R24, R7, UR5, RZ ;  /* 0x0000000507187c25 */ /* 0x000fc8000f8e00ff */
[----:B------:R-:W-:-:S04]  /*0320*/  IMAD R2, R2, UR5, RZ ;  /* 0x0000000502027c24 */ /* 0x000fc8000f8e02ff */
[----:B------:R-:W-:Y:S02]  /*0330*/  IMAD R3, R7, R0, R2 ;  /* 0x0000000007037224 */ /* 0x000fe400078e0202 */
[----:B------:R-:W-:Y:S02]  /*0340*/  IMAD.U32 R2, RZ, RZ, UR8 ;  /* 0x00000008ff027e24 */ /* 0x000fe4000f8e00ff */
[----:B-123--:R-:W-:-:S07]  /*0350*/  IMAD.IADD R3, R25, 0x1, R3 ;  /* 0x0000000119037824 */ /* 0x00efce00078e0203 */
.L_x_476:
[----:B0-----:R-:W0:Y:S01]  /*0360*/  LDC.64 R8, c[0x0][0x228] ;  /* 0x00008a00ff087b82 */ /* 0x001e220000000a00 */
[----:B------:R-:W-:Y:S01]  /*0370*/  ULDC UR5, c[0x0][0x248] ;  /* 0x0000920000057ab9 */ /* 0x000fe20000000800 */
[----:B------:R-:W-:Y:S01]  /*0380*/  ULDC.64 UR12, c[0x0][0x240] ;  /* 0x00009000000c7ab9 */ /* 0x000fe20000000a00 */
[----:B-123--:R-:W-:-:S05]  /*0390*/  IMAD R15, R2, UR5, R7 ;  /* 0x00000005020f7c24 */ /* 0x00efca000f8e0207 */
        /* <DEDUP_REMOVED lines=28> */
[----:B------:R-:W-:Y:S01]  /*0560*/  LEA.HI R16, R6, 0x1, RZ, 0x1c ;  /* 0x0000000106107811 */ /* 0x000fe200078fe0ff */
[----:B------:R-:W-:Y:S01]  /*0570*/  BSSY B1, `(.L_x_473) ;  /* 0x0000050000017945 */ /* 0x000fe20003800000 */
[----:B------:R-:W-:Y:S01]  /*0580*/  IADD3 R17, R19, R9, RZ ;  /* 0x0000000913117210 */ /* 0x000fe20007ffe0ff */
[----:B------:R-:W-:Y:S01]  /*0590*/  IMAD.MOV.U32 R22, RZ, RZ, R21 ;  /* 0x000000ffff167224 */ /* 0x000fe200078e0015 */
[----:B------:R-:W-:-:S04]  /*05a0*/  LOP3.LUT R8, R16, 0x3, RZ, 0xc0, !PT ;  /* 0x0000000310087812 */ /* 0x000fc800078ec0ff */
[----:B------:R-:W-:-:S13]  /*05b0*/  ISETP.NE.AND P1, PT, R8, RZ, PT ;  /* 0x000000ff0800720c */ /* 0x000fda0003f25270 */
[----:B------:R-:W-:Y:S05]  /*05c0*/  @!P1 BRA `(.L_x_474) ;  /* 0x0000000400289947 */ /* 0x000fea0003800000 */
[----:B------:R-:W-:Y:S01]  /*05d0*/  IMAD.SHL.U32 R27, R21, 0x10, RZ ;  /* 0x00000010151b7824 */ /* 0x000fe200078e00ff */
[----:B------:R-:W-:Y:S01]  /*05e0*/  ULDC.64 UR12, c[0x0][0x218] ;  /* 0x00008600000c7ab9 */ /* 0x000fe20000000a00 */
[C---:B------:R-:W-:Y:S01]  /*05f0*/  IMAD.SHL.U32 R26, R18.reuse, 0x4, RZ ;  /* 0x00000004121a7824 */ /* 0x040fe200078e00ff */
        /* <DEDUP_REMOVED lines=8> */
[----:B------:R-:W-:Y:S02]  /*0680*/  LOP3.LUT R16, R16, 0x3, RZ, 0xc0, !PT ;  /* 0x0000000310107812 */ /* 0x000fe400078ec0ff */
[----:B--2---:R-:W-:Y:S01]  /*0690*/  FSETP.NEU.AND P2, PT, R9, RZ, PT ;  /* 0x000000ff0900720b */ /* 0x004fe20003f4d000 */
[C---:B------:R-:W-:Y:S01]  /*06a0*/  FMUL R9, R4.reuse, R9 ;  /* 0x0000000904097220 */ /* 0x040fe20000400000 */
[----:B------:R-:W-:Y:S01]  /*06b0*/  FSETP.NEU.AND P4, PT, R11, RZ, PT ;  /* 0x000000ff0b00720b */ /* 0x000fe20003f8d000 */
[C---:B------:R-:W-:Y:S01]  /*06c0*/  FMUL R23, R4.reuse, R11 ;  /* 0x0000000b04177220 */ /* 0x040fe20000400000 */
[C---:B------:R-:W-:Y:S01]  /*06d0*/  FMUL R11, R4.reuse, R10 ;  /* 0x0000000a040b7220 */ /* 0x040fe20000400000 */
[----:B------:R-:W-:Y:S01]  /*06e0*/  FMUL R22, R4, R8 ;  /* 0x0000000804167220 */ /* 0x000fe20000400000 */
[----:B------:R-:W-:Y:S02]  /*06f0*/  FSETP.NEU.AND P3, PT, R10, RZ, PT ;  /* 0x000000ff0a00720b */ /* 0x000fe40003f6d000 */
[----:B------:R-:W-:-:S02]  /*0700*/  FSETP.NEU.AND P1, PT, R8, RZ, PT ;  /* 0x000000ff0800720b */ /* 0x000fc40003f2d000 */
[----:B------:R-:W-:Y:S02]  /*0710*/  FSEL R8, R9, RZ, P2 ;  /* 0x000000ff09087208 */ /* 0x000fe40001000000 */
        /* <DEDUP_REMOVED lines=53> */
.L_x_474:
[----:B------:R-:W-:Y:S05]  /*0a70*/  BSYNC B1 ;  /* 0x0000000000017941 */ /* 0x000fea0003800000 */
.L_x_473:
        /* <DEDUP_REMOVED lines=12> */
.L_x_475:
        /* <DEDUP_REMOVED lines=85> */
.L_x_472:
[----:B------:R-:W-:Y:S05]  /*1090*/  BSYNC B0 ;  /* 0x0000000000007941 */ /* 0x000fea0003800000 */
.L_x_471:
[----:B------:R-:W-:Y:S05]  /*10a0*/  @!P0 BRA `(.L_x_476) ;  /* 0xfffffff000ac8947 */ /* 0x000fea000383ffff */
[----:B------:R-:W-:-:S04]  /*10b0*/  LEA.HI R7, R5, R7, RZ, 0x1c ;  /* 0x0000000705077211 */ /* 0x000fc800078fe0ff */
[----:B------:R-:W-:-:S13]  /*10c0*/  ISETP.GE.AND P0, PT, R7, R20, PT ;  /* 0x000000140700720c */ /* 0x000fda0003f06270 */
[----:B------:R-:W-:Y:S05]  /*10d0*/  @!P0 BRA `(.L_x_477) ;  /* 0xfffffff000848947 */ /* 0x000fea000383ffff */
[----:B------:R-:W-:Y:S05]  /*10e0*/  EXIT ;  /* 0x000000000000794d */ /* 0x000fea0003800000 */
.L_x_478:
        /* <DEDUP_REMOVED lines=9> */
.L_x_735:


//--------------------- .text._ZN18transformer_engine16context_parallel25thd_out_correction_kernelI13__nv_bfloat16Li1ELi16ELb0EEEvPT_S4_PfS5_Piiiiii --------------------------
	.section	.text._ZN18transformer_engine16context_parallel25thd_out_correction_kernelI13__nv_bfloat16Li1ELi16ELb0EEEvPT_S4_PfS5_Piiiiii,"ax",@progbits
	.align	128
        .global         _ZN18transformer_engine16context_parallel25thd_out_correction_kernelI13__nv_bfloat16Li1ELi16ELb0EEEvPT_S4_PfS5_Piiiiii
        .type           _ZN18transformer_engine16context_parallel25thd_out_correction_kernelI13__nv_bfloat16Li1ELi16ELb0EEEvPT_S4_PfS5_Piiiiii,@function
        .size           _ZN18transformer_engine16context_parallel25thd_out_correction_kernelI13__nv_bfloat16Li1ELi16ELb0EEEvPT_S4_PfS5_Piiiiii,(.L_x_736 - _ZN18transformer_engine16context_parallel25thd_out_correction_kernelI13__nv_bfloat16Li1ELi16ELb0EEEvPT_S4_PfS5_Piiiiii)
        .other          _ZN18transformer_engine16context_parallel25thd_out_correction_kernelI13__nv_bfloat16Li1ELi16ELb0EEEvPT_S4_PfS5_Piiiiii,@"STO_CUDA_ENTRY STV_DEFAULT"
_ZN18transformer_engine16context_parallel25thd_out_correction_kernelI13__nv_bfloat16Li1ELi16ELb0EEEvPT_S4_PfS5_Piiiiii:
.text._ZN18transformer_engine16context_parallel25thd_out_correction_kernelI13__nv_bfloat16Li1ELi16ELb0EEEvPT_S4_PfS5_Piiiiii:
        /* <DEDUP_REMOVED lines=18> */
.L_x_481:
        /* <DEDUP_REMOVED lines=9> */
.L_x_480:
[----:B------:R-:W-:Y:S05]  /*01b0*/  BSYNC B0 ;  /* 0x0000000000007941 */ /* 0x000fea0003800000 */
.L_x_479:
[----:B------:R-:W-:Y:S06]  /*01c0*/  BAR.SYNC.DEFER_BLOCKING 0x0 ;  /* 0x0000000000007b1d */ /* 0x000fec0000010000 */
[----:B------:R-:W-:Y:S01]  /*01d0*/  ULDC UR4, c[0x0][0x0] ;  /* 0x0000000000047ab9 */ /* 0x000fe20000000800 */
[----:B------:R-:W-:Y:S01]  /*01e0*/  ULDC UR5, c[0x0][0xc] ;  /* 0x0000030000057ab9 */ /* 0x000fe20000000800 */
[----:B0-----:R-:W-:Y:S01]  /*01f0*/  IMAD R0, R11, UR4, R22 ;  /* 0x000000040b007c24 */ /* 0x001fe2000f8e0216 */
[----:B------:R-:W-:-:S04]  /*0200*/  UIMAD UR4, UR4, UR5, URZ ;  /* 0x00000005040472a4 */ /* 0x000fc8000f8e023f */
[----:B------:R-:W-:Y:S01]  /*0210*/  SHF.R.U32.HI R20, RZ, 0x4, R0 ;  /* 0x00000004ff147819 */ /* 0x000fe20000011600 */
[----:B------:R-:W0:Y:S03]  /*0220*/  LDS R21, [R21] ;  /* 0x0000000015157984 */ /* 0x000e260000000800 */
[----:B0-----:R-:W-:-:S13]  /*0230*/  ISETP.GE.AND P0, PT, R20, R21, PT ;  /* 0x000000151400720c */ /* 0x001fda0003f06270 */
[----:B------:R-:W-:Y:S05]  /*0240*/  @P0 EXIT ;  /* 0x000000000000094d */ /* 0x000fea0003800000 */
[----:B------:R-:W-:Y:S01]  /*0250*/  LOP3.LUT R22, R22, 0xf, RZ, 0xc0, !PT ;  /* 0x0000000f16167812 */ /* 0x000fe200078ec0ff */
[----:B------:R-:W-:Y:S01]  /*0260*/  ULDC UR7, c[0x0][0x240] ;  /* 0x0000900000077ab9 */ /* 0x000fe20000000800 */
[----:B------:R-:W-:Y:S01]  /*0270*/  ISETP.GT.AND P0, PT, R10, 0x1, PT ;  /* 0x000000010a00780c */ /* 0x000fe20003f04270 */
[----:B------:R-:W-:Y:S01]  /*0280*/  USHF.R.S32.HI UR13, URZ, 0x3, UR7 ;  /* 0x000000033f0d7899 */ /* 0x000fe20008011407 */
[----:B------:R-:W-:Y:S01]  /*0290*/  LOP3.LUT R0, RZ, R22, RZ, 0x33, !PT ;  /* 0x00000016ff007212 */ /* 0x000fe200078e33ff */
[----:B------:R-:W-:Y:S01]  /*02a0*/  ULDC UR5, c[0x0][0x244] ;  /* 0x0000910000057ab9 */ /* 0x000fe20000000800 */
[----:B------:R-:W-:Y:S01]  /*02b0*/  ULDC UR6, c[0x0][0x248] ;  /* 0x0000920000067ab9 */ /* 0x000fe20000000800 */
[----:B------:R-:W0:Y:S01]  /*02c0*/  S2UR UR16, SR_CTAID.Y ;  /* 0x00000000001079c3 */ /* 0x000e220000002600 */
[----:B------:R-:W-:Y:S01]  /*02d0*/  USHF.R.S32.HI UR5, URZ, 0x1f, UR5 ;  /* 0x0000001f3f057899 */ /* 0x000fe20008011405 */
[----:B------:R-:W-:Y:S01]  /*02e0*/  VIADD R2, R0, UR13 ;  /* 0x0000000d00027c36 */ /* 0x000fe20008000000 */
[----:B------:R-:W-:-:S02]  /*02f0*/  USHF.R.S32.HI UR6, URZ, 0x1f, UR6 ;  /* 0x0000001f3f067899 */ /* 0x000fc40008011406 */
[----:B------:R-:W-:Y:S01]  /*0300*/  USHF.R.S32.HI UR7, URZ, 0x1f, UR7 ;  /* 0x0000001f3f077899 */ /* 0x000fe20008011407 */
[----:B------:R-:W-:Y:S01]  /*0310*/  ULDC UR10, c[0x0][0x10] ;  /* 0x00000400000a7ab9 */ /* 0x000fe20000000800 */
[C---:B------:R-:W-:Y:S02]  /*0320*/  LOP3.LUT R0, R2.reuse, 0x10, RZ, 0xc0, !PT ;  /* 0x0000001002007812 */ /* 0x040fe400078ec0ff */
[----:B------:R-:W-:Y:S01]  /*0330*/  LOP3.LUT R2, R2, 0xfffffff0, RZ, 0xc0, !PT ;  /* 0xfffffff002027812 */ /* 0x000fe200078ec0ff */
[----:B------:R-:W-:Y:S07]  /*0340*/  @P0 BRA `(.L_x_482) ;  /* 0x0000001000400947 */ /* 0x000fee0003800000 */
.L_x_490:
[----:B0-----:R-:W0:Y:S02]  /*0350*/  LDC R27, c[0x0][0x23c] ;  /* 0x00008f00ff1b7b82 */ /* 0x001e240000000800 */
[----:B0-----:R-:W-:-:S13]  /*0360*/  ISETP.LE.AND P0, PT, R27, UR16, PT ;  /* 0x000000101b007c0c */ /* 0x001fda000bf03270 */
[----:B-1----:R-:W-:Y:S05]  /*0370*/  @P0 BRA `(.L_x_483) ;  /* 0x0000001000200947 */ /* 0x002fea0003800000 */
[----:B------:R-:W0:Y:S01]  /*0380*/  S2UR UR9, SR_CgaCtaId ;  /* 0x00000000000979c3 */ /* 0x000e220000008800 */
[----:B------:R-:W-:Y:S01]  /*0390*/  UMOV UR8, 0x400 ;  /* 0x0000040000087882 */ /* 0x000fe20000000000 */
[----:B------:R-:W-:Y:S01]  /*03a0*/  SHF.R.S32.HI R4, RZ, 0x1f, R20 ;  /* 0x0000001fff047819 */ /* 0x000fe20000011414 */
[----:B------:R-:W-:-:S04]  /*03b0*/  IMAD.WIDE.U32 R24, R20, R27, RZ ;  /* 0x0000001b14187225 */ /* 0x000fc800078e00ff */
[----:B------:R-:W-:Y:S02]  /*03c0*/  IMAD R5, R4, R27, RZ ;  /* 0x0000001b04057224 */ /* 0x000fe400078e02ff */
[----:B------:R-:W-:Y:S01]  /*03d0*/  IMAD.U32 R4, RZ, RZ, UR16 ;  /* 0x00000010ff047e24 */ /* 0x000fe2000f8e00ff */
[----:B0-----:R-:W-:-:S09]  /*03e0*/  ULEA UR8, UR9, UR8, 0x18 ;  /* 0x0000000809087291 */ /* 0x001fd2000f8ec03f */
[----:B------:R-:W0:Y:S01]  /*03f0*/  LDS.64 R32, [UR8] ;  /* 0x00000008ff207984 */ /* 0x000e220008000a00 */
[----:B------:R-:W-:Y:S02]  /*0400*/  ULDC UR8, c[0x0][0x23c] ;  /* 0x00008f0000087ab9 */ /* 0x000fe40000000800 */
[----:B------:R-:W-:-:S06]  /*0410*/  USHF.R.S32.HI UR8, URZ, 0x1f, UR8 ;  /* 0x0000001f3f087899 */ /* 0x000fcc0008011408 */
[----:B------:R-:W-:-:S04]  /*0420*/  IMAD R5, R20, UR8, R5 ;  /* 0x0000000814057c24 */ /* 0x000fc8000f8e0205 */
[----:B------:R-:W-:Y:S02]  /*0430*/  IMAD.IADD R5, R25, 0x1, R5 ;  /* 0x0000000119057824 */ /* 0x000fe400078e0205 */
[----:B0-----:R-:W-:-:S05]  /*0440*/  IMAD.IADD R26, R33, 0x1, R20 ;  /* 0x00000001211a7824 */ /* 0x001fca00078e0214 */
[----:B------:R-:W-:-:S05]  /*0450*/  SHF.R.S32.HI R3, RZ, 0x1f, R26 ;  /* 0x0000001fff037819 */ /* 0x000fca000001141a */
[----:B------:R-:W-:-:S04]  /*0460*/  IMAD R3, R3, R27, RZ ;  /* 0x0000001b03037224 */ /* 0x000fc800078e02ff */
[C---:B------:R-:W-:Y:S02]  /*0470*/  IMAD R7, R26.reuse, UR8, R3 ;  /* 0x000000081a077c24 */ /* 0x040fe4000f8e0203 */
[----:B------:R-:W-:-:S04]  /*0480*/  IMAD.WIDE.U32 R26, R26, R27, RZ ;  /* 0x0000001b1a1a7225 */ /* 0x000fc800078e00ff */
[--C-:B------:R-:W-:Y:S02]  /*0490*/  IMAD.IADD R3, R33, 0x1, -R32.reuse ;  /* 0x0000000121037824 */ /* 0x100fe400078e0a20 */
[----:B------:R-:W-:Y:S02]  /*04a0*/  IMAD.IADD R32, R20, 0x1, -R32 ;  /* 0x0000000114207824 */ /* 0x000fe400078e0a20 */
[----:B------:R-:W-:-:S07]  /*04b0*/  IMAD.IADD R6, R27, 0x1, R7 ;  /* 0x000000011b067824 */ /* 0x000fce00078e0207 */
.L_x_489:
[----:B------:R-:W-:Y:S01]  /*04c0*/  SHF.R.S32.HI R33, RZ, 0x1f, R32 ;  /* 0x0000001fff217819 */ /* 0x000fe20000011420 */
[----:B------:R-:W-:Y:S01]  /*04d0*/  ULDC UR8, c[0x0][0x244] ;  /* 0x0000910000087ab9 */ /* 0x000fe20000000800 */
[----:B01----:R-:W-:Y:S01]  /*04e0*/  SHF.R.S32.HI R8, RZ, 0x1f, R4 ;  /* 0x0000001fff087819 */ /* 0x003fe20000011404 */
[----:B------:R-:W-:Y:S01]  /*04f0*/  ULDC UR9, c[0x0][0x248] ;  /* 0x0000920000097ab9 */ /* 0x000fe20000000800 */
[----:B------:R-:W-:Y:S01]  /*0500*/  SHF.R.S32.HI R16, RZ, 0x1f, R3 ;  /* 0x0000001fff107819 */ /* 0x000fe20000011403 */
[----:B------:R-:W-:Y:S01]  /*0510*/  IMAD.WIDE.U32 R12, R4, UR8, R32 ;  /* 0x00000008040c7c25 */ /* 0x000fe2000f8e0020 */
[----:B------:R-:W-:-:S03]  /*0520*/  ULDC.64 UR18, c[0x0][0x220] ;  /* 0x0000880000127ab9 */ /* 0x000fc60000000a00 */
[C---:B------:R-:W-:Y:S02]  /*0530*/  IMAD R9, R8.reuse, UR9, RZ ;  /* 0x0000000908097c24 */ /* 0x040fe4000f8e02ff */
[----:B------:R-:W-:Y:S02]  /*0540*/  IMAD R7, R8, UR8, RZ ;  /* 0x0000000808077c24 */ /* 0x000fe4000f8e02ff */
[----:B------:R-:W-:Y:S01]  /*0550*/  IMAD.WIDE.U32 R10, R4, UR9, R32 ;  /* 0x00000009040a7c25 */ /* 0x000fe2000f8e0020 */
[----:B------:R-:W-:-:S03]  /*0560*/  ULDC.64 UR8, c[0x0][0x228] ;  /* 0x00008a0000087ab9 */ /* 0x000fc60000000a00 */
[C---:B------:R-:W-:Y:S01]  /*0570*/  IMAD R17, R4.reuse, UR6, R9 ;  /* 0x0000000604117c24 */ /* 0x040fe2000f8e0209 */
[----:B------:R-:W-:Y:S01]  /*0580*/  IADD3 R9, P0, R3, R12, RZ ;  /* 0x0000000c03097210 */ /* 0x000fe20007f1e0ff */
[----:B------:R-:W-:Y:S01]  /*0590*/  IMAD R15, R4, UR5, R7 ;  /* 0x00000005040f7c24 */ /* 0x000fe2000f8e0207 */
[----:B------:R-:W-:Y:S01]  /*05a0*/  LEA R14, P1, R10, UR8, 0x2 ;  /* 0x000000080a0e7c11 */ /* 0x000fe2000f8210ff */
[----:B------:R-:W-:Y:S01]  /*05b0*/  IMAD.IADD R7, R11, 0x1, R17 ;  /* 0x000000010b077824 */ /* 0x000fe200078e0211 */
[----:B------:R-:W-:Y:S02]  /*05c0*/  ULDC UR8, c[0x0][0x23c] ;  /* 0x00008f0000087ab9 */ /* 0x000fe40000000800 */
[----:B------:R-:W-:Y:S02]  /*05d0*/  IADD3.X R16, R16, R13, R15, P0, !PT ;  /* 0x0000000d10107210 */ /* 0x000fe400007fe40f */
[----:B------:R-:W-:Y:S02]  /*05e0*/  LEA R12, P0, R9, UR18, 0x2 ;  /* 0x00000012090c7c11 */ /* 0x000fe4000f8010ff */
[----:B------:R-:W-:-:S02]  /*05f0*/  LEA.HI.X R15, R10, UR9, R7, 0x2, P1 ;  /* 0x000000090a0f7c11 */ /* 0x000fc400088f1407 */
[----:B------:R-:W-:-:S04]  /*0600*/  LEA.HI.X R13, R9, UR19, R16, 0x2, P0 ;  /* 0x00000013090d7c11 */ /* 0x000fc800080f1410 */
[----:B------:R-:W2:Y:S04]  /*0610*/  LDG.E R15, desc[UR14][R14.64] ;  /* 0x0000000e0e0f7981 */ /* 0x000ea8000c1e1900 */
[----:B------:R-:W2:Y:S01]  /*0620*/  LDG.E R12, desc[UR14][R12.64] ;  /* 0x0000000e0c0c7981 */ /* 0x000ea2000c1e1900 */
[----:B------:R-:W-:Y:S01]  /*0630*/  IMAD.MOV.U32 R10, RZ, RZ, 0x3bbb989d ;  /* 0x3bbb989dff0a7424 */ /* 0x000fe200078e00ff */
[----:B------:R-:W-:Y:S01]  /*0640*/  ISETP.GE.AND P1, PT, R22, UR13, PT ;  /* 0x0000000d16007c0c */ /* 0x000fe2000bf26270 */
[----:B------:R-:W-:Y:S01]  /*0650*/  IMAD.MOV.U32 R16, RZ, RZ, 0x437c0000 ;  /* 0x437c0000ff107424 */ /* 0x000fe200078e00ff */
[----:B------:R-:W-:Y:S01]  /*0660*/  BSSY B0, `(.L_x_484) ;  /* 0x00000d8000007945 */ /* 0x000fe20003800000 */
[----:B------:R-:W-:Y:S02]  /*0670*/  IMAD.MOV.U32 R11, RZ, RZ, R4 ;  /* 0x000000ffff0b7224 */ /* 0x000fe400078e0004 */
[----:B------:R-:W-:-:S05]  /*0680*/  VIADD R4, R4, UR10 ;  /* 0x0000000a04047c36 */ /* 0x000fca0008000000 */
[----:B------:R-:W-:Y:S01]  /*0690*/  ISETP.GE.AND P0, PT, R4, UR8, PT ;  /* 0x0000000804007c0c */ /* 0x000fe2000bf06270 */
[----:B--2---:R-:W-:-:S04]  /*06a0*/  FADD R7, -R12, R15 ;  /* 0x0000000f0c077221 */ /* 0x004fc80000000100 */
[----:B------:R-:W-:-:S04]  /*06b0*/  FFMA.SAT R9, R7, R10, 0.5 ;  /* 0x3f00000007097423 */ /* 0x000fc8000000200a */
[----:B------:R-:W-:-:S04]  /*06c0*/  FFMA.RM R9, R9, R16, 12582913 ;  /* 0x4b40000109097423 */ /* 0x000fc80000004010 */
[----:B------:R-:W-:-:S04]  /*06d0*/  FADD R10, R9, -12583039 ;  /* 0xcb40007f090a7421 */ /* 0x000fc80000000000 */
[----:B------:R-:W-:-:S04]  /*06e0*/  FFMA R10, R7, 1.4426950216293334961, -R10 ;  /* 0x3fb8aa3b070a7823 */ /* 0x000fc8000000080a */
[----:B------:R-:W-:Y:S01]  /*06f0*/  FFMA R10, R7, 1.925963033500011079e-08, R10 ;  /* 0x32a57060070a7823 */ /* 0x000fe2000000000a */
[----:B------:R-:W-:-:S05]  /*0700*/  SHF.L.U32 R7, R9, 0x17, RZ ;  /* 0x0000001709077819 */ /* 0x000fca00000006ff */
[----:B------:R-:W0:Y:S02]  /*0710*/  MUFU.EX2 R10, R10 ;  /* 0x0000000a000a7308 */ /* 0x000e240000000800 */
[----:B0-----:R-:W-:Y:S01]  /*0720*/  FMUL R7, R7, R10 ;  /* 0x0000000a07077220 */ /* 0x001fe20000400000 */
[----:B------:R-:W-:Y:S06]  /*0730*/  @P1 BRA `(.L_x_485) ;  /* 0x0000000c00281947 */ /* 0x000fec0003800000 */
[C---:B------:R-:W-:Y:S01]  /*0740*/  IADD3 R9, P1, R11.reuse, R26, RZ ;  /* 0x0000001a0b097210 */ /* 0x040fe20007f3e0ff */
[----:B------:R-:W-:Y:S01]  /*0750*/  ULDC UR8, c[0x0][0x240] ;  /* 0x0000900000087ab9 */ /* 0x000fe20000000800 */
[----:B------:R-:W-:Y:S01]  /*0760*/  IADD3 R10, P2, R11, R24, RZ ;  /* 0x000000180b0a7210 */ /* 0x000fe20007f5e0ff */
[----:B------:R-:W-:Y:S01]  /*0770*/  ULDC.64 UR18, c[0x0][0x218] ;  /* 0x0000860000127ab9 */ /* 0x000fe20000000a00 */
[----:B------:R-:W-:Y:S01]  /*0780*/  BSSY B1, `(.L_x_486) ;  /* 0x0000051000017945 */ /* 0x000fe20003800000 */
[----:B------:R-:W-:Y:S01]  /*0790*/  IMAD.X R11, R8, 0x1, R6, P1 ;  /* 0x00000001080b7824 */ /* 0x000fe200008e0606 */
[----:B------:R-:W-:Y:S01]  /*07a0*/  ISETP.NE.AND P1, PT, R2, RZ, PT ;  /* 0x000000ff0200720c */ /* 0x000fe20003f25270 */
[----:B------:R-:W-:Y:S01]  /*07b0*/  IMAD.X R8, R8, 0x1, R5, P2 ;  /* 0x0000000108087824 */ /* 0x000fe200010e0605 */
[----:B------:R-:W-:Y:S01]  /*07c0*/  ISETP.NE.AND P2, PT, R0, RZ, PT ;  /* 0x000000ff0000720c */ /* 0x000fe20003f45270 */
[----:B------:R-:W-:Y:S02]  /*07d0*/  IMAD R12, R11, UR8, RZ ;  /* 0x000000080b0c7c24 */ /* 0x000fe4000f8e02ff */
[----:B------:R-:W-:-:S02]  /*07e0*/  IMAD R11, R8, UR8, RZ ;  /* 0x00000008080b7c24 */ /* 0x000fc4000f8e02ff */
[C---:B------:R-:W-:Y:S02]  /*07f0*/  IMAD R13, R9.reuse, UR7, R12 ;  /* 0x00000007090d7c24 */ /* 0x040fe4000f8e020c */
[----:B------:R-:W-:-:S04]  /*0800*/  IMAD.WIDE.U32 R8, R9, UR8, RZ ;  /* 0x0000000809087c25 */ /* 0x000fc8000f8e00ff */
[C---:B------:R-:W-:Y:S02]  /*0810*/  IMAD R15, R10.reuse, UR7, R11 ;  /* 0x000000070a0f7c24 */ /* 0x040fe4000f8e020b */
[----:B------:R-:W-:Y:S01]  /*0820*/  IMAD.WIDE.U32 R10, R10, UR8, RZ ;  /* 0x000000080a0a7c25 */ /* 0x000fe2000f8e00ff */
[----:B------:R-:W-:Y:S02]  /*0830*/  ULDC.64 UR8, c[0x0][0x210] ;  /* 0x0000840000087ab9 */ /* 0x000fe40000000a00 */
[----:B------:R-:W-:Y:S01]  /*0840*/  LEA R28, P3, R8, UR8, 0x1 ;  /* 0x00000008081c7c11 */ /* 0x000fe2000f8608ff */
[----:B------:R-:W-:Y:S01]  /*0850*/  IMAD.IADD R13, R9, 0x1, R13 ;  /* 0x00000001090d7824 */ /* 0x000fe200078e020d */
[----:B------:R-:W-:Y:S01]  /*0860*/  LEA R30, P4, R10, UR18, 0x1 ;  /* 0x000000120a1e7c11 */ /* 0x000fe2000f8808ff */
[----:B------:R-:W-:Y:S02]  /*0870*/  IMAD.IADD R9, R11, 0x1, R15 ;  /* 0x000000010b097824 */ /* 0x000fe400078e020f */
[----:B------:R-:W-:Y:S01]  /*0880*/  IMAD.MOV.U32 R23, RZ, RZ, R22 ;  /* 0x000000ffff177224 */ /* 0x000fe200078e0016 */
[----:B------:R-:W-:-:S02]  /*0890*/  LEA.HI.X R29, R8, UR9, R13, 0x1, P3 ;  /* 0x00000009081d7c11 */ /* 0x000fc400098f0c0d */
[----:B------:R-:W-:Y:S01]  /*08a0*/  LEA.HI.X R31, R10, UR19, R9, 0x1, P4 ;  /* 0x000000130a1f7c11 */ /* 0x000fe2000a0f0c09 */
[----:B------:R-:W-:Y:S06]  /*08b0*/  @P2 BRA `(.L_x_487) ;  /* 0x0000000000f42947 */ /* 0x000fec0003800000 */
        /* <DEDUP_REMOVED lines=8> */
[----:B------:R-:W-:Y:S02]  /*0940*/  PRMT R18, R8, 0x7632, R18 ;  /* 0x0000763208127816 */ /* 0x000fe40000000012 */
[----:B------:R-:W-:Y:S02]  /*0950*/  HSETP2.BF16_V2.NEU.AND P3, P4, R9, RZ.H0_H0, PT ;  /* 0x200000ff09007234 */ /* 0x000fe40003c6d002 */
[----:B------:R-:W-:-:S07]  /*0960*/  PRMT R35, R10, 0x7632, R35 ;  /* 0x000076320a237816 */ /* 0x000fce0000000023 */
[----:B------:R-:W-:Y:S02]  /*0970*/  @P5 IMAD.U32 R18, R18, 0x10000, RZ ;  /* 0x0001000012125824 */ /* 0x000fe400078e00ff */
[----:B------:R-:W-:Y:S01]  /*0980*/  @P2 IMAD.U32 R34, R8, 0x10000, RZ ;  /* 0x0001000008222824 */ /* 0x000fe200078e00ff */
[----:B------:R-:W-:Y:S01]  /*0990*/  PRMT R8, R9, 0x7632, R8 ;  /* 0x0000763209087816 */ /* 0x000fe20000000008 */
[C---:B------:R-:W-:Y:S01]  /*09a0*/  @P5 FMUL R19, R7.reuse, R18 ;  /* 0x0000001207135220 */ /* 0x040fe20000400000 */
[----:B------:R-:W-:Y:S01]  /*09b0*/  @!P5 PRMT R18, RZ, 0x7610, R18 ;  /* 0x00007610ff12d816 */ /* 0x000fe20000000012 */
[C---:B------:R-:W-:Y:S02]  /*09c0*/  @P2 FMUL R34, R7.reuse, R34 ;  /* 0x0000002207222220 */ /* 0x040fe40000400000 */
[----:B------:R-:W-:Y:S01]  /*09d0*/  @P4 IMAD.U32 R8, R8, 0x10000, RZ ;  /* 0x0001000008084824 */ /* 0x000fe200078e00ff */
[----:B------:R-:W-:Y:S02]  /*09e0*/  @P5 F2FP.BF16.F32.PACK_AB R18, RZ, R19 ;  /* 0x00000013ff12523e */ /* 0x000fe400000010ff */
[----:B------:R-:W-:Y:S01]  /*09f0*/  HSETP2.BF16_V2.NEU.AND P5, P6, R10, RZ.H0_H0, PT ;  /* 0x200000ff0a007234 */ /* 0x000fe20003ead002 */
[----:B------:R-:W-:Y:S01]  /*0a00*/  @P4 FMUL R23, R7, R8 ;  /* 0x0000000807174220 */ /* 0x000fe20000400000 */
[----:B------:R-:W-:Y:S01]  /*0a10*/  @!P2 PRMT R19, RZ, 0x7610, R19 ;  /* 0x00007610ff13a816 */ /* 0x000fe20000000013 */
[----:B---3--:R-:W-:Y:S01]  /*0a20*/  HADD2.BF16_V2 R18, R12.H1_H1, R18.H0_H0 ;  /* 0x200000120c127230 */ /* 0x008fe20000200c00 */
[----:B------:R-:W-:Y:S01]  /*0a30*/  @P2 F2FP.BF16.F32.PACK_AB R19, RZ, R34 ;  /* 0x00000022ff13223e */ /* 0x000fe200000010ff */
[----:B------:R-:W-:Y:S01]  /*0a40*/  @P3 IMAD.U32 R34, R9, 0x10000, RZ ;  /* 0x0001000009223824 */ /* 0x000fe200078e00ff */
[----:B------:R-:W-:-:S02]  /*0a50*/  @!P4 PRMT R8, RZ, 0x7610, R8 ;  /* 0x00007610ff08c816 */ /* 0x000fc40000000008 */
[----:B------:R-:W-:Y:S01]  /*0a60*/  @P4 F2FP.BF16.F32.PACK_AB R8, RZ, R23 ;  /* 0x00000017ff08423e */ /* 0x000fe200000010ff */
[----:B------:R-:W-:Y:S01]  /*0a70*/  @P3 FMUL R34, R7, R34 ;  /* 0x0000002207223220 */ /* 0x000fe20000400000 */
[----:B------:R-:W-:Y:S01]  /*0a80*/  HSETP2.BF16_V2.NEU.AND P2, P4, R11, RZ.H0_H0, PT ;  /* 0x200000ff0b007234 */ /* 0x000fe20003c4d002 */
[----:B------:R-:W-:Y:S01]  /*0a90*/  HADD2.BF16_V2 R19, R12.H0_H0, R19.H0_H0 ;  /* 0x200000130c137230 */ /* 0x000fe20000200800 */
[----:B------:R-:W-:Y:S01]  /*0aa0*/  @!P3 PRMT R9, RZ, 0x7610, R9 ;  /* 0x00007610ff09b816 */ /* 0x000fe20000000009 */
[----:B------:R-:W-:Y:S01]  /*0ab0*/  @P6 IMAD.U32 R36, R35, 0x10000, RZ ;  /* 0x0001000023246824 */ /* 0x000fe200078e00ff */
[----:B------:R-:W-:Y:S01]  /*0ac0*/  @P3 F2FP.BF16.F32.PACK_AB R9, RZ, R34 ;  /* 0x00000022ff09323e */ /* 0x000fe200000010ff */
[----:B------:R-:W-:Y:S01]  /*0ad0*/  @P5 IMAD.U32 R10, R10, 0x10000, RZ ;  /* 0x000100000a0a5824 */ /* 0x000fe200078e00ff */
[----:B------:R-:W-:Y:S01]  /*0ae0*/  PRMT R34, R11, 0x7632, R34 ;  /* 0x000076320b227816 */ /* 0x000fe20000000022 */
[C---:B------:R-:W-:Y:S01]  /*0af0*/  @P6 FMUL R36, R7.reuse, R36 ;  /* 0x0000002407246220 */ /* 0x040fe20000400000 */
[----:B------:R-:W-:Y:S01]  /*0b00*/  @!P6 PRMT R23, RZ, 0x7610, R23 ;  /* 0x00007610ff17e816 */ /* 0x000fe20000000017 */
[----:B------:R-:W-:Y:S01]  /*0b10*/  @P5 FMUL R35, R7, R10 ;  /* 0x0000000a07235220 */ /* 0x000fe20000400000 */
[----:B------:R-:W-:Y:S01]  /*0b20*/  @!P5 PRMT R10, RZ, 0x7610, R10 ;  /* 0x00007610ff0ad816 */ /* 0x000fe2000000000a */
[C---:B------:R-:W-:Y:S01]  /*0b30*/  HADD2.BF16_V2 R9, R13.reuse.H0_H0, R9.H0_H0 ;  /* 0x200000090d097230 */ /* 0x040fe20000200800 */
[----:B------:R-:W-:Y:S01]  /*0b40*/  @P6 F2FP.BF16.F32.PACK_AB R23, RZ, R36 ;  /* 0x00000024ff17623e */ /* 0x000fe200000010ff */
[----:B------:R-:W-:Y:S01]  /*0b50*/  @P4 IMAD.U32 R38, R34, 0x10000, RZ ;  /* 0x0001000022264824 */ /* 0x000fe200078e00ff */
[----:B------:R-:W-:Y:S01]  /*0b60*/  @P2 SHF.L.U32 R36, R11, 0x10, RZ ;  /* 0x000000100b242819 */ /* 0x000fe200000006ff */
[----:B------:R-:W-:Y:S01]  /*0b70*/  HADD2.BF16_V2 R13, R13.H1_H1, R8.H0_H0 ;  /* 0x200000080d0d7230 */ /* 0x000fe20000200c00 */
[----:B------:R-:W-:Y:S01]  /*0b80*/  @!P2 PRMT R34, RZ, 0x7610, R34 ;  /* 0x00007610ff22a816 */ /* 0x000fe20000000022 */
[C---:B------:R-:W-:Y:S01]  /*0b90*/  @P4 FMUL R38, R7.reuse, R38 ;  /* 0x0000002607264220 */ /* 0x040fe20000400000 */
[----:B------:R-:W-:Y:S01]  /*0ba0*/  @!P4 PRMT R11, RZ, 0x7610, R11 ;  /* 0x00007610ff0bc816 */ /* 0x000fe2000000000b */
[----:B------:R-:W-:Y:S01]  /*0bb0*/  @P2 FMUL R36, R7, R36 ;  /* 0x0000002407242220 */ /* 0x000fe20000400000 */
[----:B------:R-:W-:Y:S01]  /*0bc0*/  @P5 F2FP.BF16.F32.PACK_AB R10, RZ, R35 ;  /* 0x00000023ff0a523e */ /* 0x000fe200000010ff */
[----:B------:R-:W-:Y:S01]  /*0bd0*/  HADD2.BF16_V2 R23, R14.H1_H1, R23.H0_H0 ;  /* 0x200000170e177230 */ /* 0x000fe20000200c00 */
[----:B------:R-:W-:-:S02]  /*0be0*/  @P4 F2FP.BF16.F32.PACK_AB R11, RZ, R38 ;  /* 0x00000026ff0b423e */ /* 0x000fc400000010ff */
[----:B------:R-:W-:Y:S01]  /*0bf0*/  @P2 F2FP.BF16.F32.PACK_AB R34, RZ, R36 ;  /* 0x00000024ff22223e */ /* 0x000fe200000010ff */
[----:B------:R-:W-:Y:S01]  /*0c00*/  HADD2.BF16_V2 R10, R14.H0_H0, R10.H0_H0 ;  /* 0x2000000a0e0a7230 */ /* 0x000fe20000200800 */
[----:B------:R-:W-:Y:S01]  /*0c10*/  PRMT R8, R19, 0x5410, R18 ;  /* 0x0000541013087816 */ /* 0x000fe20000000012 */
[C---:B------:R-:W-:Y:S01]  /*0c20*/  HADD2.BF16_V2 R11, R15.reuse.H1_H1, R11.H0_H0 ;  /* 0x2000000b0f0b7230 */ /* 0x040fe20000200c00 */
[----:B------:R-:W-:Y:S01]  /*0c30*/  PRMT R9, R9, 0x5410, R13 ;  /* 0x0000541009097816 */ /* 0x000fe2000000000d */
[----:B------:R-:W-:Y:S01]  /*0c40*/  HADD2.BF16_V2 R34, R15.H0_H0, R34.H0_H0 ;  /* 0x200000220f227230 */ /* 0x000fe20000200800 */
[----:B------:R-:W-:Y:S02]  /*0c50*/  PRMT R10, R10, 0x5410, R23 ;  /* 0x000054100a0a7816 */ /* 0x000fe40000000017 */
[----:B------:R-:W-:Y:S02]  /*0c60*/  LOP3.LUT R23, R22, 0x10, RZ, 0xfc, !PT ;  /* 0x0000001016177812 */ /* 0x000fe400078efcff */
[----:B------:R-:W-:-:S05]  /*0c70*/  PRMT R11, R34, 0x5410, R11 ;  /* 0x00005410220b7816 */ /* 0x000fca000000000b */
[----:B------:R0:W-:Y:S02]  /*0c80*/  STG.E.128 desc[UR14][R16.64], R8 ;  /* 0x0000000810007986 */ /* 0x0001e4000c101d0e */
.L_x_487:
[----:B------:R-:W-:Y:S05]  /*0c90*/  BSYNC B1 ;  /* 0x0000000000017941 */ /* 0x000fea0003800000 */
.L_x_486:
[----:B------:R-:W-:Y:S05]  /*0ca0*/  @!P1 BRA `(.L_x_485) ;  /* 0x0000000400cc9947 */ /* 0x000fea0003800000 */
.L_x_488:
[----:B------:R-:W-:-:S05]  /*0cb0*/  IMAD.WIDE R38, R23, 0x10, R30 ;  /* 0x0000001017267825 */ /* 0x000fca00078e021e */
[----:B01----:R-:W2:Y:S01]  /*0cc0*/  LDG.E.128 R8, desc[UR14][R38.64] ;  /* 0x0000000e26087981 */ /* 0x003ea2000c1e1d00 */
[----:B------:R-:W-:-:S05]  /*0cd0*/  IMAD.WIDE R34, R23, 0x10, R28 ;  /* 0x0000001017227825 */ /* 0x000fca00078e021c */
[----:B------:R-:W3:Y:S01]  /*0ce0*/  LDG.E.128 R12, desc[UR14][R34.64] ;  /* 0x0000000e220c7981 */ /* 0x000ee2000c1e1d00 */
[----:B--2---:R-:W-:Y:S02]  /*0cf0*/  HSETP2.BF16_V2.NEU.AND P1, P2, R8, RZ.H0_H0, PT ;  /* 0x200000ff08007234 */ /* 0x004fe40003a2d002 */
[----:B------:R-:W-:Y:S02]  /*0d00*/  PRMT R16, R8, 0x7632, R16 ;  /* 0x0000763208107816 */ /* 0x000fe40000000010 */
[----:B------:R-:W-:Y:S02]  /*0d10*/  HSETP2.BF16_V2.NEU.AND P3, P4, R9, RZ.H0_H0, PT ;  /* 0x200000ff09007234 */ /* 0x000fe40003c6d002 */
[----:B------:R-:W-:-:S07]  /*0d20*/  HSETP2.BF16_V2.NEU.AND P5, P6, R11, RZ.H0_H0, PT ;  /* 0x200000ff0b007234 */ /* 0x000fce0003ead002 */
[----:B------:R-:W-:Y:S02]  /*0d30*/  @P1 IMAD.U32 R8, R8, 0x10000, RZ ;  /* 0x0001000008081824 */ /* 0x000fe400078e00ff */
[----:B------:R-:W-:Y:S02]  /*0d40*/  @P2 IMAD.U32 R16, R16, 0x10000, RZ ;  /* 0x0001000010102824 */ /* 0x000fe400078e00ff */
[C---:B------:R-:W-:Y:S01]  /*0d50*/  @P1 FMUL R17, R7.reuse, R8 ;  /* 0x0000000807111220 */ /* 0x040fe20000400000 */
[----:B------:R-:W-:Y:S01]  /*0d60*/  @!P1 PRMT R8, RZ, 0x7610, R8 ;  /* 0x00007610ff089816 */ /* 0x000fe20000000008 */
[----:B------:R-:W-:Y:S01]  /*0d70*/  @P2 FMUL R18, R7, R16 ;  /* 0x0000001007122220 */ /* 0x000fe20000400000 */
[----:B------:R-:W-:Y:S01]  /*0d80*/  @!P2 PRMT R16, RZ, 0x7610, R16 ;  /* 0x00007610ff10a816 */ /* 0x000fe20000000010 */
[----:B------:R-:W-:Y:S01]  /*0d90*/  @P3 IMAD.U32 R36, R9, 0x10000, RZ ;  /* 0x0001000009243824 */ /* 0x000fe200078e00ff */
[----:B------:R-:W-:Y:S01]  /*0da0*/  @P1 F2FP.BF16.F32.PACK_AB R8, RZ, R17 ;  /* 0x00000011ff08123e */ /* 0x000fe200000010ff */
[----:B------:R-:W-:Y:S01]  /*0db0*/  @P5 IMAD.U32 R40, R11, 0x10000, RZ ;  /* 0x000100000b285824 */ /* 0x000fe200078e00ff */
[----:B------:R-:W-:Y:S01]  /*0dc0*/  PRMT R17, R9, 0x7632, R17 ;  /* 0x0000763209117816 */ /* 0x000fe20000000011 */
[----:B------:R-:W-:Y:S01]  /*0dd0*/  @P3 FMUL R36, R7, R36 ;  /* 0x0000002407243220 */ /* 0x000fe20000400000 */
[----:B------:R-:W-:Y:S01]  /*0de0*/  @P2 F2FP.BF16.F32.PACK_AB R16, RZ, R18 ;  /* 0x00000012ff10223e */ /* 0x000fe200000010ff */
[----:B---3--:R-:W-:Y:S01]  /*0df0*/  HADD2.BF16_V2 R8, R12.H0_H0, R8.H0_H0 ;  /* 0x200000080c087230 */ /* 0x008fe20000200800 */
[----:B------:R-:W-:Y:S01]  /*0e00*/  HSETP2.BF16_V2.NEU.AND P1, P2, R10, RZ.H0_H0, PT ;  /* 0x200000ff0a007234 */ /* 0x000fe20003a2d002 */
[----:B------:R-:W-:Y:S01]  /*0e10*/  @P4 IMAD.U32 R18, R17, 0x10000, RZ ;  /* 0x0001000011124824 */ /* 0x000fe200078e00ff */
[----:B------:R-:W-:Y:S01]  /*0e20*/  @!P4 PRMT R17, RZ, 0x7610, R17 ;  /* 0x00007610ff11c816 */ /* 0x000fe20000000011 */
[----:B------:R-:W-:Y:S01]  /*0e30*/  HADD2.BF16_V2 R16, R12.H1_H1, R16.H0_H0 ;  /* 0x200000100c107230 */ /* 0x000fe20000200c00 */
[----:B------:R-:W-:Y:S01]  /*0e40*/  @!P3 PRMT R9, RZ, 0x7610, R9 ;  /* 0x00007610ff09b816 */ /* 0x000fe20000000009 */
[----:B------:R-:W-:Y:S01]  /*0e50*/  @P4 FMUL R18, R7, R18 ;  /* 0x0000001207124220 */ /* 0x000fe20000400000 */
[----:B------:R-:W-:-:S02]  /*0e60*/  @P3 F2FP.BF16.F32.PACK_AB R9, RZ, R36 ;  /* 0x00000024ff09323e */ /* 0x000fc400000010ff */
[C---:B------:R-:W-:Y:S02]  /*0e70*/  PRMT R36, R10.reuse, 0x7632, R36 ;  /* 0x000076320a247816 */ /* 0x040fe40000000024 */
[----:B------:R-:W-:Y:S01]  /*0e80*/  @P4 F2FP.BF16.F32.PACK_AB R17, RZ, R18 ;  /* 0x00000012ff11423e */ /* 0x000fe200000010ff */
[C---:B------:R-:W-:Y:S01]  /*0e90*/  HADD2.BF16_V2 R9, R13.reuse.H0_H0, R9.H0_H0 ;  /* 0x200000090d097230 */ /* 0x040fe20000200800 */
[----:B------:R-:W-:Y:S01]  /*0ea0*/  PRMT R18, R11, 0x7632, R18 ;  /* 0x000076320b127816 */ /* 0x000fe20000000012 */
[----:B------:R-:W-:Y:S01]  /*0eb0*/  @P1 IMAD.U32 R10, R10, 0x10000, RZ ;  /* 0x000100000a0a1824 */ /* 0x000fe200078e00ff */
[----:B------:R-:W-:Y:S01]  /*0ec0*/  @!P5 PRMT R11, RZ, 0x7610, R11 ;  /* 0x00007610ff0bd816 */ /* 0x000fe2000000000b */
[----:B------:R-:W-:Y:S02]  /*0ed0*/  @P2 IMAD.U32 R36, R36, 0x10000, RZ ;  /* 0x0001000024242824 */ /* 0x000fe400078e00ff */
[----:B------:R-:W-:Y:S02]  /*0ee0*/  HADD2.BF16_V2 R17, R13.H1_H1, R17.H0_H0 ;  /* 0x200000110d117230 */ /* 0x000fe40000200c00 */
[----:B------:R-:W-:-:S02]  /*0ef0*/  @P6 IMAD.U32 R18, R18, 0x10000, RZ ;  /* 0x0001000012126824 */ /* 0x000fc400078e00ff */
[C---:B------:R-:W-:Y:S01]  /*0f00*/  @P1 FMUL R37, R7.reuse, R10 ;  /* 0x0000000a07251220 */ /* 0x040fe20000400000 */
[C---:B------:R-:W-:Y:S01]  /*0f10*/  @P2 FMUL R36, R7.reuse, R36 ;  /* 0x0000002407242220 */ /* 0x040fe20000400000 */
[----:B------:R-:W-:Y:S01]  /*0f20*/  @!P1 PRMT R10, RZ, 0x7610, R10 ;  /* 0x00007610ff0a9816 */ /* 0x000fe2000000000a */
[C---:B------:R-:W-:Y:S01]  /*0f30*/  @P6 FMUL R19, R7.reuse, R18 ;  /* 0x0000001207136220 */ /* 0x040fe20000400000 */
[----:B------:R-:W-:Y:S02]  /*0f40*/  @!P6 PRMT R18, RZ, 0x7610, R18 ;  /* 0x00007610ff12e816 */ /* 0x000fe40000000012 */
[----:B------:R-:W-:Y:S02]  /*0f50*/  @P1 F2FP.BF16.F32.PACK_AB R10, RZ, R37 ;  /* 0x00000025ff0a123e */ /* 0x000fe400000010ff */
[----:B------:R-:W-:Y:S01]  /*0f60*/  @P6 F2FP.BF16.F32.PACK_AB R18, RZ, R19 ;  /* 0x00000013ff12623e */ /* 0x000fe200000010ff */
[----:B------:R-:W-:Y:S01]  /*0f70*/  @P5 FMUL R19, R7, R40 ;  /* 0x0000002807135220 */ /* 0x000fe20000400000 */
[----:B------:R-:W-:Y:S01]  /*0f80*/  PRMT R16, R8, 0x5410, R16 ;  /* 0x0000541008107816 */ /* 0x000fe20000000010 */
[----:B------:R-:W-:Y:S01]  /*0f90*/  HADD2.BF16_V2 R10, R14.H0_H0, R10.H0_H0 ;  /* 0x2000000a0e0a7230 */ /* 0x000fe20000200800 */
[----:B------:R-:W-:Y:S01]  /*0fa0*/  PRMT R17, R9, 0x5410, R17 ;  /* 0x0000541009117816 */ /* 0x000fe20000000011 */
[----:B------:R-:W-:Y:S01]  /*0fb0*/  HADD2.BF16_V2 R18, R15.H1_H1, R18.H0_H0 ;  /* 0x200000120f127230 */ /* 0x000fe20000200c00 */
[----:B------:R-:W-:-:S02]  /*0fc0*/  @P5 F2FP.BF16.F32.PACK_AB R11, RZ, R19 ;  /* 0x00000013ff0b523e */ /* 0x000fc400000010ff */
[----:B------:R-:W-:Y:S02]  /*0fd0*/  @!P2 PRMT R19, RZ, 0x7610, R19 ;  /* 0x00007610ff13a816 */ /* 0x000fe40000000013 */
[----:B------:R-:W-:Y:S01]  /*0fe0*/  @P2 F2FP.BF16.F32.PACK_AB R19, RZ, R36 ;  /* 0x00000024ff13223e */ /* 0x000fe200000010ff */
[----:B------:R-:W-:-:S04]  /*0ff0*/  HADD2.BF16_V2 R11, R15.H0_H0, R11.H0_H0 ;  /* 0x2000000b0f0b7230 */ /* 0x000fc80000200800 */
[----:B------:R-:W-:Y:S01]  /*1000*/  HADD2.BF16_V2 R14, R14.H1_H1, R19.H0_H0 ;  /* 0x200000130e0e7230 */ /* 0x000fe20000200c00 */
[----:B------:R-:W-:-:S04]  /*1010*/  PRMT R19, R11, 0x5410, R18 ;  /* 0x000054100b137816 */ /* 0x000fc80000000012 */
[----:B------:R-:W-:Y:S02]  /*1020*/  PRMT R18, R10, 0x5410, R14 ;  /* 0x000054100a127816 */ /* 0x000fe4000000000e */
[----:B------:R-:W2:Y:S04]  /*1030*/  LDG.E.128 R12, desc[UR14][R34.64+0x100] ;  /* 0x0001000e220c7981 */ /* 0x000ea8000c1e1d00 */
[----:B------:R0:W-:Y:S04]  /*1040*/  STG.E.128 desc[UR14][R34.64], R16 ;  /* 0x0000001022007986 */ /* 0x0001e8000c101d0e */
[----:B------:R-:W3:Y:S01]  /*1050*/  LDG.E.128 R8, desc[UR14][R38.64+0x100] ;  /* 0x0001000e26087981 */ /* 0x000ee2000c1e1d00 */
[----:B------:R-:W-:Y:S01]  /*1060*/  VIADD R23, R23, 0x20 ;  /* 0x0000002017177836 */ /* 0x000fe20000000000 */
[----:B---3--:R-:W-:-:S02]  /*1070*/  HSETP2.BF16_V2.NEU.AND P3, P1, R8, RZ.H0_H0, PT ;  /* 0x200000ff08007234 */ /* 0x008fc4000396d002 */
[----:B------:R-:W-:Y:S02]  /*1080*/  HSETP2.BF16_V2.NEU.AND P4, P5, R9, RZ.H0_H0, PT ;  /* 0x200000ff09007234 */ /* 0x000fe40003d8d002 */
[----:B------:R-:W-:Y:S02]  /*1090*/  PRMT R36, R8, 0x7632, R36 ;  /* 0x0000763208247816 */ /* 0x000fe40000000024 */
[----:B0-----:R-:W-:-:S07]  /*10a0*/  PRMT R16, R9, 0x7632, R16 ;  /* 0x0000763209107816 */ /* 0x001fce0000000010 */
[----:B------:R-:W-:Y:S02]  /*10b0*/  @P1 IMAD.U32 R36, R36, 0x10000, RZ ;  /* 0x0001000024241824 */ /* 0x000fe400078e00ff */
[----:B------:R-:W-:Y:S02]  /*10c0*/  @P5 IMAD.U32 R18, R16, 0x10000, RZ ;  /* 0x0001000010125824 */ /* 0x000fe400078e00ff */
[C---:B------:R-:W-:Y:S01]  /*10d0*/  @P1 FMUL R37, R7.reuse, R36 ;  /* 0x0000002407251220 */ /* 0x040fe20000400000 */
[----:B------:R-:W-:Y:S01]  /*10e0*/  @P3 IMAD.U32 R8, R8, 0x10000, RZ ;  /* 0x0001000008083824 */ /* 0x000fe200078e00ff */
[----:B------:R-:W-:Y:S01]  /*10f0*/  @!P1 PRMT R36, RZ, 0x7610, R36 ;  /* 0x00007610ff249816 */ /* 0x000fe20000000024 */
[C---:B------:R-:W-:Y:S02]  /*1100*/  @P5 FMUL R17, R7.reuse, R18 ;  /* 0x0000001207115220 */ /* 0x040fe40000400000 */
[----:B------:R-:W-:Y:S01]  /*1110*/  @P1 F2FP.BF16.F32.PACK_AB R36, RZ, R37 ;  /* 0x00000025ff24123e */ /* 0x000fe200000010ff */
[----:B------:R-:W-:Y:S01]  /*1120*/  @P3 FMUL R8, R7, R8 ;  /* 0x0000000807083220 */ /* 0x000fe20000400000 */
[----:B------:R-:W-:Y:S01]  /*1130*/  HSETP2.BF16_V2.NEU.AND P2, P1, R11, RZ.H0_H0, PT ;  /* 0x200000ff0b007234 */ /* 0x000fe2000394d002 */
[----:B------:R-:W-:Y:S01]  /*1140*/  @P4 IMAD.U32 R18, R9, 0x10000, RZ ;  /* 0x0001000009124824 */ /* 0x000fe200078e00ff */
[----:B------:R-:W-:-:S02]  /*1150*/  @!P3 PRMT R16, RZ, 0x7610, R16 ;  /* 0x00007610ff10b816 */ /* 0x000fc40000000010 */
[----:B------:R-:W-:Y:S01]  /*1160*/  @P3 F2FP.BF16.F32.PACK_AB R16, RZ, R8 ;  /* 0x00000008ff10323e */ /* 0x000fe200000010ff */
[----:B------:R-:W-:Y:S01]  /*1170*/  @P4 FMUL R18, R7, R18 ;  /* 0x0000001207124220 */ /* 0x000fe20000400000 */
[----:B------:R-:W-:Y:S02]  /*1180*/  @!P5 PRMT R8, RZ, 0x7610, R8 ;  /* 0x00007610ff08d816 */ /* 0x000fe40000000008 */
[----:B------:R-:W-:Y:S02]  /*1190*/  @P5 F2FP.BF16.F32.PACK_AB R8, RZ, R17 ;  /* 0x00000011ff08523e */ /* 0x000fe400000010ff */
[----:B------:R-:W-:Y:S02]  /*11a0*/  PRMT R17, R11, 0x7632, R17 ;  /* 0x000076320b117816 */ /* 0x000fe40000000011 */
[----:B------:R-:W-:Y:S02]  /*11b0*/  @!P4 PRMT R9, RZ, 0x7610, R9 ;  /* 0x00007610ff09c816 */ /* 0x000fe40000000009 */
[----:B------:R-:W-:-:S02]  /*11c0*/  @P4 F2FP.BF16.F32.PACK_AB R9, RZ, R18 ;  /* 0x00000012ff09423e */ /* 0x000fc400000010ff */
[----:B------:R-:W-:Y:S02]  /*11d0*/  HSETP2.BF16_V2.NEU.AND P3, P4, R10, RZ.H0_H0, PT ;  /* 0x200000ff0a007234 */ /* 0x000fe40003c6d002 */
[----:B------:R-:W-:Y:S02]  /*11e0*/  @P1 SHF.L.U32 R38, R17, 0x10, RZ ;  /* 0x0000001011261819 */ /* 0x000fe400000006ff */
[----:B------:R-:W-:-:S03]  /*11f0*/  PRMT R18, R10, 0x7632, R18 ;  /* 0x000076320a127816 */ /* 0x000fc60000000012 */
[----:B------:R-:W-:Y:S01]  /*1200*/  @P1 FMUL R38, R7, R38 ;  /* 0x0000002607261220 */ /* 0x000fe20000400000 */
[----:B------:R-:W-:-:S04]  /*1210*/  @!P1 PRMT R17, RZ, 0x7610, R17 ;  /* 0x00007610ff119816 */ /* 0x000fc80000000011 */
[----:B------:R-:W-:Y:S01]  /*1220*/  @P1 F2FP.BF16.F32.PACK_AB R17, RZ, R38 ;  /* 0x00000026ff11123e */ /* 0x000fe200000010ff */
[----:B------:R-:W-:Y:S02]  /*1230*/  @P2 IMAD.U32 R38, R11, 0x10000, RZ ;  /* 0x000100000b262824 */ /* 0x000fe400078e00ff */
        /* <DEDUP_REMOVED lines=26> */
.L_x_485:
[----:B------:R-:W-:Y:S05]  /*13e0*/  BSYNC B0 ;  /* 0x0000000000007941 */ /* 0x000fea0003800000 */
.L_x_484:
[----:B------:R-:W-:Y:S05]  /*13f0*/  @!P0 BRA `(.L_x_489) ;  /* 0xfffffff000308947 */ /* 0x000fea000383ffff */
.L_x_483:
[----:B------:R-:W-:-:S05]  /*1400*/  IMAD.U32 R3, RZ, RZ, UR4 ;  /* 0x00000004ff037e24 */ /* 0x000fca000f8e00ff */
[----:B------:R-:W-:-:S04]  /*1410*/  LEA.HI R20, R3, R20, RZ, 0x1c ;  /* 0x0000001403147211 */ /* 0x000fc800078fe0ff */
[----:B------:R-:W-:-:S13]  /*1420*/  ISETP.GE.AND P0, PT, R20, R21, PT ;  /* 0x000000151400720c */ /* 0x000fda0003f06270 */
[----:B------:R-:W-:Y:S05]  /*1430*/  @!P0 BRA `(.L_x_490) ;  /* 0xffffffec00c48947 */ /* 0x000fea000383ffff */
[----:B------:R-:W-:Y:S05]  /*1440*/  EXIT ;  /* 0x000000000000794d */ /* 0x000fea0003800000 */
.L_x_482:
[----:B------:R-:W-:Y:S01]  /*1450*/  ULDC.64 UR10, c[0x0][0x210] ;  /* 0x00008400000a7ab9 */ /* 0x000fe20000000a00 */
[----:B------:R-:W-:Y:S01]  /*1460*/  ULDC.64 UR8, c[0x0][0x218] ;  /* 0x0000860000087ab9 */ /* 0x000fe20000000a00 */
[----:B------:R-:W-:Y:S01]  /*1470*/  BSSY B0, `(.L_x_491) ;  /* 0x000013f000007945 */ /* 0x000fe20003800000 */
[----:B------:R-:W-:Y:S02]  /*1480*/  UIADD3 UR10, UP0, UR10, 0x100, URZ ;  /* 0x000001000a0a7890 */ /* 0x000fe4000ff1e03f */
[----:B------:R-:W-:Y:S02]  /*1490*/  UIADD3 UR8, UP1, UR8, 0x100, URZ ;  /* 0x0000010008087890 */ /* 0x000fe4000ff3e03f */
[----:B------:R-:W-:Y:S02]  /*14a0*/  UIADD3.X UR11, URZ, UR11, URZ, UP0, !UPT ;  /* 0x0000000b3f0b7290 */ /* 0x000fe400087fe43f */
[----:B------:R-:W-:-:S12]  /*14b0*/  UIADD3.X UR9, URZ, UR9, URZ, UP1, !UPT ;  /* 0x000000093f097290 */ /* 0x000fd80008ffe43f */
.L_x_501:
[----:B------:R-:W-:Y:S01]  /*14c0*/  ULDC UR12, c[0x0][0x238] ;  /* 0x00008e00000c7ab9 */ /* 0x000fe20000000800 */
[----:B------:R-:W-:Y:S01]  /*14d0*/  BSSY B1, `(.L_x_492) ;  /* 0x0000010000017945 */ /* 0x000fe20003800000 */
[----:B------:R-:W-:Y:S02]  /*14e0*/  IMAD.MOV.U32 R0, RZ, RZ, 0x1 ;  /* 0x00000001ff007424 */ /* 0x000fe400078e00ff */
[----:B01----:R-:W-:-:S07]  /*14f0*/  IMAD.U32 R3, RZ, RZ, UR12 ;  /* 0x0000000cff037e24 */ /* 0x003fce000f8e00ff */
.L_x_493:
[----:B------:R-:W1:Y:S01]  /*1500*/  S2R R5, SR_CgaCtaId ;  /* 0x0000000000057919 */ /* 0x000e620000008800 */
[----:B------:R-:W-:Y:S01]  /*1510*/  IMAD.IADD R2, R3, 0x1, R0 ;  /* 0x0000000103027824 */ /* 0x000fe200078e0200 */
[----:B------:R-:W-:-:S04]  /*1520*/  MOV R4, 0x400 ;  /* 0x0000040000047802 */ /* 0x000fc80000000f00 */
[----:B------:R-:W-:-:S04]  /*1530*/  LEA.HI R2, R2, R2, RZ, 0x1 ;  /* 0x0000000202027211 */ /* 0x000fc800078f08ff */
[----:B------:R-:W-:Y:S02]  /*1540*/  SHF.R.S32.HI R2, RZ, 0x1, R2 ;  /* 0x00000001ff027819 */ /* 0x000fe40000011402 */
[----:B-1----:R-:W-:-:S05]  /*1550*/  LEA R7, R5, R4, 0x18 ;  /* 0x0000000405077211 */ /* 0x002fca00078ec0ff */
[----:B------:R-:W-:-:S05]  /*1560*/  IMAD R4, R2, 0x4, R7 ;  /* 0x0000000402047824 */ /* 0x000fca00078e0207 */
[----:B------:R-:W1:Y:S02]  /*1570*/  LDS R5, [R4] ;  /* 0x0000000004057984 */ /* 0x000e640000000800 */
[----:B-1----:R-:W-:-:S04]  /*1580*/  ISETP.GT.AND P0, PT, R5, R20, PT ;  /* 0x000000140500720c */ /* 0x002fc80003f04270 */
[----:B------:R-:W-:-:S09]  /*1590*/  SEL R3, R3, R2, !P0 ;  /* 0x0000000203037207 */ /* 0x000fd20004000000 */
[----:B------:R-:W-:-:S05]  /*15a0*/  @!P0 VIADD R0, R2, 0x1 ;  /* 0x0000000102008836 */ /* 0x000fca0000000000 */
[----:B------:R-:W-:-:S13]  /*15b0*/  ISETP.GE.AND P0, PT, R0, R3, PT ;  /* 0x000000030000720c */ /* 0x000fda0003f06270 */
[----:B------:R-:W-:Y:S05]  /*15c0*/  @!P0 BRA `(.L_x_493) ;  /* 0xfffffffc00cc8947 */ /* 0x000fea000383ffff */
[----:B0-----:R-:W-:Y:S05]  /*15d0*/  BSYNC B1 ;  /* 0x0000000000017941 */ /* 0x001fea0003800000 */
.L_x_492:
[----:B------:R-:W0:Y:S02]  /*15e0*/  LDC R27, c[0x0][0x23c] ;  /* 0x00008f00ff1b7b82 */ /* 0x000e240000000800 */
[----:B0-----:R-:W-:-:S13]  /*15f0*/  ISETP.LE.AND P0, PT, R27, UR16, PT ;  /* 0x000000101b007c0c */ /* 0x001fda000bf03270 */
[----:B------:R-:W-:Y:S05]  /*1600*/  @P0 BRA `(.L_x_494) ;  /* 0x0000001000840947 */ /* 0x000fea0003800000 */
[C---:B------:R-:W-:Y:S01]  /*1610*/  IMAD R2, R0.reuse, 0x4, R7 ;  /* 0x0000000400027824 */ /* 0x040fe200078e0207 */
[----:B------:R-:W-:Y:S01]  /*1620*/  ULDC UR12, c[0x0][0x23c] ;  /* 0x00008f00000c7ab9 */ /* 0x000fe20000000800 */
[----:B------:R-:W-:Y:S01]  /*1630*/  VIADD R0, R0, 0xffffffff ;  /* 0xffffffff00007836 */ /* 0x000fe20000000000 */
[----:B------:R-:W-:Y:S01]  /*1640*/  SHF.R.S32.HI R6, RZ, 0x1f, R20 ;  /* 0x0000001fff067819 */ /* 0x000fe20000011414 */
[----:B------:R-:W-:Y:S01]  /*1650*/  USHF.R.S32.HI UR12, URZ, 0x1f, UR12 ;  /* 0x0000001f3f0c7899 */ /* 0x000fe2000801140c */
[----:B------:R-:W0:Y:S01]  /*1660*/  LDS R3, [R2] ;  /* 0x0000000002037984 */ /* 0x000e220000000800 */
[-C--:B------:R-:W-:Y:S01]  /*1670*/  IMAD.WIDE.U32 R24, R20, R27.reuse, RZ ;  /* 0x0000001b14187225 */ /* 0x080fe200078e00ff */
[----:B------:R-:W-:Y:S02]  /*1680*/  SHF.R.S32.HI R4, RZ, 0x1f, R0 ;  /* 0x0000001fff047819 */ /* 0x000fe40000011400 */
[----:B------:R1:W2:Y:S01]  /*1690*/  LDS R31, [R2+-0x4] ;  /* 0xfffffc00021f7984 */ /* 0x0002a20000000800 */
[-C--:B------:R-:W-:Y:S01]  /*16a0*/  IMAD R9, R6, R27.reuse, RZ ;  /* 0x0000001b06097224 */ /* 0x080fe200078e02ff */
[----:B------:R-:W-:Y:S01]  /*16b0*/  MOV R14, UR16 ;  /* 0x00000010000e7c02 */ /* 0x000fe20008000f00 */
[----:B------:R-:W-:-:S02]  /*16c0*/  IMAD R7, R4, R27, RZ ;  /* 0x0000001b04077224 */ /* 0x000fc400078e02ff */
[----:B------:R-:W-:-:S04]  /*16d0*/  IMAD.WIDE.U32 R28, R0, R27, RZ ;  /* 0x0000001b001c7225 */ /* 0x000fc800078e00ff */
[----:B------:R-:W-:Y:S02]  /*16e0*/  IMAD R7, R0, UR12, R7 ;  /* 0x0000000c00077c24 */ /* 0x000fe4000f8e0207 */
[----:B------:R-:W-:Y:S02]  /*16f0*/  IMAD R9, R20, UR12, R9 ;  /* 0x0000000c14097c24 */ /* 0x000fe4000f8e0209 */
[----:B------:R-:W-:Y:S02]  /*1700*/  IMAD.IADD R13, R29, 0x1, R7 ;  /* 0x000000011d0d7824 */ /* 0x000fe400078e0207 */
[----:B-1----:R-:W-:Y:S02]  /*1710*/  IMAD.IADD R2, R25, 0x1, R9 ;  /* 0x0000000119027824 */ /* 0x002fe400078e0209 */
[C---:B0-----:R-:W-:Y:S02]  /*1720*/  IMAD.IADD R26, R3.reuse, 0x1, R20 ;  /* 0x00000001031a7824 */ /* 0x041fe400078e0214 */
[----:B--2---:R-:W-:-:S03]  /*1730*/  IMAD.IADD R0, R3, 0x1, -R31 ;  /* 0x0000000103007824 */ /* 0x004fc600078e0a1f */
[----:B------:R-:W-:Y:S01]  /*1740*/  SHF.R.S32.HI R5, RZ, 0x1f, R26 ;  /* 0x0000001fff057819 */ /* 0x000fe2000001141a */
[----:B------:R-:W-:-:S04]  /*1750*/  IMAD.IADD R30, R20, 0x1, -R31 ;  /* 0x00000001141e7824 */ /* 0x000fc800078e0a1f */
[----:B------:R-:W-:-:S04]  /*1760*/  IMAD R5, R5, R27, RZ ;  /* 0x0000001b05057224 */ /* 0x000fc800078e02ff */
[C---:B------:R-:W-:Y:S02]  /*1770*/  IMAD R5, R26.reuse, UR12, R5 ;  /* 0x0000000c1a057c24 */ /* 0x040fe4000f8e0205 */
[----:B------:R-:W-:-:S04]  /*1780*/  IMAD.WIDE.U32 R26, R26, R27, RZ ;  /* 0x0000001b1a1a7225 */ /* 0x000fc800078e00ff */
[----:B------:R-:W-:-:S07]  /*1790*/  IMAD.IADD R3, R27, 0x1, R5 ;  /* 0x000000011b037824 */ /* 0x000fce00078e0205 */
.L_x_500:
[----:B01----:R-:W-:Y:S01]  /*17a0*/  IADD3 R5, P0, R14, R28, RZ ;  /* 0x0000001c0e057210 */ /* 0x003fe20007f1e0ff */
[----:B------:R-:W-:Y:S01]  /*17b0*/  ULDC.64 UR22, c[0x0][0x240] ;  /* 0x0000900000167ab9 */ /* 0x000fe20000000a00 */
[----:B------:R-:W-:Y:S01]  /*17c0*/  SHF.R.S32.HI R4, RZ, 0x1f, R14 ;  /* 0x0000001fff047819 */ /* 0x000fe2000001140e */
[----:B------:R-:W-:Y:S01]  /*17d0*/  ULDC UR12, c[0x0][0x248] ;  /* 0x00009200000c7ab9 */ /* 0x000fe20000000800 */
[----:B------:R-:W-:Y:S01]  /*17e0*/  SHF.R.S32.HI R31, RZ, 0x1f, R30 ;  /* 0x0000001fff1f7819 */ /* 0x000fe2000001141e */
[----:B------:R-:W-:Y:S01]  /*17f0*/  ULDC.64 UR18, c[0x0][0x228] ;  /* 0x00008a0000127ab9 */ /* 0x000fe20000000a00 */
[----:B------:R-:W-:Y:S01]  /*1800*/  SHF.R.S32.HI R16, RZ, 0x1f, R0 ;  /* 0x0000001fff107819 */ /* 0x000fe20000011400 */
[----:B------:R-:W-:Y:S01]  /*1810*/  IMAD.X R6, R4, 0x1, R13, P0 ;  /* 0x0000000104067824 */ /* 0x000fe200000e060d */
[----:B------:R-:W-:Y:S01]  /*1820*/  ULDC.64 UR20, c[0x0][0x220] ;  /* 0x0000880000147ab9 */ /* 0x000fe20000000a00 */
[----:B------:R-:W-:-:S04]  /*1830*/  IMAD.WIDE.U32 R8, R5, UR23, R30 ;  /* 0x0000001705087c25 */ /* 0x000fc8000f8e001e */
[----:B------:R-:W-:Y:S01]  /*1840*/  IMAD R10, R6, UR23, RZ ;  /* 0x00000017060a7c24 */ /* 0x000fe2000f8e02ff */
[----:B------:R-:W-:Y:S01]  /*1850*/  IADD3 R11, P0, R0, R8, RZ ;  /* 0x00000008000b7210 */ /* 0x000fe20007f1e0ff */
[----:B------:R-:W-:Y:S02]  /*1860*/  IMAD R12, R6, UR12, RZ ;  /* 0x0000000c060c7c24 */ /* 0x000fe4000f8e02ff */
[----:B------:R-:W-:Y:S01]  /*1870*/  IMAD R15, R5, UR5, R10 ;  /* 0x00000005050f7c24 */ /* 0x000fe2000f8e020a */
[----:B------:R-:W-:Y:S01]  /*1880*/  LEA R10, P1, R11, UR20, 0x2 ;  /* 0x000000140b0a7c11 */ /* 0x000fe2000f8210ff */
[----:B------:R-:W-:-:S04]  /*1890*/  IMAD.WIDE.U32 R6, R5, UR12, R30 ;  /* 0x0000000c05067c25 */ /* 0x000fc8000f8e001e */
[----:B------:R-:W-:Y:S01]  /*18a0*/  IMAD R5, R5, UR6, R12 ;  /* 0x0000000605057c24 */ /* 0x000fe2000f8e020c */
[----:B------:R-:W-:Y:S02]  /*18b0*/  IADD3.X R12, R16, R9, R15, P0, !PT ;  /* 0x00000009100c7210 */ /* 0x000fe400007fe40f */
[----:B------:R-:W-:Y:S01]  /*18c0*/  LEA R8, P0, R6, UR18, 0x2 ;  /* 0x0000001206087c11 */ /* 0x000fe2000f8010ff */
[----:B------:R-:W-:Y:S01]  /*18d0*/  IMAD.IADD R5, R7, 0x1, R5 ;  /* 0x0000000107057824 */ /* 0x000fe200078e0205 */
[----:B------:R-:W-:-:S04]  /*18e0*/  LEA.HI.X R11, R11, UR21, R12, 0x2, P1 ;  /* 0x000000150b0b7c11 */ /* 0x000fc800088f140c */
[----:B------:R-:W-:Y:S01]  /*18f0*/  LEA.HI.X R9, R6, UR19, R5, 0x2, P0 ;  /* 0x0000001306097c11 */ /* 0x000fe200080f1405 */
[----:B------:R-:W2:Y:S05]  /*1900*/  LDG.E R10, desc[UR14][R10.64] ;  /* 0x0000000e0a0a7981 */ /* 0x000eaa000c1e1900 */
[----:B------:R-:W2:Y:S01]  /*1910*/  LDG.E R9, desc[UR14][R8.64] ;  /* 0x0000000e08097981 */ /* 0x000ea2000c1e1900 */
[----:B------:R-:W-:Y:S01]  /*1920*/  IMAD.MOV.U32 R6, RZ, RZ, 0x3bbb989d ;  /* 0x3bbb989dff067424 */ /* 0x000fe200078e00ff */
[C---:B------:R-:W-:Y:S01]  /*1930*/  IADD3 R18, P0, R14.reuse, R26, RZ ;  /* 0x0000001a0e127210 */ /* 0x040fe20007f1e0ff */
[----:B------:R-:W-:Y:S01]  /*1940*/  IMAD.MOV.U32 R7, RZ, RZ, 0x437c0000 ;  /* 0x437c0000ff077424 */ /* 0x000fe200078e00ff */
[----:B------:R-:W-:Y:S01]  /*1950*/  IADD3 R16, P1, R14, R24, RZ ;  /* 0x000000180e107210 */ /* 0x000fe20007f3e0ff */
[----:B------:R-:W-:Y:S01]  /*1960*/  BSSY B1, `(.L_x_495) ;  /* 0x00000e6000017945 */ /* 0x000fe20003800000 */
[----:B--2---:R-:W-:-:S04]  /*1970*/  FADD R5, -R10, R9 ;  /* 0x000000090a057221 */ /* 0x004fc80000000100 */
[----:B------:R-:W-:-:S04]  /*1980*/  FFMA.SAT R6, R5, R6, 0.5 ;  /* 0x3f00000005067423 */ /* 0x000fc80000002006 */
[----:B------:R-:W-:Y:S01]  /*1990*/  FFMA.RM R6, R6, R7, 12582913 ;  /* 0x4b40000106067423 */ /* 0x000fe20000004007 */
[----:B------:R-:W-:Y:S01]  /*19a0*/  IMAD.X R7, R4, 0x1, R3, P0 ;  /* 0x0000000104077824 */ /* 0x000fe200000e0603 */
[----:B------:R-:W-:Y:S01]  /*19b0*/  ISETP.GE.AND P0, PT, R22, UR13, PT ;  /* 0x0000000d16007c0c */ /* 0x000fe2000bf06270 */
[----:B------:R-:W-:Y:S02]  /*19c0*/  IMAD.X R4, R4, 0x1, R2, P1 ;  /* 0x0000000104047824 */ /* 0x000fe400008e0602 */
[----:B------:R-:W-:Y:S01]  /*19d0*/  FADD R12, R6, -12583039 ;  /* 0xcb40007f060c7421 */ /* 0x000fe20000000000 */
[----:B------:R-:W-:Y:S02]  /*19e0*/  IMAD R7, R7, UR22, RZ ;  /* 0x0000001607077c24 */ /* 0x000fe4000f8e02ff */
[----:B------:R-:W-:Y:S02]  /*19f0*/  IMAD R9, R4, UR22, RZ ;  /* 0x0000001604097c24 */ /* 0x000fe4000f8e02ff */
[----:B------:R-:W-:Y:S01]  /*1a00*/  FFMA R12, R5, 1.4426950216293334961, -R12 ;  /* 0x3fb8aa3b050c7823 */ /* 0x000fe2000000080c */
[----:B------:R-:W-:-:S02]  /*1a10*/  IMAD R7, R18, UR7, R7 ;  /* 0x0000000712077c24 */ /* 0x000fc4000f8e0207 */
[----:B------:R-:W-:Y:S02]  /*1a20*/  IMAD R9, R16, UR7, R9 ;  /* 0x0000000710097c24 */ /* 0x000fe4000f8e0209 */
[----:B------:R-:W-:Y:S01]  /*1a30*/  FFMA R5, R5, 1.925963033500011079e-08, R12 ;  /* 0x32a5706005057823 */ /* 0x000fe2000000000c */
[----:B------:R-:W-:Y:S02]  /*1a40*/  IMAD.SHL.U32 R12, R6, 0x800000, RZ ;  /* 0x00800000060c7824 */ /* 0x000fe400078e00ff */
[----:B------:R-:W-:-:S03]  /*1a50*/  IMAD.WIDE.U32 R18, R18, UR22, RZ ;  /* 0x0000001612127c25 */ /* 0x000fc6000f8e00ff */
[----:B------:R-:W0:Y:S01]  /*1a60*/  MUFU.EX2 R5, R5 ;  /* 0x0000000500057308 */ /* 0x000e220000000800 */
[----:B------:R-:W-:-:S04]  /*1a70*/  IMAD.WIDE.U32 R16, R16, UR22, RZ ;  /* 0x0000001610107c25 */ /* 0x000fc8000f8e00ff */
[----:B0-----:R-:W-:Y:S01]  /*1a80*/  FMUL R12, R12, R5 ;  /* 0x000000050c0c7220 */ /* 0x001fe20000400000 */
[----:B------:R-:W-:Y:S06]  /*1a90*/  @P0 BRA `(.L_x_496) ;  /* 0x0000000c00480947 */ /* 0x000fec0003800000 */
[-C--:B------:R-:W-:Y:S01]  /*1aa0*/  LOP3.LUT R4, RZ, R22.reuse, RZ, 0x33, !PT ;  /* 0x00000016ff047212 */ /* 0x080fe200078e33ff */
[----:B------:R-:W-:Y:S01]  /*1ab0*/  BSSY B2, `(.L_x_497) ;  /* 0x000004f000027945 */ /* 0x000fe20003800000 */
[----:B------:R-:W-:Y:S01]  /*1ac0*/  LOP3.LUT R5, RZ, R22, RZ, 0x33, !PT ;  /* 0x00000016ff057212 */ /* 0x000fe200078e33ff */
[----:B------:R-:W-:Y:S02]  /*1ad0*/  IMAD.IADD R23, R19, 0x1, R7 ;  /* 0x0000000113177824 */ /* 0x000fe400078e0207 */
[----:B------:R-:W-:Y:S01]  /*1ae0*/  VIADD R4, R4, UR13 ;  /* 0x0000000d04047c36 */ /* 0x000fe20008000000 */
[----:B------:R-:W-:Y:S01]  /*1af0*/  IADD3 R5, R5, UR13, RZ ;  /* 0x0000000d05057c10 */ /* 0x000fe2000fffe0ff */
[----:B------:R-:W-:Y:S02]  /*1b00*/  IMAD.IADD R33, R17, 0x1, R9 ;  /* 0x0000000111217824 */ /* 0x000fe400078e0209 */
[----:B------:R-:W-:Y:S01]  /*1b10*/  IMAD.MOV.U32 R15, RZ, RZ, R22 ;  /* 0x000000ffff0f7224 */ /* 0x000fe200078e0016 */
[----:B------:R-:W-:-:S02]  /*1b20*/  LOP3.LUT R4, R4, 0x10, RZ, 0xc0, !PT ;  /* 0x0000001004047812 */ /* 0x000fc400078ec0ff */
[----:B------:R-:W-:Y:S02]  /*1b30*/  LOP3.LUT R5, R5, 0xfffffff0, RZ, 0xc0, !PT ;  /* 0xfffffff005057812 */ /* 0x000fe400078ec0ff */
[----:B------:R-:W-:Y:S02]  /*1b40*/  ISETP.NE.AND P1, PT, R4, RZ, PT ;  /* 0x000000ff0400720c */ /* 0x000fe40003f25270 */
[----:B------:R-:W-:-:S11]  /*1b50*/  ISETP.NE.AND P0, PT, R5, RZ, PT ;  /* 0x000000ff0500720c */ /* 0x000fd60003f05270 */
[----:B------:R-:W-:Y:S05]  /*1b60*/  @P1 BRA `(.L_x_498) ;  /* 0x00000004000c1947 */ /* 0x000fea0003800000 */
[----:B------:R-:W-:Y:S01]  /*1b70*/  ULDC.64 UR18, c[0x0][0x218] ;  /* 0x0000860000127ab9 */ /* 0x000fe20000000a00 */
[----:B------:R-:W-:Y:S01]  /*1b80*/  IMAD.SHL.U32 R39, R22, 0x10, RZ ;  /* 0x0000001016277824 */ /* 0x000fe200078e00ff */
[----:B------:R-:W-:-:S04]  /*1b90*/  LEA R4, P1, R16, UR18, 0x1 ;  /* 0x0000001210047c11 */ /* 0x000fc8000f8208ff */
[----:B------:R-:W-:Y:S01]  /*1ba0*/  LEA.HI.X R5, R16, UR19, R33, 0x1, P1 ;  /* 0x0000001310057c11 */ /* 0x000fe200088f0c21 */
[----:B------:R-:W-:Y:S01]  /*1bb0*/  ULDC.64 UR18, c[0x0][0x210] ;  /* 0x0000840000127ab9 */ /* 0x000fe20000000a00 */
[----:B------:R-:W-:-:S05]  /*1bc0*/  IADD3 R4, P1, R39, R4, RZ ;  /* 0x0000000427047210 */ /* 0x000fca0007f3e0ff */
[----:B------:R-:W-:-:S06]  /*1bd0*/  IMAD.X R5, RZ, RZ, R5, P1 ;  /* 0x000000ffff057224 */ /* 0x000fcc00008e0605 */
[----:B------:R-:W2:Y:S01]  /*1be0*/  LDG.E.128 R4, desc[UR14][R4.64] ;  /* 0x0000000e04047981 */ /* 0x000ea2000c1e1d00 */
[----:B------:R-:W-:-:S04]  /*1bf0*/  LEA R38, P1, R18, UR18, 0x1 ;  /* 0x0000001212267c11 */ /* 0x000fc8000f8208ff */
[----:B------:R-:W-:Y:S02]  /*1c00*/  IADD3 R38, P2, R39, R38, RZ ;  /* 0x0000002627267210 */ /* 0x000fe40007f5e0ff */
[----:B------:R-:W-:-:S05]  /*1c10*/  LEA.HI.X R8, R18, UR19, R23, 0x1, P1 ;  /* 0x0000001312087c11 */ /* 0x000fca00088f0c17 */
[----:B------:R-:W-:-:S05]  /*1c20*/  IMAD.X R39, RZ, RZ, R8, P2 ;  /* 0x000000ffff277224 */ /* 0x000fca00010e0608 */
[----:B------:R-:W3:Y:S01]  /*1c30*/  LDG.E.128 R8, desc[UR14][R38.64] ;  /* 0x0000000e26087981 */ /* 0x000ee2000c1e1d00 */
[----:B--2---:R-:W-:Y:S02]  /*1c40*/  HSETP2.BF16_V2.NEU.AND P2, P3, R4, RZ.H0_H0, PT ;  /* 0x200000ff04007234 */ /* 0x004fe40003b4d002 */
[----:B------:R-:W-:Y:S02]  /*1c50*/  PRMT R15, R4, 0x7632, R15 ;  /* 0x00007632040f7816 */ /* 0x000fe4000000000f */
[----:B------:R-:W-:Y:S02]  /*1c60*/  HSETP2.BF16_V2.NEU.AND P1, P4, R5, RZ.H0_H0, PT ;  /* 0x200000ff05007234 */ /* 0x000fe40003c2d002 */
[----:B------:R-:W-:-:S07]  /*1c70*/  PRMT R37, R7, 0x7632, R37 ;  /* 0x0000763207257816 */ /* 0x000fce0000000025 */
[----:B------:R-:W-:Y:S01]  /*1c80*/  @P3 IMAD.U32 R35, R15, 0x10000, RZ ;  /* 0x000100000f233824 */ /* 0x000fe200078e00ff */
[----:B------:R-:W-:Y:S01]  /*1c90*/  @!P2 PRMT R32, RZ, 0x7610, R32 ;  /* 0x00007610ff20a816 */ /* 0x000fe20000000020 */
[----:B------:R-:W-:Y:S02]  /*1ca0*/  @P2 IMAD.U32 R15, R4, 0x10000, RZ ;  /* 0x00010000040f2824 */ /* 0x000fe400078e00ff */
[C---:B------:R-:W-:Y:S02]  /*1cb0*/  @P3 FMUL R35, R12.reuse, R35 ;  /* 0x000000230c233220 */ /* 0x040fe40000400000 */
[----:B------:R-:W-:Y:S01]  /*1cc0*/  @P2 FMUL R4, R12, R15 ;  /* 0x0000000f0c042220 */ /* 0x000fe20000400000 */
[----:B------:R-:W-:Y:S02]  /*1cd0*/  @!P3 PRMT R15, RZ, 0x7610, R15 ;  /* 0x00007610ff0fb816 */ /* 0x000fe4000000000f */
[----:B------:R-:W-:Y:S02]  /*1ce0*/  @P3 F2FP.BF16.F32.PACK_AB R15, RZ, R35 ;  /* 0x00000023ff0f323e */ /* 0x000fe400000010ff */
[----:B------:R-:W-:-:S02]  /*1cf0*/  @P2 F2FP.BF16.F32.PACK_AB R32, RZ, R4 ;  /* 0x00000004ff20223e */ /* 0x000fc400000010ff */
[C---:B------:R-:W-:Y:S01]  /*1d00*/  PRMT R4, R5.reuse, 0x7632, R4 ;  /* 0x0000763205047816 */ /* 0x040fe20000000004 */
[----:B------:R-:W-:Y:S01]  /*1d10*/  @P1 IMAD.U32 R5, R5, 0x10000, RZ ;  /* 0x0001000005051824 */ /* 0x000fe200078e00ff */
[----:B------:R-:W-:Y:S01]  /*1d20*/  HSETP2.BF16_V2.NEU.AND P2, P3, R6, RZ.H0_H0, PT ;  /* 0x200000ff06007234 */ /* 0x000fe20003b4d002 */
[C---:B---3--:R-:W-:Y:S02]  /*1d30*/  HADD2.BF16_V2 R32, R8.reuse.H0_H0, R32.H0_H0 ;  /* 0x2000002008207230 */ /* 0x048fe40000200800 */
[----:B------:R-:W-:Y:S01]  /*1d40*/  @P4 IMAD.U32 R35, R4, 0x10000, RZ ;  /* 0x0001000004234824 */ /* 0x000fe200078e00ff */
[----:B------:R-:W-:Y:S01]  /*1d50*/  @!P4 PRMT R4, RZ, 0x7610, R4 ;  /* 0x00007610ff04c816 */ /* 0x000fe20000000004 */
[C---:B------:R-:W-:Y:S01]  /*1d60*/  @P1 FMUL R34, R12.reuse, R5 ;  /* 0x000000050c221220 */ /* 0x040fe20000400000 */
[----:B------:R-:W-:Y:S01]  /*1d70*/  @!P1 PRMT R5, RZ, 0x7610, R5 ;  /* 0x00007610ff059816 */ /* 0x000fe20000000005 */
[----:B------:R-:W-:Y:S01]  /*1d80*/  @P4 FMUL R35, R12, R35 ;  /* 0x000000230c234220 */ /* 0x000fe20000400000 */
[----:B------:R-:W-:-:S02]  /*1d90*/  HADD2.BF16_V2 R15, R8.H1_H1, R15.H0_H0 ;  /* 0x2000000f080f7230 */ /* 0x000fc40000200c00 */
[----:B------:R-:W-:Y:S02]  /*1da0*/  @P1 F2FP.BF16.F32.PACK_AB R5, RZ, R34 ;  /* 0x00000022ff05123e */ /* 0x000fe400000010ff */
[----:B------:R-:W-:Y:S02]  /*1db0*/  @P4 F2FP.BF16.F32.PACK_AB R4, RZ, R35 ;  /* 0x00000023ff04423e */ /* 0x000fe400000010ff */
[----:B------:R-:W-:Y:S01]  /*1dc0*/  PRMT R35, R6, 0x7632, R35 ;  /* 0x0000763206237816 */ /* 0x000fe20000000023 */
[----:B------:R-:W-:Y:S01]  /*1dd0*/  HADD2.BF16_V2 R5, R9.H0_H0, R5.H0_H0 ;  /* 0x2000000509057230 */ /* 0x000fe20000200800 */
[----:B------:R-:W-:Y:S01]  /*1de0*/  HSETP2.BF16_V2.NEU.AND P4, P5, R7, RZ.H0_H0, PT ;  /* 0x200000ff07007234 */ /* 0x000fe20003d8d002 */
[----:B------:R-:W-:Y:S01]  /*1df0*/  HADD2.BF16_V2 R9, R9.H1_H1, R4.H0_H0 ;  /* 0x2000000409097230 */ /* 0x000fe20000200c00 */
[----:B------:R-:W-:Y:S01]  /*1e00*/  @!P3 PRMT R34, RZ, 0x7610, R34 ;  /* 0x00007610ff22b816 */ /* 0x000fe20000000022 */
[----:B------:R-:W-:Y:S01]  /*1e10*/  @P3 IMAD.U32 R35, R35, 0x10000, RZ ;  /* 0x0001000023233824 */ /* 0x000fe200078e00ff */
[----:B------:R-:W-:-:S02]  /*1e20*/  PRMT R4, R32, 0x5410, R15 ;  /* 0x0000541020047816 */ /* 0x000fc4000000000f */
[----:B------:R-:W-:Y:S01]  /*1e30*/  PRMT R5, R5, 0x5410, R9 ;  /* 0x0000541005057816 */ /* 0x000fe20000000009 */
[----:B------:R-:W-:Y:S01]  /*1e40*/  @P3 FMUL R35, R12, R35 ;  /* 0x000000230c233220 */ /* 0x000fe20000400000 */
[----:B------:R-:W-:-:S04]  /*1e50*/  LOP3.LUT R15, R22, 0x10, RZ, 0xfc, !PT ;  /* 0x00000010160f7812 */ /* 0x000fc800078efcff */
[----:B------:R-:W-:Y:S01]  /*1e60*/  @P3 F2FP.BF16.F32.PACK_AB R34, RZ, R35 ;  /* 0x00000023ff22323e */ /* 0x000fe200000010ff */
[----:B------:R-:W-:Y:S01]  /*1e70*/  @P4 IMAD.U32 R41, R7, 0x10000, RZ ;  /* 0x0001000007294824 */ /* 0x000fe200078e00ff */
[----:B------:R-:W-:Y:S01]  /*1e80*/  @P5 SHF.L.U32 R37, R37, 0x10, RZ ;  /* 0x0000001025255819 */ /* 0x000fe200000006ff */
[----:B------:R-:W-:Y:S01]  /*1e90*/  @P2 IMAD.U32 R35, R6, 0x10000, RZ ;  /* 0x0001000006232824 */ /* 0x000fe200078e00ff */
[----:B------:R-:W-:Y:S01]  /*1ea0*/  @!P4 PRMT R7, RZ, 0x7610, R7 ;  /* 0x00007610ff07c816 */ /* 0x000fe20000000007 */
[C---:B------:R-:W-:Y:S01]  /*1eb0*/  @P4 FMUL R6, R12.reuse, R41 ;  /* 0x000000290c064220 */ /* 0x040fe20000400000 */
[----:B------:R-:W-:Y:S02]  /*1ec0*/  HADD2.BF16_V2 R34, R10.H1_H1, R34.H0_H0 ;  /* 0x200000220a227230 */ /* 0x000fe40000200c00 */
[C---:B------:R-:W-:Y:S01]  /*1ed0*/  @P2 FMUL R36, R12.reuse, R35 ;  /* 0x000000230c242220 */ /* 0x040fe20000400000 */
[----:B------:R-:W-:Y:S01]  /*1ee0*/  @P5 FMUL R37, R12, R37 ;  /* 0x000000250c255220 */ /* 0x000fe20000400000 */
[----:B------:R-:W-:-:S02]  /*1ef0*/  @!P5 PRMT R35, RZ, 0x7610, R35 ;  /* 0x00007610ff23d816 */ /* 0x000fc40000000023 */
[----:B------:R-:W-:Y:S02]  /*1f00*/  @P4 F2FP.BF16.F32.PACK_AB R7, RZ, R6 ;  /* 0x00000006ff07423e */ /* 0x000fe400000010ff */
[----:B------:R-:W-:Y:S02]  /*1f10*/  @!P2 PRMT R6, RZ, 0x7610, R6 ;  /* 0x00007610ff06a816 */ /* 0x000fe40000000006 */
[----:B------:R-:W-:Y:S01]  /*1f20*/  @P5 F2FP.BF16.F32.PACK_AB R35, RZ, R37 ;  /* 0x00000025ff23523e */ /* 0x000fe200000010ff */
[----:B------:R-:W-:Y:S01]  /*1f30*/  HADD2.BF16_V2 R7, R11.H0_H0, R7.H0_H0 ;  /* 0x200000070b077230 */ /* 0x000fe20000200800 */
[----:B------:R-:W-:-:S03]  /*1f40*/  @P2 F2FP.BF16.F32.PACK_AB R6, RZ, R36 ;  /* 0x00000024ff06223e */ /* 0x000fc600000010ff */
[----:B------:R-:W-:Y:S02]  /*1f50*/  HADD2.BF16_V2 R35, R11.H1_H1, R35.H0_H0 ;  /* 0x200000230b237230 */ /* 0x000fe40000200c00 */
[----:B------:R-:W-:-:S03]  /*1f60*/  HADD2.BF16_V2 R6, R10.H0_H0, R6.H0_H0 ;  /* 0x200000060a067230 */ /* 0x000fc60000200800 */
[----:B------:R-:W-:Y:S02]  /*1f70*/  PRMT R7, R7, 0x5410, R35 ;  /* 0x0000541007077816 */ /* 0x000fe40000000023 */
[----:B------:R-:W-:-:S05]  /*1f80*/  PRMT R6, R6, 0x5410, R34 ;  /* 0x0000541006067816 */ /* 0x000fca0000000022 */
[----:B------:R0:W-:Y:S02]  /*1f90*/  STG.E.128 desc[UR14][R38.64], R4 ;  /* 0x0000000426007986 */ /* 0x0001e4000c101d0e */
.L_x_498:
[----:B------:R-:W-:Y:S05]  /*1fa0*/  BSYNC B2 ;  /* 0x0000000000027941 */ /* 0x000fea0003800000 */
.L_x_497:
[----:B------:R-:W-:Y:S05]  /*1fb0*/  @!P0 BRA `(.L_x_496) ;  /* 0x0000000800008947 */ /* 0x000fea0003800000 */
[----:B0-----:R-:W-:Y:S02]  /*1fc0*/  IMAD.MOV.U32 R4, RZ, RZ, R18 ;  /* 0x000000ffff047224 */ /* 0x001fe400078e0012 */
[----:B------:R-:W-:Y:S02]  /*1fd0*/  IMAD.MOV.U32 R5, RZ, RZ, R23 ;  /* 0x000000ffff057224 */ /* 0x000fe400078e0017 */
[----:B------:R-:W-:Y:S02]  /*1fe0*/  IMAD.MOV.U32 R32, RZ, RZ, R16 ;  /* 0x000000ffff207224 */ /* 0x000fe400078e0010 */
[----:B------:R-:W-:-:S04]  /*1ff0*/  IMAD.WIDE.U32 R4, R15, 0x8, R4 ;  /* 0x000000080f047825 */ /* 0x000fc800078e0004 */
[----:B------:R-:W-:Y:S01]  /*2000*/  IMAD.WIDE.U32 R6, R15, 0x8, R32 ;  /* 0x000000080f067825 */ /* 0x000fe200078e0020 */
[----:B------:R-:W-:Y:S02]  /*2010*/  LEA R8, P0, R4, UR10, 0x1 ;  /* 0x0000000a04087c11 */ /* 0x000fe4000f8008ff */
[----:B------:R-:W-:Y:S02]  /*2020*/  LEA R32, P1, R6, UR8, 0x1 ;  /* 0x0000000806207c11 */ /* 0x000fe4000f8208ff */
[----:B------:R-:W-:Y:S02]  /*2030*/  LEA.HI.X R9, R4, UR11, R5, 0x1, P0 ;  /* 0x0000000b04097c11 */ /* 0x000fe400080f0c05 */
[----:B------:R-:W-:-:S09]  /*2040*/  LEA.HI.X R33, R6, UR9, R7, 0x1, P1 ;  /* 0x0000000906217c11 */ /* 0x000fd200088f0c07 */
.L_x_499:
        /* <DEDUP_REMOVED lines=9> */
[----:B------:R-:W-:Y:S01]  /*20e0*/  @P5 IMAD.U32 R19, R16, 0x10000, RZ ;  /* 0x0001000010135824 */ /* 0x000fe200078e00ff */
[----:B------:R-:W-:Y:S01]  /*20f0*/  @!P4 PRMT R16, RZ, 0x7610, R16 ;  /* 0x00007610ff10c816 */ /* 0x000fe20000000010 */
[----:B------:R-:W-:Y:S01]  /*2100*/  @P4 IMAD.U32 R17, R4, 0x10000, RZ ;  /* 0x0001000004114824 */ /* 0x000fe200078e00ff */
[----:B------:R-:W-:Y:S01]  /*2110*/  @!P5 PRMT R4, RZ, 0x7610, R4 ;  /* 0x00007610ff04d816 */ /* 0x000fe20000000004 */
[C---:B------:R-:W-:Y:S01]  /*2120*/  @P5 FMUL R19, R12.reuse, R19 ;  /* 0x000000130c135220 */ /* 0x040fe20000400000 */
[----:B------:R-:W-:Y:S02]  /*2130*/  @P3 IMAD.U32 R5, R5, 0x10000, RZ ;  /* 0x0001000005053824 */ /* 0x000fe400078e00ff */
[----:B------:R-:W-:Y:S02]  /*2140*/  @P4 FMUL R17, R12, R17 ;  /* 0x000000110c114220 */ /* 0x000fe40000400000 */
[----:B------:R-:W-:Y:S02]  /*2150*/  @P5 F2FP.BF16.F32.PACK_AB R4, RZ, R19 ;  /* 0x00000013ff04523e */ /* 0x000fe400000010ff */
[----:B------:R-:W-:-:S02]  /*2160*/  PRMT R19, R7, 0x7632, R19 ;  /* 0x0000763207137816 */ /* 0x000fc40000000013 */
[----:B------:R-:W-:Y:S01]  /*2170*/  @P4 F2FP.BF16.F32.PACK_AB R16, RZ, R17 ;  /* 0x00000011ff10423e */ /* 0x000fe200000010ff */
[----:B------:R-:W-:Y:S01]  /*2180*/  @P0 IMAD.U32 R17, R18, 0x10000, RZ ;  /* 0x0001000012110824 */ /* 0x000fe200078e00ff */
[----:B------:R-:W-:Y:S01]  /*2190*/  HSETP2.BF16_V2.NEU.AND P4, P5, R6, RZ.H0_H0, PT ;  /* 0x200000ff06007234 */ /* 0x000fe20003d8d002 */
[----:B------:R-:W-:Y:S02]  /*21a0*/  @P2 IMAD.U32 R23, R19, 0x10000, RZ ;  /* 0x0001000013172824 */ /* 0x000fe400078e00ff */
[C---:B------:R-:W-:Y:S01]  /*21b0*/  @P3 FMUL R18, R12.reuse, R5 ;  /* 0x000000050c123220 */ /* 0x040fe20000400000 */
[C---:B------:R-:W-:Y:S01]  /*21c0*/  @P0 FMUL R19, R12.reuse, R17 ;  /* 0x000000110c130220 */ /* 0x040fe20000400000 */
[----:B------:R-:W-:Y:S01]  /*21d0*/  @!P0 PRMT R17, RZ, 0x7610, R17 ;  /* 0x00007610ff118816 */ /* 0x000fe20000000011 */
[----:B------:R-:W-:Y:S01]  /*21e0*/  @P2 FMUL R23, R12, R23 ;  /* 0x000000170c172220 */ /* 0x000fe20000400000 */
[----:B------:R-:W-:Y:S01]  /*21f0*/  @!P3 PRMT R5, RZ, 0x7610, R5 ;  /* 0x00007610ff05b816 */ /* 0x000fe20000000005 */
[C---:B---3--:R-:W-:Y:S01]  /*2200*/  HADD2.BF16_V2 R16, R8.reuse.H0_H0, R16.H0_H0 ;  /* 0x2000001008107230 */ /* 0x048fe20000200800 */
[----:B------:R-:W-:Y:S01]  /*2210*/  @P0 F2FP.BF16.F32.PACK_AB R17, RZ, R19 ;  /* 0x00000013ff11023e */ /* 0x000fe200000010ff */
[----:B------:R-:W-:Y:S01]  /*2220*/  HADD2.BF16_V2 R8, R8.H1_H1, R4.H0_H0 ;  /* 0x2000000408087230 */ /* 0x000fe20000200c00 */
[----:B------:R-:W-:-:S02]  /*2230*/  PRMT R19, R6, 0x7632, R19 ;  /* 0x0000763206137816 */ /* 0x000fc40000000013 */
[----:B------:R-:W-:Y:S01]  /*2240*/  @P3 F2FP.BF16.F32.PACK_AB R5, RZ, R18 ;  /* 0x00000012ff05323e */ /* 0x000fe200000010ff */
[----:B------:R-:W-:Y:S01]  /*2250*/  HADD2.BF16_V2 R17, R9.H1_H1, R17.H0_H0 ;  /* 0x2000001109117230 */ /* 0x000fe20000200c00 */
        /* <DEDUP_REMOVED lines=11> */
[----:B------:R-:W-:Y:S01]  /*2310*/  HADD2.BF16_V2 R18, R11.H1_H1, R18.H0_H0 ;  /* 0x200000120b127230 */ /* 0x000fe20000200c00 */
[----:B------:R-:W-:Y:S01]  /*2320*/  @P1 F2FP.BF16.F32.PACK_AB R19, RZ, R23 ;  /* 0x00000017ff13123e */ /* 0x000fe200000010ff */
[----:B------:R-:W-:Y:S01]  /*2330*/  HADD2.BF16_V2 R5, R9.H0_H0, R5.H0_H0 ;  /* 0x2000000509057230 */ /* 0x000fe20000200800 */
[----:B------:R-:W-:-:S02]  /*2340*/  @P5 F2FP.BF16.F32.PACK_AB R7, RZ, R36 ;  /* 0x00000024ff07523e */ /* 0x000fc400000010ff */
[----:B------:R-:W-:Y:S01]  /*2350*/  @P4 F2FP.BF16.F32.PACK_AB R6, RZ, R37 ;  /* 0x00000025ff06423e */ /* 0x000fe200000010ff */
[----:B------:R-:W-:Y:S01]  /*2360*/  HADD2.BF16_V2 R19, R11.H0_H0, R19.H0_H0 ;  /* 0x200000130b137230 */ /* 0x000fe20000200800 */
        /* <DEDUP_REMOVED lines=15> */
[----:B------:R-:W-:Y:S01]  /*2460*/  @P5 SHF.L.U32 R37, R23, 0x10, RZ ;  /* 0x0000001017255819 */ /* 0x000fe200000006ff */
[----:B------:R-:W-:-:S04]  /*2470*/  @P4 IMAD.U32 R23, R4, 0x10000, RZ ;  /* 0x0001000004174824 */ /* 0x000fc800078e00ff */
[C---:B------:R-:W-:Y:S01]  /*2480*/  @P5 FMUL R37, R12.reuse, R37 ;  /* 0x000000250c255220 */ /* 0x040fe20000400000 */
[C---:B------:R-:W-:Y:S01]  /*2490*/  @P4 FMUL R23, R12.reuse, R23 ;  /* 0x000000170c174220 */ /* 0x040fe20000400000 */
[----:B------:R-:W-:Y:S01]  /*24a0*/  @!P5 PRMT R4, RZ, 0x7610, R4 ;  /* 0x00007610ff04d816 */ /* 0x000fe20000000004 */
[----:B------:R-:W-:Y:S01]  /*24b0*/  @P0 IMAD.U32 R17, R17, 0x10000, RZ ;  /* 0x0001000011110824 */ /* 0x000fe200078e00ff */
[----:B------:R-:W-:Y:S02]  /*24c0*/  @!P4 PRMT R16, RZ, 0x7610, R16 ;  /* 0x00007610ff10c816 */ /* 0x000fe40000000010 */
[----:B------:R-:W-:Y:S02]  /*24d0*/  PRMT R18, R7, 0x7632, R18 ;  /* 0x0000763207127816 */ /* 0x000fe40000000012 */
[----:B------:R-:W-:Y:S02]  /*24e0*/  @P5 F2FP.BF16.F32.PACK_AB R4, RZ, R37 ;  /* 0x00000025ff04523e */ /* 0x000fe400000010ff */
[----:B------:R-:W-:Y:S01]  /*24f0*/  @P4 F2FP.BF16.F32.PACK_AB R16, RZ, R23 ;  /* 0x00000017ff10423e */ /* 0x000fe200000010ff */
[----:B------:R-:W-:Y:S01]  /*2500*/  @P3 IMAD.U32 R5, R5, 0x10000, RZ ;  /* 0x0001000005053824 */ /* 0x000fe200078e00ff */
[----:B------:R-:W-:Y:S01]  /*2510*/  HSETP2.BF16_V2.NEU.AND P4, P5, R6, RZ.H0_H0, PT ;  /* 0x200000ff06007234 */ /* 0x000fe20003d8d002 */
[----:B------:R-:W-:Y:S01]  /*2520*/  @P0 FMUL R19, R12, R17 ;  /* 0x000000110c130220 */ /* 0x000fe20000400000 */
[----:B------:R-:W-:-:S02]  /*2530*/  @P2 IMAD.U32 R23, R18, 0x10000, RZ ;  /* 0x0001000012172824 */ /* 0x000fc400078e00ff */
[C---:B------:R-:W-:Y:S01]  /*2540*/  @P3 FMUL R18, R12.reuse, R5 ;  /* 0x000000050c123220 */ /* 0x040fe20000400000 */
[----:B------:R-:W-:Y:S02]  /*2550*/  @!P0 PRMT R17, RZ, 0x7610, R17 ;  /* 0x00007610ff118816 */ /* 0x000fe40000000011 */
[----:B------:R-:W-:Y:S01]  /*2560*/  @P0 F2FP.BF16.F32.PACK_AB R17, RZ, R19 ;  /* 0x00000013ff11023e */ /* 0x000fe200000010ff */
[----:B------:R-:W-:Y:S01]  /*2570*/  @P2 FMUL R23, R12, R23 ;  /* 0x000000170c172220 */ /* 0x000fe20000400000 */
[----:B------:R-:W-:Y:S02]  /*2580*/  PRMT R19, R6, 0x7632, R19 ;  /* 0x0000763206137816 */ /* 0x000fe40000000013 */
[----:B------:R-:W-:Y:S02]  /*2590*/  @!P3 PRMT R5, RZ, 0x7610, R5 ;  /* 0x00007610ff05b816 */ /* 0x000fe40000000005 */
[----:B------:R-:W-:Y:S02]  /*25a0*/  @P3 F2FP.BF16.F32.PACK_AB R5, RZ, R18 ;  /* 0x00000012ff05323e */ /* 0x000fe400000010ff */
[----:B------:R-:W-:Y:S01]  /*25b0*/  @!P2 PRMT R18, RZ, 0x7610, R18 ;  /* 0x00007610ff12a816 */ /* 0x000fe20000000012 */
[----:B------:R-:W-:Y:S01]  /*25c0*/  @P5 IMAD.U32 R37, R19, 0x10000, RZ ;  /* 0x0001000013255824 */ /* 0x000fe200078e00ff */
[----:B------:R-:W-:Y:S01]  /*25d0*/  @P2 F2FP.BF16.F32.PACK_AB R18, RZ, R23 ;  /* 0x00000017ff12223e */ /* 0x000fe200000010ff */
[----:B------:R-:W-:-:S02]  /*25e0*/  @P1 IMAD.U32 R23, R7, 0x10000, RZ ;  /* 0x0001000007171824 */ /* 0x000fc400078e00ff */
[----:B------:R-:W-:Y:S02]  /*25f0*/  @P4 IMAD.U32 R7, R6, 0x10000, RZ ;  /* 0x0001000006074824 */ /* 0x000fe400078e00ff */
[C---:B------:R-:W-:Y:S01]  /*2600*/  @P5 FMUL R36, R12.reuse, R37 ;  /* 0x000000250c245220 */ /* 0x040fe20000400000 */
[C---:B------:R-:W-:Y:S01]  /*2610*/  @P1 FMUL R23, R12.reuse, R23 ;  /* 0x000000170c171220 */ /* 0x040fe20000400000 */
[----:B------:R-:W-:Y:S01]  /*2620*/  @P4 FMUL R37, R12, R7 ;  /* 0x000000070c254220 */ /* 0x000fe20000400000 */
[----:B------:R-:W-:Y:S02]  /*2630*/  @!P4 PRMT R6, RZ, 0x7610, R6 ;  /* 0x00007610ff06c816 */ /* 0x000fe40000000006 */
[----:B------:R-:W-:Y:S02]  /*2640*/  @!P1 PRMT R19, RZ, 0x7610, R19 ;  /* 0x00007610ff139816 */ /* 0x000fe40000000013 */
[----:B------:R-:W-:Y:S02]  /*2650*/  @!P5 PRMT R7, RZ, 0x7610, R7 ;  /* 0x00007610ff07d816 */ /* 0x000fe40000000007 */
[----:B------:R-:W-:-:S02]  /*2660*/  @P4 F2FP.BF16.F32.PACK_AB R6, RZ, R37 ;  /* 0x00000025ff06423e */ /* 0x000fc400000010ff */
[----:B------:R-:W-:Y:S02]  /*2670*/  @P1 F2FP.BF16.F32.PACK_AB R19, RZ, R23 ;  /* 0x00000017ff13123e */ /* 0x000fe400000010ff */
[----:B------:R-:W-:Y:S01]  /*2680*/  @P5 F2FP.BF16.F32.PACK_AB R7, RZ, R36 ;  /* 0x00000024ff07523e */ /* 0x000fe200000010ff */
[----:B--2---:R-:W-:Y:S02]  /*2690*/  HADD2.BF16_V2 R16, R8.H0_H0, R16.H0_H0 ;  /* 0x2000001008107230 */ /* 0x004fe40000200800 */
[----:B------:R-:W-:Y:S02]  /*26a0*/  HADD2.BF16_V2 R6, R10.H0_H0, R6.H0_H0 ;  /* 0x200000060a067230 */ /* 0x000fe40000200800 */
[----:B------:R-:W-:Y:S02]  /*26b0*/  HADD2.BF16_V2 R8, R8.H1_H1, R4.H0_H0 ;  /* 0x2000000408087230 */ /* 0x000fe40000200c00 */
[C---:B------:R-:W-:Y:S02]  /*26c0*/  HADD2.BF16_V2 R19, R11.reuse.H0_H0, R19.H0_H0 ;  /* 0x200000130b137230 */ /* 0x040fe40000200800 */
[----:B------:R-:W-:-:S02]  /*26d0*/  HADD2.BF16_V2 R18, R11.H1_H1, R18.H0_H0 ;  /* 0x200000120b127230 */ /* 0x000fc40000200c00 */
[C---:B------:R-:W-:Y:S02]  /*26e0*/  HADD2.BF16_V2 R5, R9.reuse.H0_H0, R5.H0_H0 ;  /* 0x2000000509057230 */ /* 0x040fe40000200800 */
[----:B------:R-:W-:Y:S02]  /*26f0*/  HADD2.BF16_V2 R17, R9.H1_H1, R17.H0_H0 ;  /* 0x2000001109117230 */ /* 0x000fe40000200c00 */
        /* <DEDUP_REMOVED lines=12> */
.L_x_496:
[----:B------:R-:W-:Y:S05]  /*27c0*/  BSYNC B1 ;  /* 0x0000000000017941 */ /* 0x000fea0003800000 */
.L_x_495:
[----:B------:R-:W-:Y:S02]  /*27d0*/  ULDC UR12, c[0x0][0x10] ;  /* 0x00000400000c7ab9 */ /* 0x000fe40000000800 */
[----:B------:R-:W-:Y:S01]  /*27e0*/  VIADD R14, R14, UR12 ;  /* 0x0000000c0e0e7c36 */ /* 0x000fe20008000000 */
[----:B------:R-:W-:-:S04]  /*27f0*/  ULDC UR12, c[0x0][0x23c] ;  /* 0x00008f00000c7ab9 */ /* 0x000fc80000000800 */
[----:B------:R-:W-:-:S13]  /*2800*/  ISETP.GE.AND P0, PT, R14, UR12, PT ;  /* 0x0000000c0e007c0c */ /* 0x000fda000bf06270 */
[----:B------:R-:W-:Y:S05]  /*2810*/  @!P0 BRA `(.L_x_500) ;  /* 0xffffffec00e08947 */ /* 0x000fea000383ffff */
.L_x_494:
[----:B------:R-:W-:-:S05]  /*2820*/  IMAD.U32 R3, RZ, RZ, UR4 ;  /* 0x00000004ff037e24 */ /* 0x000fca000f8e00ff */
[----:B------:R-:W-:-:S04]  /*2830*/  LEA.HI R20, R3, R20, RZ, 0x1c ;  /* 0x0000001403147211 */ /* 0x000fc800078fe0ff */
[----:B------:R-:W-:-:S13]  /*2840*/  ISETP.GE.AND P0, PT, R20, R21, PT ;  /* 0x000000151400720c */ /* 0x000fda0003f06270 */
[----:B------:R-:W-:Y:S05]  /*2850*/  @!P0 BRA `(.L_x_501) ;  /* 0xffffffec00188947 */ /* 0x000fea000383ffff */
[----:B------:R-:W-:Y:S05]  /*2860*/  BSYNC B0 ;  /* 0x0000000000007941 */ /* 0x000fea0003800000 */
.L_x_491:
[----:B------:R-:W-:Y:S05]  /*2870*/  EXIT ;  /* 0x000000000000794d */ /* 0x000fea0003800000 */
.L_x_502:
        /* <DEDUP_REMOVED lines=16> */
.L_x_736:


//--------------------- .text._ZN18transformer_engine16context_parallel25thd_out_correction_kernelI13__nv_bfloat16Li1ELi16ELb1EEEvPT_S4_PfS5_Piiiiii --------------------------
	.section	.text._ZN18transformer_engine16context_parallel25thd_out_correction_kernelI13__nv_bfloat16Li1ELi16ELb1EEEvPT_S4_PfS5_Piiiiii,"ax",@progbits
	.align	128
        .global         _ZN18transformer_engine16context_parallel25thd_out_correction_kernelI13__nv_bfloat16Li1ELi16ELb1EEEvPT_S4_PfS5_Piiiiii
        .type           _ZN18transformer_engine16context_parallel25thd_out_correction_kernelI13__nv_bfloat16Li1ELi16ELb1EEEvPT_S4_PfS5_Piiiiii,@function
        .size           _ZN18transformer_engine16context_parallel25thd_out_correction_kernelI13__nv_bfloat16Li1ELi16ELb1EEEvPT_S4_PfS5_Piiiiii,(.L_x_737 - _ZN18transformer_engine16context_parallel25thd_out_correction_kernelI13__nv_bfloat16Li1ELi16ELb1EEEvPT_S4_PfS5_Piiiiii)
        .other          _ZN18transformer_engine16context_parallel25thd_out_correction_kernelI13__nv_bfloat16Li1ELi16ELb1EEEvPT_S4_PfS5_Piiiiii,@"STO_CUDA_ENTRY STV_DEFAULT"
_ZN18transformer_engine16context_parallel25thd_out_correction_kernelI13__nv_bfloat16Li1ELi16ELb1EEEvPT_S4_PfS5_Piiiiii:
.text._ZN18transformer_engine16context_parallel25thd_out_correction_kernelI13__nv_bfloat16Li1ELi16ELb1EEEvPT_S4_PfS5_Piiiiii:
        /* <DEDUP_REMOVED lines=18> */
.L_x_505:
        /* <DEDUP_REMOVED lines=9> */
.L_x_504:
[----:B------:R-:W-:Y:S05]  /*01b0*/  BSYNC B0 ;  /* 0x0000000000007941 */ /* 0x000fea0003800000 */
.L_x_503:
[----:B------:R-:W-:Y:S06]  /*01c0*/  BAR.SYNC.DEFER_BLOCKING 0x0 ;  /* 0x0000000000007b1d */ /* 0x000fec0000010000 */
[----:B------:R-:W-:Y:S02]  /*01d0*/  ULDC UR4, c[0x0][0x0] ;  /* 0x0000000000047ab9 */ /* 0x000fe40000000800 */
[----:B------:R-:W1:Y:S01]  /*01e0*/  LDC R22, c[0x0][0xc] ;  /* 0x00000300ff167b82 */ /* 0x000e620000000800 */
[----:B0-----:R-:W-:-:S05]  /*01f0*/  IMAD R0, R10, UR4, R23 ;  /* 0x000000040a007c24 */ /* 0x001fca000f8e0217 */
[----:B------:R-:W-:Y:S01]  /*0200*/  SHF.R.U32.HI R21, RZ, 0x4, R0 ;  /* 0x00000004ff157819 */ /* 0x000fe20000011600 */
[----:B------:R-:W0:Y:S01]  /*0210*/  LDS R20, [R20] ;  /* 0x0000000014147984 */ /* 0x000e220000000800 */
[----:B-1----:R-:W-:Y:S02]  /*0220*/  IMAD R22, R22, UR4, RZ ;  /* 0x0000000416167c24 */ /* 0x002fe4000f8e02ff */
        /* <DEDUP_REMOVED lines=8> */
[----:B------:R-:W0:Y:S01]  /*02b0*/  S2UR UR15, SR_CTAID.Y ;  /* 0x00000000000f79c3 */ /* 0x000e220000002600 */
[----:B------:R-:W-:Y:S02]  /*02c0*/  USHF.R.S32.HI UR4, URZ, 0x1f, UR4 ;  /* 0x0000001f3f047899 */ /* 0x000fe40008011404 */
[----:B------:R-:W-:Y:S01]  /*02d0*/  VIADD R2, R0, UR14 ;  /* 0x0000000e00027c36 */ /* 0x000fe20008000000 */
[----:B------:R-:W-:Y:S01]  /*02e0*/  USHF.R.S32.HI UR5, URZ, 0x1f, UR5 ;  /* 0x0000001f3f057899 */ /* 0x000fe20008011405 */
[----:B------:R-:W-:-:S03]  /*02f0*/  ULDC UR16, c[0x0][0x10] ;  /* 0x0000040000107ab9 */ /* 0x000fc60000000800 */
[C---:B------:R-:W-:Y:S02]  /*0300*/  LOP3.LUT R0, R2.reuse, 0x10, RZ, 0xc0, !PT ;  /* 0x0000001002007812 */ /* 0x040fe400078ec0ff */
[----:B------:R-:W-:Y:S01]  /*0310*/  LOP3.LUT R2, R2, 0xfffffff0, RZ, 0xc0, !PT ;  /* 0xfffffff002027812 */ /* 0x000fe200078ec0ff */
[----:B------:R-:W-:Y:S06]  /*0320*/  @P0 BRA `(.L_x_506) ;  /* 0x0000000c00fc0947 */ /* 0x000fec0003800000 */
.L_x_514:
[----:B0-----:R-:W0:Y:S02]  /*0330*/  LDC R28, c[0x0][0x23c] ;  /* 0x00008f00ff1c7b82 */ /* 0x001e240000000800 */
[----:B0-----:R-:W-:-:S13]  /*0340*/  ISETP.LE.AND P0, PT, R28, UR15, PT ;  /* 0x0000000f1c007c0c */ /* 0x001fda000bf03270 */
[----:B-1----:R-:W-:Y:S05]  /*0350*/  @P0 BRA `(.L_x_507) ;  /* 0x0000000c00e00947 */ /* 0x002fea0003800000 */
[----:B------:R-:W0:Y:S01]  /*0360*/  S2UR UR7, SR_CgaCtaId ;  /* 0x00000000000779c3 */ /* 0x000e220000008800 */
[----:B------:R-:W-:Y:S01]  /*0370*/  UMOV UR6, 0x400 ;  /* 0x0000040000067882 */ /* 0x000fe20000000000 */
[----:B------:R-:W-:Y:S01]  /*0380*/  SHF.R.S32.HI R5, RZ, 0x1f, R21 ;  /* 0x0000001fff057819 */ /* 0x000fe20000011415 */
[----:B------:R-:W-:-:S04]  /*0390*/  IMAD.WIDE.U32 R26, R21, R28, RZ ;  /* 0x0000001c151a7225 */ /* 0x000fc800078e00ff */
[----:B------:R-:W-:-:S04]  /*03a0*/  IMAD R6, R5, R28, RZ ;  /* 0x0000001c05067224 */ /* 0x000fc800078e02ff */
[----:B------:R-:W-:-:S04]  /*03b0*/  IMAD R5, R21, UR4, R6 ;  /* 0x0000000415057c24 */ /* 0x000fc8000f8e0206 */
[----:B------:R-:W-:Y:S01]  /*03c0*/  IMAD.IADD R5, R27, 0x1, R5 ;  /* 0x000000011b057824 */ /* 0x000fe200078e0205 */
[----:B0-----:R-:W-:-:S09]  /*03d0*/  ULEA UR6, UR7, UR6, 0x18 ;  /* 0x0000000607067291 */ /* 0x001fd2000f8ec03f */
[----:B------:R-:W0:Y:S02]  /*03e0*/  LDS R4, [UR6+0x4] ;  /* 0x00000406ff047984 */ /* 0x000e240008000800 */
[----:B0-----:R-:W-:-:S05]  /*03f0*/  IMAD.IADD R3, R4, 0x1, R21 ;  /* 0x0000000104037824 */ /* 0x001fca00078e0215 */
[----:B------:R-:W-:-:S05]  /*0400*/  SHF.R.S32.HI R4, RZ, 0x1f, R3 ;  /* 0x0000001fff047819 */ /* 0x000fca0000011403 */
[-C--:B------:R-:W-:Y:S02]  /*0410*/  IMAD R4, R4, R28.reuse, RZ ;  /* 0x0000001c04047224 */ /* 0x080fe400078e02ff */
[----:B------:R-:W-:-:S04]  /*0420*/  IMAD.WIDE.U32 R28, R3, R28, RZ ;  /* 0x0000001c031c7225 */ /* 0x000fc800078e00ff */
[----:B------:R-:W-:Y:S02]  /*0430*/  IMAD R7, R3, UR4, R4 ;  /* 0x0000000403077c24 */ /* 0x000fe4000f8e0204 */
[----:B------:R-:W-:Y:S02]  /*0440*/  IMAD.U32 R4, RZ, RZ, UR15 ;  /* 0x0000000fff047e24 */ /* 0x000fe4000f8e00ff */
[----:B------:R-:W-:-:S07]  /*0450*/  IMAD.IADD R6, R29, 0x1, R7 ;  /* 0x000000011d067824 */ /* 0x000fce00078e0207 */
.L_x_513:
[----:B01----:R-:W0:Y:S01]  /*0460*/  LDC.64 R10, c[0x0][0x220] ;  /* 0x00008800ff0a7b82 */ /* 0x003e220000000a00 */
[----:B------:R-:W-:Y:S01]  /*0470*/  ULDC UR6, c[0x0][0x244] ;  /* 0x0000910000067ab9 */ /* 0x000fe20000000800 */
[----:B------:R-:W-:Y:S01]  /*0480*/  ULDC UR7, c[0x0][0x248] ;  /* 0x0000920000077ab9 */ /* 0x000fe20000000800 */
[C---:B------:R-:W-:Y:S02]  /*0490*/  IMAD R7, R4.reuse, UR6, R3 ;  /* 0x0000000604077c24 */ /* 0x040fe4000f8e0203 */
[----:B------:R-:W-:-:S03]  /*04a0*/  IMAD R13, R4, UR7, R21 ;  /* 0x00000007040d7c24 */ /* 0x000fc6000f8e0215 */
[----:B------:R-:W1:Y:S01]  /*04b0*/  LDC.64 R8, c[0x0][0x228] ;  /* 0x00008a00ff087b82 */ /* 0x000e620000000a00 */
[----:B0-----:R-:W-:-:S06]  /*04c0*/  IMAD.WIDE R10, R7, 0x4, R10 ;  /* 0x00000004070a7825 */ /* 0x001fcc00078e020a */
[----:B------:R-:W2:Y:S01]  /*04d0*/  LDG.E R10, desc[UR12][R10.64] ;  /* 0x0000000c0a0a7981 */ /* 0x000ea2000c1e1900 */
[----:B-1----:R-:W-:-:S06]  /*04e0*/  IMAD.WIDE R8, R13, 0x4, R8 ;  /* 0x000000040d087825 */ /* 0x002fcc00078e0208 */
[----:B------:R-:W2:Y:S01]  /*04f0*/  LDG.E R9, desc[UR12][R8.64] ;  /* 0x0000000c08097981 */ /* 0x000ea2000c1e1900 */
[----:B------:R-:W-:Y:S02]  /*0500*/  IMAD.MOV.U32 R12, RZ, RZ, 0x3bbb989d ;  /* 0x3bbb989dff0c7424 */ /* 0x000fe400078e00ff */
[----:B------:R-:W-:Y:S01]  /*0510*/  IMAD.MOV.U32 R13, RZ, RZ, 0x437c0000 ;  /* 0x437c0000ff0d7424 */ /* 0x000fe200078e00ff */
[----:B------:R-:W-:Y:S01]  /*0520*/  ISETP.GE.AND P0, PT, R23, UR14, PT ;  /* 0x0000000e17007c0c */ /* 0x000fe2000bf06270 */
[----:B------:R-:W-:Y:S01]  /*0530*/  BSSY B0, `(.L_x_508) ;  /* 0x00000d6000007945 */ /* 0x000fe20003800000 */
[----:B--2---:R-:W-:-:S04]  /*0540*/  FADD R7, -R10, R9 ;  /* 0x000000090a077221 */ /* 0x004fc80000000100 */
[----:B------:R-:W-:-:S04]  /*0550*/  FFMA.SAT R12, R7, R12, 0.5 ;  /* 0x3f000000070c7423 */ /* 0x000fc8000000200c */
[----:B------:R-:W-:-:S04]  /*0560*/  FFMA.RM R12, R12, R13, 12582913 ;  /* 0x4b4000010c0c7423 */ /* 0x000fc8000000400d */
[----:B------:R-:W-:-:S04]  /*0570*/  FADD R14, R12, -12583039 ;  /* 0xcb40007f0c0e7421 */ /* 0x000fc80000000000 */
[----:B------:R-:W-:-:S04]  /*0580*/  FFMA R14, R7, 1.4426950216293334961, -R14 ;  /* 0x3fb8aa3b070e7823 */ /* 0x000fc8000000080e */
[----:B------:R-:W-:-:S06]  /*0590*/  FFMA R14, R7, 1.925963033500011079e-08, R14 ;  /* 0x32a57060070e7823 */ /* 0x000fcc000000000e */
[----:B------:R-:W0:Y:S01]  /*05a0*/  MUFU.EX2 R14, R14 ;  /* 0x0000000e000e7308 */ /* 0x000e220000000800 */
[----:B------:R-:W-:-:S04]  /*05b0*/  IMAD.SHL.U32 R7, R12, 0x800000, RZ ;  /* 0x008000000c077824 */ /* 0x000fc800078e00ff */
[----:B0-----:R-:W-:Y:S01]  /*05c0*/  FMUL R7, R7, R14 ;  /* 0x0000000e07077220 */ /* 0x001fe20000400000 */
[----:B------:R-:W-:Y:S06]  /*05d0*/  @P0 BRA `(.L_x_509) ;  /* 0x0000000c002c0947 */ /* 0x000fec0003800000 */
[----:B------:R-:W-:Y:S01]  /*05e0*/  SHF.R.S32.HI R8, RZ, 0x1f, R4 ;  /* 0x0000001fff087819 */ /* 0x000fe20000011404 */
[----:B------:R-:W-:Y:S01]  /*05f0*/  ULDC UR6, c[0x0][0x240] ;  /* 0x0000900000067ab9 */ /* 0x000fe20000000800 */
[C---:B------:R-:W-:Y:S01]  /*0600*/  IADD3 R9, P0, R4.reuse, R28, RZ ;  /* 0x0000001c04097210 */ /* 0x040fe20007f1e0ff */
[----:B------:R-:W-:Y:S01]  /*0610*/  ULDC.64 UR8, c[0x0][0x218] ;  /* 0x0000860000087ab9 */ /* 0x000fe20000000a00 */
[----:B------:R-:W-:Y:S01]  /*0620*/  IADD3 R10, P1, R4, R26, RZ ;  /* 0x0000001a040a7210 */ /* 0x000fe20007f3e0ff */
[----:B------:R-:W-:Y:S01]  /*0630*/  BSSY B1, `(.L_x_510) ;  /* 0x0000051000017945 */ /* 0x000fe20003800000 */
[----:B------:R-:W-:Y:S02]  /*0640*/  IMAD.MOV.U32 R24, RZ, RZ, R23 ;  /* 0x000000ffff187224 */ /* 0x000fe400078e0017 */
[----:B------:R-:W-:Y:S01]  /*0650*/  IMAD.X R11, R8, 0x1, R6, P0 ;  /* 0x00000001080b7824 */ /* 0x000fe200000e0606 */
[----:B------:R-:W-:Y:S01]  /*0660*/  ISETP.NE.AND P0, PT, R2, RZ, PT ;  /* 0x000000ff0200720c */ /* 0x000fe20003f05270 */
[----:B------:R-:W-:Y:S01]  /*0670*/  IMAD.X R8, R8, 0x1, R5, P1 ;  /* 0x0000000108087824 */ /* 0x000fe200008e0605 */
[----:B------:R-:W-:Y:S01]  /*0680*/  ISETP.NE.AND P1, PT, R0, RZ, PT ;  /* 0x000000ff0000720c */ /* 0x000fe20003f25270 */
[----:B------:R-:W-:-:S02]  /*0690*/  IMAD R12, R11, UR6, RZ ;  /* 0x000000060b0c7c24 */ /* 0x000fc4000f8e02ff */
[----:B------:R-:W-:Y:S02]  /*06a0*/  IMAD R11, R8, UR6, RZ ;  /* 0x00000006080b7c24 */ /* 0x000fe4000f8e02ff */
[C---:B------:R-:W-:Y:S02]  /*06b0*/  IMAD R13, R9.reuse, UR5, R12 ;  /* 0x00000005090d7c24 */ /* 0x040fe4000f8e020c */
[----:B------:R-:W-:-:S04]  /*06c0*/  IMAD.WIDE.U32 R8, R9, UR6, RZ ;  /* 0x0000000609087c25 */ /* 0x000fc8000f8e00ff */
[C---:B------:R-:W-:Y:S01]  /*06d0*/  IMAD R15, R10.reuse, UR5, R11 ;  /* 0x000000050a0f7c24 */ /* 0x040fe2000f8e020b */
[----:B------:R-:W-:Y:S01]  /*06e0*/  IADD3 R13, R9, R13, RZ ;  /* 0x0000000d090d7210 */ /* 0x000fe20007ffe0ff */
[----:B------:R-:W-:Y:S01]  /*06f0*/  IMAD.WIDE.U32 R10, R10, UR6, RZ ;  /* 0x000000060a0a7c25 */ /* 0x000fe2000f8e00ff */
[----:B------:R-:W-:Y:S02]  /*0700*/  ULDC.64 UR6, c[0x0][0x210] ;  /* 0x0000840000067ab9 */ /* 0x000fe40000000a00 */
[----:B------:R-:W-:Y:S01]  /*0710*/  LEA R30, P2, R8, UR6, 0x1 ;  /* 0x00000006081e7c11 */ /* 0x000fe2000f8408ff */
[----:B------:R-:W-:Y:S01]  /*0720*/  IMAD.IADD R9, R11, 0x1, R15 ;  /* 0x000000010b097824 */ /* 0x000fe200078e020f */
[----:B------:R-:W-:Y:S02]  /*0730*/  LEA R32, P3, R10, UR8, 0x1 ;  /* 0x000000080a207c11 */ /* 0x000fe4000f8608ff */
[----:B------:R-:W-:Y:S02]  /*0740*/  LEA.HI.X R31, R8, UR7, R13, 0x1, P2 ;  /* 0x00000007081f7c11 */ /* 0x000fe400090f0c0d */
[----:B------:R-:W-:Y:S01]  /*0750*/  LEA.HI.X R33, R10, UR9, R9, 0x1, P3 ;  /* 0x000000090a217c11 */ /* 0x000fe200098f0c09 */
[----:B------:R-:W-:Y:S08]  /*0760*/  @P1 BRA `(.L_x_511) ;  /* 0x0000000000f41947 */ /* 0x000ff00003800000 */
        /* <DEDUP_REMOVED lines=11> */
[----:B------:R-:W-:Y:S02]  /*0820*/  HSETP2.BF16_V2.NEU.AND P1, P2, R10, RZ.H0_H0, PT ;  /* 0x200000ff0a007234 */ /* 0x000fe40003a2d002 */
[----:B------:R-:W-:-:S03]  /*0830*/  PRMT R25, R11, 0x7632, R25 ;  /* 0x000076320b197816 */ /* 0x000fc60000000019 */
[----:B------:R-:W-:Y:S02]  /*0840*/  @P5 IMAD.U32 R24, R18, 0x10000, RZ ;  /* 0x0001000012185824 */ /* 0x000fe400078e00ff */
[----:B------:R-:W-:Y:S02]  /*0850*/  @P4 IMAD.U32 R18, R8, 0x10000, RZ ;  /* 0x0001000008124824 */ /* 0x000fe400078e00ff */
[----:B------:R-:W-:Y:S02]  /*0860*/  @P6 IMAD.U32 R34, R19, 0x10000, RZ ;  /* 0x0001000013226824 */ /* 0x000fe400078e00ff */
[C---:B------:R-:W-:Y:S01]  /*0870*/  @P5 FMUL R19, R7.reuse, R24 ;  /* 0x0000001807135220 */ /* 0x040fe20000400000 */
[C---:B------:R-:W-:Y:S01]  /*0880*/  @P4 FMUL R8, R7.reuse, R18 ;  /* 0x0000001207084220 */ /* 0x040fe20000400000 */
[----:B------:R-:W-:Y:S01]  /*0890*/  @!P5 PRMT R18, RZ, 0x7610, R18 ;  /* 0x00007610ff12d816 */ /* 0x000fe20000000012 */
[----:B------:R-:W-:Y:S01]  /*08a0*/  @P6 FMUL R34, R7, R34 ;  /* 0x0000002207226220 */ /* 0x000fe20000400000 */
[----:B------:R-:W-:-:S02]  /*08b0*/  @!P4 PRMT R24, RZ, 0x7610, R24 ;  /* 0x00007610ff18c816 */ /* 0x000fc40000000018 */
[----:B------:R-:W-:Y:S02]  /*08c0*/  @P5 F2FP.BF16.F32.PACK_AB R18, RZ, R19 ;  /* 0x00000013ff12523e */ /* 0x000fe400000010ff */
[----:B------:R-:W-:Y:S02]  /*08d0*/  PRMT R19, R10, 0x7632, R19 ;  /* 0x000076320a137816 */ /* 0x000fe40000000013 */
[----:B------:R-:W-:Y:S02]  /*08e0*/  @P4 F2FP.BF16.F32.PACK_AB R24, RZ, R8 ;  /* 0x00000008ff18423e */ /* 0x000fe400000010ff */
[----:B------:R-:W-:Y:S01]  /*08f0*/  HSETP2.BF16_V2.NEU.AND P4, P5, R11, RZ.H0_H0, PT ;  /* 0x200000ff0b007234 */ /* 0x000fe20003d8d002 */
[----:B------:R-:W-:Y:S01]  /*0900*/  @P2 IMAD.U32 R36, R19, 0x10000, RZ ;  /* 0x0001000013242824 */ /* 0x000fe200078e00ff */
[----:B------:R-:W-:Y:S01]  /*0910*/  @!P6 PRMT R8, RZ, 0x7610, R8 ;  /* 0x00007610ff08e816 */ /* 0x000fe20000000008 */
[----:B---3--:R-:W-:Y:S01]  /*0920*/  HADD2.BF16_V2 R24, R12.H0_H0, R24.H0_H0 ;  /* 0x200000180c187230 */ /* 0x008fe20000200800 */
[----:B------:R-:W-:Y:S01]  /*0930*/  @P6 F2FP.BF16.F32.PACK_AB R8, RZ, R34 ;  /* 0x00000022ff08623e */ /* 0x000fe200000010ff */
[----:B------:R-:W-:-:S02]  /*0940*/  @P3 IMAD.U32 R34, R9, 0x10000, RZ ;  /* 0x0001000009223824 */ /* 0x000fc400078e00ff */
[C---:B------:R-:W-:Y:S01]  /*0950*/  @P2 FMUL R36, R7.reuse, R36 ;  /* 0x0000002407242220 */ /* 0x040fe20000400000 */
[----:B------:R-:W-:Y:S01]  /*0960*/  @!P2 PRMT R19, RZ, 0x7610, R19 ;  /* 0x00007610ff13a816 */ /* 0x000fe20000000013 */
[----:B------:R-:W-:Y:S02]  /*0970*/  HADD2.BF16_V2 R12, R12.H1_H1, R18.H0_H0 ;  /* 0x200000120c0c7230 */ /* 0x000fe40000200c00 */
[----:B------:R-:W-:Y:S01]  /*0980*/  @P3 FMUL R34, R7, R34 ;  /* 0x0000002207223220 */ /* 0x000fe20000400000 */
[----:B------:R-:W-:Y:S02]  /*0990*/  @!P3 PRMT R9, RZ, 0x7610, R9 ;  /* 0x00007610ff09b816 */ /* 0x000fe40000000009 */
[----:B------:R-:W-:Y:S01]  /*09a0*/  @P2 F2FP.BF16.F32.PACK_AB R19, RZ, R36 ;  /* 0x00000024ff13223e */ /* 0x000fe200000010ff */
[----:B------:R-:W-:Y:S01]  /*09b0*/  @P4 IMAD.U32 R36, R11, 0x10000, RZ ;  /* 0x000100000b244824 */ /* 0x000fe200078e00ff */
[----:B------:R-:W-:Y:S01]  /*09c0*/  @P3 F2FP.BF16.F32.PACK_AB R9, RZ, R34 ;  /* 0x00000022ff09323e */ /* 0x000fe200000010ff */
[----:B------:R-:W-:Y:S01]  /*09d0*/  @P1 IMAD.U32 R34, R10, 0x10000, RZ ;  /* 0x000100000a221824 */ /* 0x000fe200078e00ff */
[----:B------:R-:W-:Y:S01]  /*09e0*/  @P5 SHF.L.U32 R38, R25, 0x10, RZ ;  /* 0x0000001019265819 */ /* 0x000fe200000006ff */
[C---:B------:R-:W-:Y:S01]  /*09f0*/  @P4 FMUL R36, R7.reuse, R36 ;  /* 0x0000002407244220 */ /* 0x040fe20000400000 */
        /* <DEDUP_REMOVED lines=8> */
[----:B------:R-:W-:Y:S01]  /*0a80*/  @P5 F2FP.BF16.F32.PACK_AB R25, RZ, R38 ;  /* 0x00000026ff19523e */ /* 0x000fe200000010ff */
[C---:B------:R-:W-:Y:S01]  /*0a90*/  HADD2.BF16_V2 R19, R14.reuse.H1_H1, R19.H0_H0 ;  /* 0x200000130e137230 */ /* 0x040fe20000200c00 */
[----:B------:R-:W-:Y:S01]  /*0aa0*/  @P1 F2FP.BF16.F32.PACK_AB R34, RZ, R11 ;  /* 0x0000000bff22123e */ /* 0x000fe200000010ff */
[C---:B------:R-:W-:Y:S01]  /*0ab0*/  HADD2.BF16_V2 R18, R15.reuse.H0_H0, R10.H0_H0 ;  /* 0x2000000a0f127230 */ /* 0x040fe20000200800 */
[----:B------:R-:W-:Y:S01]  /*0ac0*/  PRMT R8, R24, 0x5410, R12 ;  /* 0x0000541018087816 */ /* 0x000fe2000000000c */
[----:B------:R-:W-:Y:S01]  /*0ad0*/  HADD2.BF16_V2 R11, R15.H1_H1, R25.H0_H0 ;  /* 0x200000190f0b7230 */ /* 0x000fe20000200c00 */
[----:B------:R-:W-:Y:S01]  /*0ae0*/  PRMT R9, R9, 0x5410, R13 ;  /* 0x0000541009097816 */ /* 0x000fe2000000000d */
[----:B------:R-:W-:Y:S01]  /*0af0*/  HADD2.BF16_V2 R10, R14.H0_H0, R34.H0_H0 ;  /* 0x200000220e0a7230 */ /* 0x000fe20000200800 */
[----:B------:R-:W-:-:S02]  /*0b00*/  LOP3.LUT R24, R23, 0x10, RZ, 0xfc, !PT ;  /* 0x0000001017187812 */ /* 0x000fc400078efcff */
[----:B------:R-:W-:Y:S02]  /*0b10*/  PRMT R11, R18, 0x5410, R11 ;  /* 0x00005410120b7816 */ /* 0x000fe4000000000b */
[----:B------:R-:W-:-:S05]  /*0b20*/  PRMT R10, R10, 0x5410, R19 ;  /* 0x000054100a0a7816 */ /* 0x000fca0000000013 */
[----:B------:R0:W-:Y:S02]  /*0b30*/  STG.E.128 desc[UR12][R16.64], R8 ;  /* 0x0000000810007986 */ /* 0x0001e4000c101d0c */
.L_x_511:
[----:B------:R-:W-:Y:S05]  /*0b40*/  BSYNC B1 ;  /* 0x0000000000017941 */ /* 0x000fea0003800000 */
.L_x_510:
[----:B------:R-:W-:Y:S05]  /*0b50*/  @!P0 BRA `(.L_x_509) ;  /* 0x0000000400cc8947 */ /* 0x000fea0003800000 */
.L_x_512:
        /* <DEDUP_REMOVED lines=17> */
[----:B------:R-:W-:-:S02]  /*0c70*/  @P0 F2FP.BF16.F32.PACK_AB R8, RZ, R17 ;  /* 0x00000011ff08023e */ /* 0x000fc400000010ff */
[----:B------:R-:W-:Y:S01]  /*0c80*/  PRMT R17, R9, 0x7632, R17 ;  /* 0x0000763209117816 */ /* 0x000fe20000000011 */
[----:B------:R-:W-:Y:S01]  /*0c90*/  @P2 FMUL R18, R7, R18 ;  /* 0x0000001207122220 */ /* 0x000fe20000400000 */
[----:B------:R-:W-:Y:S01]  /*0ca0*/  @!P2 PRMT R9, RZ, 0x7610, R9 ;  /* 0x00007610ff09a816 */ /* 0x000fe20000000009 */
[----:B---3--:R-:W-:Y:S01]  /*0cb0*/  HADD2.BF16_V2 R8, R12.H0_H0, R8.H0_H0 ;  /* 0x200000080c087230 */ /* 0x008fe20000200800 */
[----:B------:R-:W-:Y:S01]  /*0cc0*/  HSETP2.BF16_V2.NEU.AND P0, P1, R10, RZ.H0_H0, PT ;  /* 0x200000ff0a007234 */ /* 0x000fe2000390d002 */
[----:B------:R-:W-:Y:S01]  /*0cd0*/  @P3 IMAD.U32 R36, R17, 0x10000, RZ ;  /* 0x0001000011243824 */ /* 0x000fe200078e00ff */
[----:B------:R-:W-:Y:S01]  /*0ce0*/  @P2 F2FP.BF16.F32.PACK_AB R9, RZ, R18 ;  /* 0x00000012ff09223e */ /* 0x000fe200000010ff */
[----:B------:R-:W-:Y:S01]  /*0cf0*/  HADD2.BF16_V2 R16, R12.H1_H1, R16.H0_H0 ;  /* 0x200000100c107230 */ /* 0x000fe20000200c00 */
[----:B------:R-:W-:Y:S01]  /*0d00*/  PRMT R18, R11, 0x7632, R18 ;  /* 0x000076320b127816 */ /* 0x000fe20000000012 */
[----:B------:R-:W-:Y:S01]  /*0d10*/  @P3 FMUL R36, R7, R36 ;  /* 0x0000002407243220 */ /* 0x000fe20000400000 */
[----:B------:R-:W-:Y:S01]  /*0d20*/  @!P3 PRMT R17, RZ, 0x7610, R17 ;  /* 0x00007610ff11b816 */ /* 0x000fe20000000011 */
[----:B------:R-:W-:Y:S01]  /*0d30*/  HADD2.BF16_V2 R9, R13.H0_H0, R9.H0_H0 ;  /* 0x200000090d097230 */ /* 0x000fe20000200800 */
[----:B------:R-:W-:Y:S01]  /*0d40*/  @!P4 PRMT R11, RZ, 0x7610, R11 ;  /* 0x00007610ff0bc816 */ /* 0x000fe2000000000b */
[----:B------:R-:W-:Y:S01]  /*0d50*/  @P5 IMAD.U32 R18, R18, 0x10000, RZ ;  /* 0x0001000012125824 */ /* 0x000fe200078e00ff */
[----:B------:R-:W-:-:S02]  /*0d60*/  @P3 F2FP.BF16.F32.PACK_AB R17, RZ, R36 ;  /* 0x00000024ff11323e */ /* 0x000fc400000010ff */
[C---:B------:R-:W-:Y:S01]  /*0d70*/  PRMT R36, R10.reuse, 0x7632, R36 ;  /* 0x000076320a247816 */ /* 0x040fe20000000024 */
[C---:B------:R-:W-:Y:S01]  /*0d80*/  @P5 FMUL R19, R7.reuse, R18 ;  /* 0x0000001207135220 */ /* 0x040fe20000400000 */
[----:B------:R-:W-:Y:S01]  /*0d90*/  @P0 IMAD.U32 R10, R10, 0x10000, RZ ;  /* 0x000100000a0a0824 */ /* 0x000fe200078e00ff */
[----:B------:R-:W-:Y:S01]  /*0da0*/  @!P5 PRMT R18, RZ, 0x7610, R18 ;  /* 0x00007610ff12d816 */ /* 0x000fe20000000012 */
[----:B------:R-:W-:Y:S02]  /*0db0*/  HADD2.BF16_V2 R17, R13.H1_H1, R17.H0_H0 ;  /* 0x200000110d117230 */ /* 0x000fe40000200c00 */
[----:B------:R-:W-:Y:S01]  /*0dc0*/  @P1 IMAD.U32 R36, R36, 0x10000, RZ ;  /* 0x0001000024241824 */ /* 0x000fe200078e00ff */
[----:B------:R-:W-:Y:S01]  /*0dd0*/  @P5 F2FP.BF16.F32.PACK_AB R18, RZ, R19 ;  /* 0x00000013ff12523e */ /* 0x000fe200000010ff */
[C---:B------:R-:W-:Y:S01]  /*0de0*/  @P4 FMUL R19, R7.reuse, R40 ;  /* 0x0000002807134220 */ /* 0x040fe20000400000 */
[C---:B------:R-:W-:Y:S01]  /*0df0*/  @P0 FMUL R10, R7.reuse, R10 ;  /* 0x0000000a070a0220 */ /* 0x040fe20000400000 */
[----:B------:R-:W-:Y:S01]  /*0e00*/  @P1 FMUL R36, R7, R36 ;  /* 0x0000002407241220 */ /* 0x000fe20000400000 */
[----:B------:R-:W-:Y:S01]  /*0e10*/  @!P0 PRMT R25, RZ, 0x7610, R25 ;  /* 0x00007610ff198816 */ /* 0x000fe20000000019 */
[----:B------:R-:W-:Y:S01]  /*0e20*/  HADD2.BF16_V2 R18, R15.H1_H1, R18.H0_H0 ;  /* 0x200000120f127230 */ /* 0x000fe20000200c00 */
[----:B------:R-:W-:-:S02]  /*0e30*/  @P4 F2FP.BF16.F32.PACK_AB R11, RZ, R19 ;  /* 0x00000013ff0b423e */ /* 0x000fc400000010ff */
[----:B------:R-:W-:Y:S02]  /*0e40*/  @!P1 PRMT R19, RZ, 0x7610, R19 ;  /* 0x00007610ff139816 */ /* 0x000fe40000000013 */
[----:B------:R-:W-:Y:S01]  /*0e50*/  @P0 F2FP.BF16.F32.PACK_AB R25, RZ, R10 ;  /* 0x0000000aff19023e */ /* 0x000fe200000010ff */
[----:B------:R-:W-:Y:S01]  /*0e60*/  HADD2.BF16_V2 R11, R15.H0_H0, R11.H0_H0 ;  /* 0x2000000b0f0b7230 */ /* 0x000fe20000200800 */
[----:B------:R-:W-:Y:S02]  /*0e70*/  @P1 F2FP.BF16.F32.PACK_AB R19, RZ, R36 ;  /* 0x00000024ff13123e */ /* 0x000fe400000010ff */
[----:B------:R-:W-:Y:S01]  /*0e80*/  PRMT R16, R8, 0x5410, R16 ;  /* 0x0000541008107816 */ /* 0x000fe20000000010 */
[C---:B------:R-:W-:Y:S01]  /*0e90*/  HADD2.BF16_V2 R25, R14.reuse.H0_H0, R25.H0_H0 ;  /* 0x200000190e197230 */ /* 0x040fe20000200800 */
[----:B------:R-:W-:Y:S01]  /*0ea0*/  PRMT R17, R9, 0x5410, R17 ;  /* 0x0000541009117816 */ /* 0x000fe20000000011 */
        /* <DEDUP_REMOVED lines=9> */
[----:B0-----:R-:W-:Y:S02]  /*0f40*/  PRMT R16, R9, 0x7632, R16 ;  /* 0x0000763209107816 */ /* 0x001fe40000000010 */
[----:B------:R-:W-:Y:S02]  /*0f50*/  PRMT R25, R8, 0x7632, R25 ;  /* 0x0000763208197816 */ /* 0x000fe40000000019 */
[----:B------:R-:W-:-:S05]  /*0f60*/  HSETP2.BF16_V2.NEU.AND P4, P5, R11, RZ.H0_H0, PT ;  /* 0x200000ff0b007234 */ /* 0x000fca0003d8d002 */
[----:B------:R-:W-:Y:S02]  /*0f70*/  @P0 IMAD.U32 R8, R8, 0x10000, RZ ;  /* 0x0001000008080824 */ /* 0x000fe400078e00ff */
[----:B------:R-:W-:Y:S02]  /*0f80*/  @P3 IMAD.U32 R16, R16, 0x10000, RZ ;  /* 0x0001000010103824 */ /* 0x000fe400078e00ff */
[----:B------:R-:W-:Y:S02]  /*0f90*/  @P1 IMAD.U32 R36, R25, 0x10000, RZ ;  /* 0x0001000019241824 */ /* 0x000fe400078e00ff */
[C---:B------:R-:W-:Y:S01]  /*0fa0*/  @P0 FMUL R8, R7.reuse, R8 ;  /* 0x0000000807080220 */ /* 0x040fe20000400000 */
[C---:B------:R-:W-:Y:S01]  /*0fb0*/  @P3 FMUL R18, R7.reuse, R16 ;  /* 0x0000001007123220 */ /* 0x040fe20000400000 */
[----:B------:R-:W-:Y:S01]  /*0fc0*/  @!P0 PRMT R17, RZ, 0x7610, R17 ;  /* 0x00007610ff118816 */ /* 0x000fe20000000011 */
[----:B------:R-:W-:Y:S02]  /*0fd0*/  @P1 FMUL R36, R7, R36 ;  /* 0x0000002407241220 */ /* 0x000fe40000400000 */
[----:B------:R-:W-:-:S02]  /*0fe0*/  @P0 F2FP.BF16.F32.PACK_AB R17, RZ, R8 ;  /* 0x00000008ff11023e */ /* 0x000fc400000010ff */
[----:B------:R-:W-:Y:S02]  /*0ff0*/  @!P3 PRMT R8, RZ, 0x7610, R8 ;  /* 0x00007610ff08b816 */ /* 0x000fe40000000008 */
[----:B------:R-:W-:Y:S02]  /*1000*/  @P3 F2FP.BF16.F32.PACK_AB R8, RZ, R18 ;  /* 0x00000012ff08323e */ /* 0x000fe400000010ff */
[----:B------:R-:W-:Y:S02]  /*1010*/  @!P1 PRMT R25, RZ, 0x7610, R25 ;  /* 0x00007610ff199816 */ /* 0x000fe40000000019 */
[----:B------:R-:W-:Y:S02]  /*1020*/  PRMT R18, R11, 0x7632, R18 ;  /* 0x000076320b127816 */ /* 0x000fe40000000012 */
[----:B------:R-:W-:Y:S01]  /*1030*/  @P1 F2FP.BF16.F32.PACK_AB R25, RZ, R36 ;  /* 0x00000024ff19123e */ /* 0x000fe200000010ff */
[----:B------:R-:W-:Y:S01]  /*1040*/  @P2 IMAD.U32 R16, R9, 0x10000, RZ ;  /* 0x0001000009102824 */ /* 0x000fe200078e00ff */
[----:B------:R-:W-:-:S02]  /*1050*/  HSETP2.BF16_V2.NEU.AND P0, P1, R10, RZ.H0_H0, PT ;  /* 0x200000ff0a007234 */ /* 0x000fc4000390d002 */
[----:B------:R-:W-:Y:S01]  /*1060*/  @P5 SHF.L.U32 R18, R18, 0x10, RZ ;  /* 0x0000001012125819 */ /* 0x000fe200000006ff */
[----:B------:R-:W-:Y:S01]  /*1070*/  @P2 FMUL R16, R7, R16 ;  /* 0x0000001007102220 */ /* 0x000fe20000400000 */
[----:B------:R-:W-:Y:S01]  /*1080*/  @P4 IMAD.U32 R36, R11, 0x10000, RZ ;  /* 0x000100000b244824 */ /* 0x000fe200078e00ff */
[C---:B------:R-:W-:Y:S02]  /*1090*/  PRMT R11, R10.reuse, 0x7632, R11 ;  /* 0x000076320a0b7816 */ /* 0x040fe4000000000b */
[C---:B------:R-:W-:Y:S01]  /*10a0*/  @P5 FMUL R18, R7.reuse, R18 ;  /* 0x0000001207125220 */ /* 0x040fe20000400000 */
[----:B------:R-:W-:Y:S01]  /*10b0*/  @!P2 PRMT R9, RZ, 0x7610, R9 ;  /* 0x00007610ff09a816 */ /* 0x000fe20000000009 */
[----:B------:R-:W-:Y:S01]  /*10c0*/  @P4 FMUL R36, R7, R36 ;  /* 0x0000002407244220 */ /* 0x000fe20000400000 */
[----:B------:R-:W-:Y:S02]  /*10d0*/  @P2 F2FP.BF16.F32.PACK_AB R9, RZ, R16 ;  /* 0x00000010ff09223e */ /* 0x000fe400000010ff */
[----:B------:R-:W-:Y:S01]  /*10e0*/  @!P5 PRMT R16, RZ, 0x7610, R16 ;  /* 0x00007610ff10d816 */ /* 0x000fe20000000010 */
[----:B------:R-:W-:Y:S01]  /*10f0*/  @P0 IMAD.U32 R10, R10, 0x10000, RZ ;  /* 0x000100000a0a0824 */ /* 0x000fe200078e00ff */
[----:B------:R-:W-:Y:S01]  /*1100*/  @P5 F2FP.BF16.F32.PACK_AB R16, RZ, R18 ;  /* 0x00000012ff10523e */ /* 0x000fe200000010ff */
[----:B------:R-:W-:Y:S01]  /*1110*/  @P1 IMAD.U32 R18, R11, 0x10000, RZ ;  /* 0x000100000b121824 */ /* 0x000fe200078e00ff */
[----:B------:R-:W-:Y:S01]  /*1120*/  @!P4 PRMT R11, RZ, 0x7610, R11 ;  /* 0x00007610ff0bc816 */ /* 0x000fe2000000000b */
[C---:B------:R-:W-:Y:S01]  /*1130*/  @P0 FMUL R19, R7.reuse, R10 ;  /* 0x0000000a07130220 */ /* 0x040fe20000400000 */
[----:B------:R-:W-:Y:S01]  /*1140*/  @P4 F2FP.BF16.F32.PACK_AB R11, RZ, R36 ;  /* 0x00000024ff0b423e */ /* 0x000fe200000010ff */
[----:B------:R-:W-:Y:S01]  /*1150*/  @P1 FMUL R36, R7, R18 ;  /* 0x0000001207241220 */ /* 0x000fe20000400000 */
[----:B------:R-:W-:-:S02]  /*1160*/  @!P1 PRMT R18, RZ, 0x7610, R18 ;  /* 0x00007610ff129816 */ /* 0x000fc40000000012 */
[----:B------:R-:W-:Y:S02]  /*1170*/  @!P0 PRMT R10, RZ, 0x7610, R10 ;  /* 0x00007610ff0a8816 */ /* 0x000fe4000000000a */
[----:B------:R-:W-:Y:S02]  /*1180*/  @P1 F2FP.BF16.F32.PACK_AB R18, RZ, R36 ;  /* 0x00000024ff12123e */ /* 0x000fe400000010ff */
[----:B------:R-:W-:Y:S01]  /*1190*/  @P0 F2FP.BF16.F32.PACK_AB R10, RZ, R19 ;  /* 0x00000013ff0a023e */ /* 0x000fe200000010ff */
[----:B--2---:R-:W-:Y:S02]  /*11a0*/  HADD2.BF16_V2 R9, R13.H0_H0, R9.H0_H0 ;  /* 0x200000090d097230 */ /* 0x004fe40000200800 */
[C---:B------:R-:W-:Y:S02]  /*11b0*/  HADD2.BF16_V2 R17, R12.reuse.H0_H0, R17.H0_H0 ;  /* 0x200000110c117230 */ /* 0x040fe40000200800 */
[----:B------:R-:W-:Y:S02]  /*11c0*/  HADD2.BF16_V2 R25, R12.H1_H1, R25.H0_H0 ;  /* 0x200000190c197230 */ /* 0x000fe40000200c00 */
[----:B------:R-:W-:-:S02]  /*11d0*/  HADD2.BF16_V2 R11, R15.H0_H0, R11.H0_H0 ;  /* 0x2000000b0f0b7230 */ /* 0x000fc40000200800 */
[----:B------:R-:W-:Y:S02]  /*11e0*/  HADD2.BF16_V2 R16, R15.H1_H1, R16.H0_H0 ;  /* 0x200000100f107230 */ /* 0x000fe40000200c00 */
[----:B------:R-:W-:Y:S02]  /*11f0*/  HADD2.BF16_V2 R13, R13.H1_H1, R8.H0_H0 ;  /* 0x200000080d0d7230 */ /* 0x000fe40000200c00 */
[C---:B------:R-:W-:Y:S02]  /*1200*/  HADD2.BF16_V2 R10, R14.reuse.H0_H0, R10.H0_H0 ;  /* 0x2000000a0e0a7230 */ /* 0x040fe40000200800 */
[----:B------:R-:W-:Y:S01]  /*1210*/  HADD2.BF16_V2 R18, R14.H1_H1, R18.H0_H0 ;  /* 0x200000120e127230 */ /* 0x000fe20000200c00 */
[----:B------:R-:W-:Y:S02]  /*1220*/  PRMT R11, R11, 0x5410, R16 ;  /* 0x000054100b0b7816 */ /* 0x000fe40000000010 */
[----:B------:R-:W-:Y:S02]  /*1230*/  PRMT R8, R17, 0x5410, R25 ;  /* 0x0000541011087816 */ /* 0x000fe40000000019 */
[----:B------:R-:W-:-:S02]  /*1240*/  PRMT R9, R9, 0x5410, R13 ;  /* 0x0000541009097816 */ /* 0x000fc4000000000d */
[----:B------:R-:W-:-:S05]  /*1250*/  PRMT R10, R10, 0x5410, R18 ;  /* 0x000054100a0a7816 */ /* 0x000fca0000000012 */
[----:B------:R1:W-:Y:S01]  /*1260*/  STG.E.128 desc[UR12][R34.64+0x100], R8 ;  /* 0x0001000822007986 */ /* 0x0003e2000c101d0c */
[----:B------:R-:W-:-:S13]  /*1270*/  ISETP.GE.AND P0, PT, R24, UR14, PT ;  /* 0x0000000e18007c0c */ /* 0x000fda000bf06270 */
[----:B------:R-:W-:Y:S05]  /*1280*/  @!P0 BRA `(.L_x_512) ;  /* 0xfffffff800348947 */ /* 0x000fea000383ffff */
.L_x_509:
[----:B------:R-:W-:Y:S05]  /*1290*/  BSYNC B0 ;  /* 0x0000000000007941 */ /* 0x000fea0003800000 */
.L_x_508:
[----:B------:R-:W-:Y:S01]  /*12a0*/  VIADD R4, R4, UR16 ;  /* 0x0000001004047c36 */ /* 0x000fe20008000000 */
[----:B------:R-:W-:-:S04]  /*12b0*/  ULDC UR6, c[0x0][0x23c] ;  /* 0x00008f0000067ab9 */ /* 0x000fc80000000800 */
[----:B------:R-:W-:-:S13]  /*12c0*/  ISETP.GE.AND P0, PT, R4, UR6, PT ;  /* 0x0000000604007c0c */ /* 0x000fda000bf06270 */
[----:B------:R-:W-:Y:S05]  /*12d0*/  @!P0 BRA `(.L_x_513) ;  /* 0xfffffff000608947 */ /* 0x000fea000383ffff */
.L_x_507:
[----:B------:R-:W-:-:S04]  /*12e0*/  LEA.HI R21, R22, R21, RZ, 0x1c ;  /* 0x0000001516157211 */ /* 0x000fc800078fe0ff */
[----:B------:R-:W-:-:S13]  /*12f0*/  ISETP.GE.AND P0, PT, R21, R20, PT ;  /* 0x000000141500720c */ /* 0x000fda0003f06270 */
[----:B------:R-:W-:Y:S05]  /*1300*/  @!P0 BRA `(.L_x_514) ;  /* 0xfffffff000088947 */ /* 0x000fea000383ffff */
[----:B------:R-:W-:Y:S05]  /*1310*/  EXIT ;  /* 0x000000000000794d */ /* 0x000fea0003800000 */
.L_x_506:
[----:B------:R-:W-:Y:S01]  /*1320*/  ULDC.64 UR8, c[0x0][0x210] ;  /* 0x0000840000087ab9 */ /* 0x000fe20000000a00 */
[----:B------:R-:W-:Y:S01]  /*1330*/  ULDC.64 UR10, c[0x0][0x218] ;  /* 0x00008600000a7ab9 */ /* 0x000fe20000000a00 */
[----:B------:R-:W-:Y:S02]  /*1340*/  UIADD3 UR7, UP0, UR8, 0x100, URZ ;  /* 0x0000010008077890 */ /* 0x000fe4000ff1e03f */
[----:B------:R-:W-:Y:S02]  /*1350*/  UIADD3 UR4, UP1, UR10, 0x100, URZ ;  /* 0x000001000a047890 */ /* 0x000fe4000ff3e03f */
[----:B------:R-:W-:Y:S02]  /*1360*/  UIADD3.X UR8, URZ, UR9, URZ, UP0, !UPT ;  /* 0x000000093f087290 */ /* 0x000fe400087fe43f */
[----:B------:R-:W-:-:S12]  /*1370*/  UIADD3.X UR6, URZ, UR11, URZ, UP1, !UPT ;  /* 0x0000000b3f067290 */ /* 0x000fd80008ffe43f */
.L_x_524:
[----:B------:R-:W-:Y:S01]  /*1380*/  ULDC UR9, c[0x0][0x238] ;  /* 0x00008e0000097ab9 */ /* 0x000fe20000000800 */
[----:B------:R-:W-:Y:S01]  /*1390*/  BSSY B0, `(.L_x_515) ;  /* 0x0000010000007945 */ /* 0x000fe20003800000 */
[----:B------:R-:W-:Y:S02]  /*13a0*/  IMAD.MOV.U32 R0, RZ, RZ, 0x1 ;  /* 0x00000001ff007424 */ /* 0x000fe400078e00ff */
[----:B01----:R-:W-:-:S07]  /*13b0*/  IMAD.U32 R3, RZ, RZ, UR9 ;  /* 0x00000009ff037e24 */ /* 0x003fce000f8e00ff */
.L_x_516:
[----:B------:R-:W1:Y:S01]  /*13c0*/  S2R R5, SR_CgaCtaId ;  /* 0x0000000000057919 */ /* 0x000e620000008800 */
[----:B------:R-:W-:Y:S01]  /*13d0*/  IMAD.IADD R2, R3, 0x1, R0 ;  /* 0x0000000103027824 */ /* 0x000fe200078e0200 */
[----:B------:R-:W-:-:S04]  /*13e0*/  MOV R4, 0x400 ;  /* 0x0000040000047802 */ /* 0x000fc80000000f00 */
[----:B------:R-:W-:-:S04]  /*13f0*/  LEA.HI R2, R2, R2, RZ, 0x1 ;  /* 0x0000000202027211 */ /* 0x000fc800078f08ff */
[----:B------:R-:W-:Y:S02]  /*1400*/  SHF.R.S32.HI R2, RZ, 0x1, R2 ;  /* 0x00000001ff027819 */ /* 0x000fe40000011402 */
[----:B-1----:R-:W-:-:S05]  /*1410*/  LEA R5, R5, R4, 0x18 ;  /* 0x0000000405057211 */ /* 0x002fca00078ec0ff */
        /* <DEDUP_REMOVED lines=8> */
.L_x_515:
[----:B------:R-:W0:Y:S02]  /*14a0*/  LDC R26, c[0x0][0x23c] ;  /* 0x00008f00ff1a7b82 */ /* 0x000e240000000800 */
[----:B0-----:R-:W-:-:S13]  /*14b0*/  ISETP.LE.AND P0, PT, R26, UR15, PT ;  /* 0x0000000f1a007c0c */ /* 0x001fda000bf03270 */
[----:B------:R-:W-:Y:S05]  /*14c0*/  @P0 BRA `(.L_x_517) ;  /* 0x0000001000280947 */ /* 0x000fea0003800000 */
[----:B------:R-:W-:Y:S01]  /*14d0*/  IMAD R0, R0, 0x4, R5 ;  /* 0x0000000400007824 */ /* 0x000fe200078e0205 */
[----:B------:R-:W-:Y:S01]  /*14e0*/  SHF.R.S32.HI R3, RZ, 0x1f, R21 ;  /* 0x0000001fff037819 */ /* 0x000fe20000011415 */
[----:B------:R-:W-:Y:S01]  /*14f0*/  ULDC UR9, c[0x0][0x23c] ;  /* 0x00008f0000097ab9 */ /* 0x000fe20000000800 */
[-C--:B------:R-:W-:Y:S01]  /*1500*/  IMAD.WIDE.U32 R18, R21, R26.reuse, RZ ;  /* 0x0000001a15127225 */ /* 0x080fe200078e00ff */
[----:B------:R-:W-:Y:S01]  /*1510*/  USHF.R.S32.HI UR9, URZ, 0x1f, UR9 ;  /* 0x0000001f3f097899 */ /* 0x000fe20008011409 */
[----:B------:R-:W-:Y:S01]  /*1520*/  MOV R17, UR15 ;  /* 0x0000000f00117c02 */ /* 0x000fe20008000f00 */
[----:B------:R-:W0:Y:S01]  /*1530*/  LDS R0, [R0] ;  /* 0x0000000000007984 */ /* 0x000e220000000800 */
[----:B------:R-:W-:-:S04]  /*1540*/  IMAD R4, R3, R26, RZ ;  /* 0x0000001a03047224 */ /* 0x000fc800078e02ff */
[----:B------:R-:W-:Y:S02]  /*1550*/  IMAD R5, R21, UR9, R4 ;  /* 0x0000000915057c24 */ /* 0x000fe4000f8e0204 */
[----:B0-----:R-:W-:Y:S02]  /*1560*/  IMAD.IADD R16, R0, 0x1, R21 ;  /* 0x0000000100107824 */ /* 0x001fe400078e0215 */
[----:B------:R-:W-:-:S03]  /*1570*/  IMAD.IADD R0, R19, 0x1, R5 ;  /* 0x0000000113007824 */ /* 0x000fc600078e0205 */
[----:B------:R-:W-:-:S05]  /*1580*/  SHF.R.S32.HI R2, RZ, 0x1f, R16 ;  /* 0x0000001fff027819 */ /* 0x000fca0000011410 */
[-C--:B------:R-:W-:Y:S02]  /*1590*/  IMAD R3, R2, R26.reuse, RZ ;  /* 0x0000001a02037224 */ /* 0x080fe400078e02ff */
[----:B------:R-:W-:-:S04]  /*15a0*/  IMAD.WIDE.U32 R26, R16, R26, RZ ;  /* 0x0000001a101a7225 */ /* 0x000fc800078e00ff */
[----:B------:R-:W-:-:S04]  /*15b0*/  IMAD R3, R16, UR9, R3 ;  /* 0x0000000910037c24 */ /* 0x000fc8000f8e0203 */
[----:B------:R-:W-:-:S07]  /*15c0*/  IMAD.IADD R2, R27, 0x1, R3 ;  /* 0x000000011b027824 */ /* 0x000fce00078e0203 */
.L_x_523:
[----:B01----:R-:W0:Y:S01]  /*15d0*/  LDC.64 R4, c[0x0][0x228] ;  /* 0x00008a00ff047b82 */ /* 0x003e220000000a00 */
[----:B------:R-:W-:Y:S01]  /*15e0*/  ULDC UR9, c[0x0][0x248] ;  /* 0x0000920000097ab9 */ /* 0x000fe20000000800 */
[----:B------:R-:W-:Y:S01]  /*15f0*/  ULDC.64 UR10, c[0x0][0x240] ;  /* 0x00009000000a7ab9 */ /* 0x000fe20000000a00 */
[----:B------:R-:W-:-:S05]  /*1600*/  IMAD R9, R17, UR9, R21 ;  /* 0x0000000911097c24 */ /* 0x000fca000f8e0215 */
[----:B------:R-:W1:Y:S01]  /*1610*/  LDC.64 R6, c[0x0][0x220] ;  /* 0x00008800ff067b82 */ /* 0x000e620000000a00 */
[C---:B------:R-:W-:Y:S02]  /*1620*/  IMAD R3, R17.reuse, UR11, R16 ;  /* 0x0000000b11037c24 */ /* 0x040fe4000f8e0210 */
[----:B------:R-:W-:Y:S01]  /*1630*/  IMAD.MOV.U32 R8, RZ, RZ, 0x3bbb989d ;  /* 0x3bbb989dff087424 */ /* 0x000fe200078e00ff */
[----:B------:R-:W-:Y:S01]  /*1640*/  IADD3 R14, P0, R17, R26, RZ ;  /* 0x0000001a110e7210 */ /* 0x000fe20007f1e0ff */
[----:B------:R-:W-:Y:S01]  /*1650*/  ULDC UR9, c[0x0][0x23c] ;  /* 0x00008f0000097ab9 */ /* 0x000fe20000000800 */
[----:B0-----:R-:W-:-:S06]  /*1660*/  IMAD.WIDE R4, R9, 0x4, R4 ;  /* 0x0000000409047825 */ /* 0x001fcc00078e0204 */
[----:B------:R-:W2:Y:S01]  /*1670*/  LDG.E R5, desc[UR12][R4.64] ;  /* 0x0000000c04057981 */ /* 0x000ea2000c1e1900 */
[----:B-1----:R-:W-:-:S06]  /*1680*/  IMAD.WIDE R6, R3, 0x4, R6 ;  /* 0x0000000403067825 */ /* 0x002fcc00078e0206 */
[----:B------:R-:W2:Y:S01]  /*1690*/  LDG.E R6, desc[UR12][R6.64] ;  /* 0x0000000c06067981 */ /* 0x000ea2000c1e1900 */
[----:B------:R-:W-:Y:S01]  /*16a0*/  IMAD.MOV.U32 R9, RZ, RZ, 0x437c0000 ;  /* 0x437c0000ff097424 */ /* 0x000fe200078e00ff */
[----:B------:R-:W-:Y:S02]  /*16b0*/  IADD3 R12, P1, R17, R18, RZ ;  /* 0x00000012110c7210 */ /* 0x000fe40007f3e0ff */
[----:B------:R-:W-:Y:S01]  /*16c0*/  ISETP.GE.AND P2, PT, R23, UR14, PT ;  /* 0x0000000e17007c0c */ /* 0x000fe2000bf46270 */
[----:B------:R-:W-:Y:S01]  /*16d0*/  BSSY B0, `(.L_x_518) ;  /* 0x00000e8000007945 */ /* 0x000fe20003800000 */
[----:B--2---:R-:W-:-:S04]  /*16e0*/  FADD R3, -R6, R5 ;  /* 0x0000000506037221 */ /* 0x004fc80000000100 */
[----:B------:R-:W-:-:S04]  /*16f0*/  FFMA.SAT R8, R3, R8, 0.5 ;  /* 0x3f00000003087423 */ /* 0x000fc80000002008 */
[----:B------:R-:W-:-:S04]  /*1700*/  FFMA.RM R8, R8, R9, 12582913 ;  /* 0x4b40000108087423 */ /* 0x000fc80000004009 */
[----:B------:R-:W-:-:S04]  /*1710*/  FADD R10, R8, -12583039 ;  /* 0xcb40007f080a7421 */ /* 0x000fc80000000000 */
[----:B------:R-:W-:-:S04]  /*1720*/  FFMA R10, R3, 1.4426950216293334961, -R10 ;  /* 0x3fb8aa3b030a7823 */ /* 0x000fc8000000080a */
[----:B------:R-:W-:Y:S01]  /*1730*/  FFMA R10, R3, 1.925963033500011079e-08, R10 ;  /* 0x32a57060030a7823 */ /* 0x000fe2000000000a */
[----:B------:R-:W-:-:S05]  /*1740*/  SHF.R.S32.HI R3, RZ, 0x1f, R17 ;  /* 0x0000001fff037819 */ /* 0x000fca0000011411 */
[----:B------:R-:W0:Y:S01]  /*1750*/  MUFU.EX2 R10, R10 ;  /* 0x0000000a000a7308 */ /* 0x000e220000000800 */
[C---:B------:R-:W-:Y:S02]  /*1760*/  IMAD.X R5, R3.reuse, 0x1, R2, P0 ;  /* 0x0000000103057824 */ /* 0x040fe400000e0602 */
[----:B------:R-:W-:Y:S02]  /*1770*/  IMAD.X R4, R3, 0x1, R0, P1 ;  /* 0x0000000103047824 */ /* 0x000fe400008e0600 */
[----:B------:R-:W-:Y:S02]  /*1780*/  VIADD R17, R17, UR16 ;  /* 0x0000001011117c36 */ /* 0x000fe40008000000 */
[----:B------:R-:W-:Y:S02]  /*1790*/  IMAD R5, R5, UR10, RZ ;  /* 0x0000000a05057c24 */ /* 0x000fe4000f8e02ff */
[----:B------:R-:W-:Y:S01]  /*17a0*/  IMAD R7, R4, UR10, RZ ;  /* 0x0000000a04077c24 */ /* 0x000fe2000f8e02ff */
[----:B------:R-:W-:Y:S01]  /*17b0*/  ISETP.GE.AND P0, PT, R17, UR9, PT ;  /* 0x0000000911007c0c */ /* 0x000fe2000bf06270 */
[----:B------:R-:W-:-:S02]  /*17c0*/  IMAD.SHL.U32 R3, R8, 0x800000, RZ ;  /* 0x0080000008037824 */ /* 0x000fc400078e00ff */
[----:B------:R-:W-:Y:S02]  /*17d0*/  IMAD R5, R14, UR5, R5 ;  /* 0x000000050e057c24 */ /* 0x000fe4000f8e0205 */
[----:B------:R-:W-:Y:S02]  /*17e0*/  IMAD R7, R12, UR5, R7 ;  /* 0x000000050c077c24 */ /* 0x000fe4000f8e0207 */
[----:B------:R-:W-:-:S04]  /*17f0*/  IMAD.WIDE.U32 R14, R14, UR10, RZ ;  /* 0x0000000a0e0e7c25 */ /* 0x000fc8000f8e00ff */
[----:B0-----:R-:W-:Y:S01]  /*1800*/  FMUL R3, R3, R10 ;  /* 0x0000000a03037220 */ /* 0x001fe20000400000 */
[----:B------:R-:W-:Y:S01]  /*1810*/  IMAD.WIDE.U32 R12, R12, UR10, RZ ;  /* 0x0000000a0c0c7c25 */ /* 0x000fe2000f8e00ff */
[----:B------:R-:W-:Y:S06]  /*1820*/  @P2 BRA `(.L_x_519) ;  /* 0x0000000c00482947 */ /* 0x000fec0003800000 */
[-C--:B------:R-:W-:Y:S01]  /*1830*/  LOP3.LUT R4, RZ, R23.reuse, RZ, 0x33, !PT ;  /* 0x00000017ff047212 */ /* 0x080fe200078e33ff */
[----:B------:R-:W-:Y:S01]  /*1840*/  BSSY B1, `(.L_x_520) ;  /* 0x000004f000017945 */ /* 0x000fe20003800000 */
[-C--:B------:R-:W-:Y:S01]  /*1850*/  LOP3.LUT R6, RZ, R23.reuse, RZ, 0x33, !PT ;  /* 0x00000017ff067212 */ /* 0x080fe200078e33ff */
[----:B------:R-:W-:Y:S01]  /*1860*/  IMAD.IADD R25, R15, 0x1, R5 ;  /* 0x000000010f197824 */ /* 0x000fe200078e0205 */
[----:B------:R-:W-:Y:S01]  /*1870*/  MOV R24, R23 ;  /* 0x0000001700187202 */ /* 0x000fe20000000f00 */
[----:B------:R-:W-:Y:S02]  /*1880*/  VIADD R4, R4, UR14 ;  /* 0x0000000e04047c36 */ /* 0x000fe40008000000 */
[----:B------:R-:W-:Y:S02]  /*1890*/  VIADD R6, R6, UR14 ;  /* 0x0000000e06067c36 */ /* 0x000fe40008000000 */
[----:B------:R-:W-:Y:S01]  /*18a0*/  IMAD.IADD R31, R13, 0x1, R7 ;  /* 0x000000010d1f7824 */ /* 0x000fe200078e0207 */
        /* <DEDUP_REMOVED lines=21> */
[----:B------:R-:W-:Y:S02]  /*1a00*/  PRMT R32, R5, 0x7632, R32 ;  /* 0x0000763205207816 */ /* 0x000fe40000000020 */
[----:B------:R-:W-:-:S05]  /*1a10*/  PRMT R33, R6, 0x7632, R33 ;  /* 0x0000763206217816 */ /* 0x000fca0000000021 */
[----:B------:R-:W-:Y:S02]  /*1a20*/  @P5 IMAD.U32 R24, R24, 0x10000, RZ ;  /* 0x0001000018185824 */ /* 0x000fe400078e00ff */
[----:B------:R-:W-:Y:S02]  /*1a30*/  @P1 IMAD.U32 R4, R4, 0x10000, RZ ;  /* 0x0001000004041824 */ /* 0x000fe400078e00ff */
[C---:B------:R-:W-:Y:S01]  /*1a40*/  @P5 FMUL R30, R3.reuse, R24 ;  /* 0x00000018031e5220 */ /* 0x040fe20000400000 */
[----:B------:R-:W-:Y:S01]  /*1a50*/  @!P5 PRMT R24, RZ, 0x7610, R24 ;  /* 0x00007610ff18d816 */ /* 0x000fe20000000018 */
[----:B------:R-:W-:-:S03]  /*1a60*/  @P1 FMUL R4, R3, R4 ;  /* 0x0000000403041220 */ /* 0x000fc60000400000 */
[----:B------:R-:W-:Y:S01]  /*1a70*/  @P5 F2FP.BF16.F32.PACK_AB R24, RZ, R30 ;  /* 0x0000001eff18523e */ /* 0x000fe200000010ff */
[----:B------:R-:W-:Y:S01]  /*1a80*/  @P4 IMAD.U32 R30, R32, 0x10000, RZ ;  /* 0x00010000201e4824 */ /* 0x000fe200078e00ff */
[----:B------:R-:W-:Y:S02]  /*1a90*/  HSETP2.BF16_V2.NEU.AND P5, P6, R6, RZ.H0_H0, PT ;  /* 0x200000ff06007234 */ /* 0x000fe40003ead002 */
[----:B------:R-:W-:Y:S01]  /*1aa0*/  @!P1 PRMT R32, RZ, 0x7610, R32 ;  /* 0x00007610ff209816 */ /* 0x000fe20000000020 */
[----:B------:R-:W-:Y:S01]  /*1ab0*/  @P4 FMUL R30, R3, R30 ;  /* 0x0000001e031e4220 */ /* 0x000fe20000400000 */
[----:B------:R-:W-:Y:S01]  /*1ac0*/  @P1 F2FP.BF16.F32.PACK_AB R32, RZ, R4 ;  /* 0x00000004ff20123e */ /* 0x000fe200000010ff */
[C---:B---3--:R-:W-:Y:S01]  /*1ad0*/  HADD2.BF16_V2 R24, R8.reuse.H1_H1, R24.H0_H0 ;  /* 0x2000001808187230 */ /* 0x048fe20000200c00 */
[----:B------:R-:W-:Y:S02]  /*1ae0*/  @!P4 PRMT R4, RZ, 0x7610, R4 ;  /* 0x00007610ff04c816 */ /* 0x000fe40000000004 */
[----:B------:R-:W-:Y:S01]  /*1af0*/  @P4 F2FP.BF16.F32.PACK_AB R4, RZ, R30 ;  /* 0x0000001eff04423e */ /* 0x000fe200000010ff */
[----:B------:R-:W-:Y:S01]  /*1b00*/  @P3 IMAD.U32 R30, R5, 0x10000, RZ ;  /* 0x00010000051e3824 */ /* 0x000fe200078e00ff */
[----:B------:R-:W-:Y:S01]  /*1b10*/  HSETP2.BF16_V2.NEU.AND P1, P4, R7, RZ.H0_H0, PT ;  /* 0x200000ff07007234 */ /* 0x000fe20003c2d002 */
[----:B------:R-:W-:Y:S01]  /*1b20*/  HADD2.BF16_V2 R32, R8.H0_H0, R32.H0_H0 ;  /* 0x2000002008207230 */ /* 0x000fe20000200800 */
[----:B------:R-:W-:Y:S01]  /*1b30*/  @!P3 PRMT R5, RZ, 0x7610, R5 ;  /* 0x00007610ff05b816 */ /* 0x000fe20000000005 */
[----:B------:R-:W-:-:S02]  /*1b40*/  @P6 IMAD.U32 R34, R33, 0x10000, RZ ;  /* 0x0001000021226824 */ /* 0x000fc400078e00ff */
[C---:B------:R-:W-:Y:S01]  /*1b50*/  @P3 FMUL R33, R3.reuse, R30 ;  /* 0x0000001e03213220 */ /* 0x040fe20000400000 */
[----:B------:R-:W-:Y:S01]  /*1b60*/  @!P6 PRMT R30, RZ, 0x7610, R30 ;  /* 0x00007610ff1ee816 */ /* 0x000fe2000000001e */
[----:B------:R-:W-:-:S03]  /*1b70*/  @P6 FMUL R34, R3, R34 ;  /* 0x0000002203226220 */ /* 0x000fc60000400000 */
[----:B------:R-:W-:Y:S02]  /*1b80*/  @P3 F2FP.BF16.F32.PACK_AB R5, RZ, R33 ;  /* 0x00000021ff05323e */ /* 0x000fe400000010ff */
[C---:B------:R-:W-:Y:S02]  /*1b90*/  PRMT R33, R7.reuse, 0x7632, R33 ;  /* 0x0000763207217816 */ /* 0x040fe40000000021 */
[----:B------:R-:W-:Y:S01]  /*1ba0*/  @P6 F2FP.BF16.F32.PACK_AB R30, RZ, R34 ;  /* 0x00000022ff1e623e */ /* 0x000fe200000010ff */
[----:B------:R-:W-:Y:S02]  /*1bb0*/  @P1 IMAD.U32 R36, R7, 0x10000, RZ ;  /* 0x0001000007241824 */ /* 0x000fe400078e00ff */
[----:B------:R-:W-:Y:S02]  /*1bc0*/  HADD2.BF16_V2 R5, R9.H0_H0, R5.H0_H0 ;  /* 0x2000000509057230 */ /* 0x000fe40000200800 */
[----:B------:R-:W-:Y:S01]  /*1bd0*/  @P5 IMAD.U32 R34, R6, 0x10000, RZ ;  /* 0x0001000006225824 */ /* 0x000fe200078e00ff */
[----:B------:R-:W-:Y:S01]  /*1be0*/  @!P1 PRMT R6, RZ, 0x7610, R6 ;  /* 0x00007610ff069816 */ /* 0x000fe20000000006 */
[----:B------:R-:W-:-:S02]  /*1bf0*/  @P4 IMAD.U32 R38, R33, 0x10000, RZ ;  /* 0x0001000021264824 */ /* 0x000fc400078e00ff */
[C---:B------:R-:W-:Y:S01]  /*1c00*/  @P1 FMUL R36, R3.reuse, R36 ;  /* 0x0000002403241220 */ /* 0x040fe20000400000 */
[C---:B------:R-:W-:Y:S01]  /*1c10*/  @P5 FMUL R7, R3.reuse, R34 ;  /* 0x0000002203075220 */ /* 0x040fe20000400000 */
[----:B------:R-:W-:Y:S01]  /*1c20*/  @!P4 PRMT R33, RZ, 0x7610, R33 ;  /* 0x00007610ff21c816 */ /* 0x000fe20000000021 */
[----:B------:R-:W-:Y:S01]  /*1c30*/  @P4 FMUL R38, R3, R38 ;  /* 0x0000002603264220 */ /* 0x000fe20000400000 */
[----:B------:R-:W-:Y:S01]  /*1c40*/  @!P5 PRMT R34, RZ, 0x7610, R34 ;  /* 0x00007610ff22d816 */ /* 0x000fe20000000022 */
[----:B------:R-:W-:Y:S01]  /*1c50*/  HADD2.BF16_V2 R9, R9.H1_H1, R4.H0_H0 ;  /* 0x2000000409097230 */ /* 0x000fe20000200c00 */
[----:B------:R-:W-:Y:S01]  /*1c60*/  @P1 F2FP.BF16.F32.PACK_AB R6, RZ, R36 ;  /* 0x00000024ff06123e */ /* 0x000fe200000010ff */
[C---:B------:R-:W-:Y:S01]  /*1c70*/  HADD2.BF16_V2 R30, R10.reuse.H1_H1, R30.H0_H0 ;  /* 0x2000001e0a1e7230 */ /* 0x040fe20000200c00 */
[----:B------:R-:W-:Y:S02]  /*1c80*/  @P4 F2FP.BF16.F32.PACK_AB R33, RZ, R38 ;  /* 0x00000026ff21423e */ /* 0x000fe400000010ff */
        /* <DEDUP_REMOVED lines=10> */
.L_x_521:
[----:B------:R-:W-:Y:S05]  /*1d30*/  BSYNC B1 ;  /* 0x0000000000017941 */ /* 0x000fea0003800000 */
.L_x_520:
[----:B------:R-:W-:Y:S05]  /*1d40*/  @!P2 BRA `(.L_x_519) ;  /* 0x000000080000a947 */ /* 0x000fea0003800000 */
[----:B0-----:R-:W-:Y:S01]  /*1d50*/  MOV R5, R25 ;  /* 0x0000001900057202 */ /* 0x001fe20000000f00 */
        /* <DEDUP_REMOVED lines=8> */
.L_x_522:
        /* <DEDUP_REMOVED lines=8> */
[----:B------:R-:W-:Y:S02]  /*1e60*/  PRMT R25, R6, 0x7632, R25 ;  /* 0x0000763206197816 */ /* 0x000fe40000000019 */
[----:B------:R-:W-:-:S03]  /*1e70*/  PRMT R33, R7, 0x7632, R33 ;  /* 0x0000763207217816 */ /* 0x000fc60000000021 */
[----:B------:R-:W-:Y:S02]  /*1e80*/  @P4 IMAD.U32 R14, R12, 0x10000, RZ ;  /* 0x000100000c0e4824 */ /* 0x000fe400078e00ff */
[----:B------:R-:W-:Y:S01]  /*1e90*/  @P3 IMAD.U32 R12, R4, 0x10000, RZ ;  /* 0x00010000040c3824 */ /* 0x000fe200078e00ff */
[----:B------:R-:W-:Y:S01]  /*1ea0*/  @!P4 PRMT R4, RZ, 0x7610, R4 ;  /* 0x00007610ff04c816 */ /* 0x000fe20000000004 */
[C---:B------:R-:W-:Y:S02]  /*1eb0*/  @P4 FMUL R14, R3.reuse, R14 ;  /* 0x0000000e030e4220 */ /* 0x040fe40000400000 */
[----:B------:R-:W-:Y:S01]  /*1ec0*/  @P3 FMUL R13, R3, R12 ;  /* 0x0000000c030d3220 */ /* 0x000fe20000400000 */
[----:B------:R-:W-:Y:S01]  /*1ed0*/  @!P3 PRMT R12, RZ, 0x7610, R12 ;  /* 0x00007610ff0cb816 */ /* 0x000fe2000000000c */
[----:B------:R-:W-:Y:S01]  /*1ee0*/  @P6 IMAD.U32 R34, R33, 0x10000, RZ ;  /* 0x0001000021226824 */ /* 0x000fe200078e00ff */
[----:B------:R-:W-:Y:S01]  /*1ef0*/  @P4 F2FP.BF16.F32.PACK_AB R4, RZ, R14 ;  /* 0x0000000eff04423e */ /* 0x000fe200000010ff */
[----:B------:R-:W-:Y:S01]  /*1f00*/  @P1 IMAD.U32 R14, R5, 0x10000, RZ ;  /* 0x00010000050e1824 */ /* 0x000fe200078e00ff */
[----:B------:R-:W-:Y:S01]  /*1f10*/  @P3 F2FP.BF16.F32.PACK_AB R12, RZ, R13 ;  /* 0x0000000dff0c323e */ /* 0x000fe200000010ff */
[----:B------:R-:W-:Y:S01]  /*1f20*/  @P6 FMUL R34, R3, R34 ;  /* 0x0000002203226220 */ /* 0x000fe20000400000 */
[----:B------:R-:W-:Y:S01]  /*1f30*/  PRMT R13, R5, 0x7632, R13 ;  /* 0x00007632050d7816 */ /* 0x000fe2000000000d */
[----:B------:R-:W-:Y:S01]  /*1f40*/  @P1 FMUL R15, R3, R14 ;  /* 0x0000000e030f1220 */ /* 0x000fe20000400000 */
[----:B------:R-:W-:Y:S01]  /*1f50*/  HSETP2.BF16_V2.NEU.AND P3, P4, R6, RZ.H0_H0, PT ;  /* 0x200000ff06007234 */ /* 0x000fe20003c6d002 */
[----:B------:R-:W-:Y:S01]  /*1f60*/  @P5 IMAD.U32 R14, R7, 0x10000, RZ ;  /* 0x00010000070e5824 */ /* 0x000fe200078e00ff */
[----:B------:R-:W-:Y:S01]  /*1f70*/  @!P2 PRMT R5, RZ, 0x7610, R5 ;  /* 0x00007610ff05a816 */ /* 0x000fe20000000005 */
[----:B------:R-:W-:Y:S01]  /*1f80*/  @P2 IMAD.U32 R32, R13, 0x10000, RZ ;  /* 0x000100000d202824 */ /* 0x000fe200078e00ff */
[----:B------:R-:W-:Y:S01]  /*1f90*/  @!P1 PRMT R13, RZ, 0x7610, R13 ;  /* 0x00007610ff0d9816 */ /* 0x000fe2000000000d */
[C---:B------:R-:W-:Y:S01]  /*1fa0*/  @P5 FMUL R33, R3.reuse, R14 ;  /* 0x0000000e03215220 */ /* 0x040fe20000400000 */
[----:B------:R-:W-:Y:S01]  /*1fb0*/  @P1 F2FP.BF16.F32.PACK_AB R13, RZ, R15 ;  /* 0x0000000fff0d123e */ /* 0x000fe200000010ff */
[----:B------:R-:W-:Y:S01]  /*1fc0*/  @P2 FMUL R32, R3, R32 ;  /* 0x0000002003202220 */ /* 0x000fe20000400000 */
[----:B------:R-:W-:Y:S01]  /*1fd0*/  @!P6 PRMT R15, RZ, 0x7610, R15 ;  /* 0x00007610ff0fe816 */ /* 0x000fe2000000000f */
[C---:B---3--:R-:W-:Y:S01]  /*1fe0*/  HADD2.BF16_V2 R12, R8.reuse.H0_H0, R12.H0_H0 ;  /* 0x2000000c080c7230 */ /* 0x048fe20000200800 */
[----:B------:R-:W-:Y:S01]  /*1ff0*/  @P6 F2FP.BF16.F32.PACK_AB R15, RZ, R34 ;  /* 0x00000022ff0f623e */ /* 0x000fe200000010ff */
[----:B------:R-:W-:Y:S01]  /*2000*/  HADD2.BF16_V2 R4, R8.H1_H1, R4.H0_H0 ;  /* 0x2000000408047230 */ /* 0x000fe20000200c00 */
        /* <DEDUP_REMOVED lines=8> */
[----:B------:R-:W-:Y:S01]  /*2090*/  @P5 F2FP.BF16.F32.PACK_AB R25, RZ, R33 ;  /* 0x00000021ff19523e */ /* 0x000fe200000010ff */
[----:B------:R-:W-:Y:S01]  /*20a0*/  HADD2.BF16_V2 R15, R11.H1_H1, R15.H0_H0 ;  /* 0x2000000f0b0f7230 */ /* 0x000fe20000200c00 */
[----:B------:R-:W-:Y:S01]  /*20b0*/  @P3 F2FP.BF16.F32.PACK_AB R6, RZ, R14 ;  /* 0x0000000eff06323e */ /* 0x000fe200000010ff */
[----:B------:R-:W-:Y:S01]  /*20c0*/  HADD2.BF16_V2 R13, R9.H0_H0, R13.H0_H0 ;  /* 0x2000000d090d7230 */ /* 0x000fe20000200800 */
[----:B------:R-:W-:Y:S01]  /*20d0*/  @P4 F2FP.BF16.F32.PACK_AB R7, RZ, R32 ;  /* 0x00000020ff07423e */ /* 0x000fe200000010ff */
[----:B------:R-:W-:Y:S01]  /*20e0*/  HADD2.BF16_V2 R25, R11.H0_H0, R25.H0_H0 ;  /* 0x200000190b197230 */ /* 0x000fe20000200800 */
[----:B------:R-:W-:Y:S01]  /*20f0*/  PRMT R12, R12, 0x5410, R4 ;  /* 0x000054100c0c7816 */ /* 0x000fe20000000004 */
[----:B------:R-:W-:-:S02]  /*2100*/  HADD2.BF16_V2 R5, R9.H1_H1, R5.H0_H0 ;  /* 0x2000000509057230 */ /* 0x000fc40000200c00 */
[C---:B------:R-:W-:Y:S01]  /*2110*/  HADD2.BF16_V2 R14, R10.reuse.H0_H0, R6.H0_H0 ;  /* 0x200000060a0e7230 */ /* 0x040fe20000200800 */
[----:B------:R-:W-:Y:S01]  /*2120*/  PRMT R15, R25, 0x5410, R15 ;  /* 0x00005410190f7816 */ /* 0x000fe2000000000f */
[----:B------:R-:W-:Y:S01]  /*2130*/  HADD2.BF16_V2 R7, R10.H1_H1, R7.H0_H0 ;  /* 0x200000070a077230 */ /* 0x000fe20000200c00 */
        /* <DEDUP_REMOVED lines=9> */
[----:B------:R-:W-:Y:S01]  /*21d0*/  @P4 SHF.L.U32 R34, R25, 0x10, RZ ;  /* 0x0000001019224819 */ /* 0x000fe200000006ff */
[----:B------:R-:W-:-:S04]  /*21e0*/  @P3 IMAD.U32 R32, R4, 0x10000, RZ ;  /* 0x0001000004203824 */ /* 0x000fc800078e00ff */
[C---:B------:R-:W-:Y:S01]  /*21f0*/  @P4 FMUL R34, R3.reuse, R34 ;  /* 0x0000002203224220 */ /* 0x040fe20000400000 */
[----:B------:R-:W-:Y:S01]  /*2200*/  @P3 FMUL R32, R3, R32 ;  /* 0x0000002003203220 */ /* 0x000fe20000400000 */
[----:B------:R-:W-:Y:S02]  /*2210*/  @!P4 PRMT R4, RZ, 0x7610, R4 ;  /* 0x00007610ff04c816 */ /* 0x000fe40000000004 */
[----:B0-----:R-:W-:Y:S02]  /*2220*/  @!P3 PRMT R12, RZ, 0x7610, R12 ;  /* 0x00007610ff0cb816 */ /* 0x001fe4000000000c */
[----:B------:R-:W-:Y:S02]  /*2230*/  PRMT R13, R5, 0x7632, R13 ;  /* 0x00007632050d7816 */ /* 0x000fe4000000000d */
[----:B------:R-:W-:Y:S02]  /*2240*/  @P4 F2FP.BF16.F32.PACK_AB R4, RZ, R34 ;  /* 0x00000022ff04423e */ /* 0x000fe400000010ff */
[----:B------:R-:W-:-:S02]  /*2250*/  @P3 F2FP.BF16.F32.PACK_AB R12, RZ, R32 ;  /* 0x00000020ff0c323e */ /* 0x000fc400000010ff */
[----:B------:R-:W-:Y:S02]  /*2260*/  HSETP2.BF16_V2.NEU.AND P5, P6, R7, RZ.H0_H0, PT ;  /* 0x200000ff07007234 */ /* 0x000fe40003ead002 */
[----:B------:R-:W-:Y:S01]  /*2270*/  HSETP2.BF16_V2.NEU.AND P3, P4, R6, RZ.H0_H0, PT ;  /* 0x200000ff06007234 */ /* 0x000fe20003c6d002 */
[----:B------:R-:W-:Y:S01]  /*2280*/  @P1 IMAD.U32 R32, R13, 0x10000, RZ ;  /* 0x000100000d201824 */ /* 0x000fe200078e00ff */
[----:B------:R-:W-:Y:S01]  /*2290*/  PRMT R33, R7, 0x7632, R33 ;  /* 0x0000763207217816 */ /* 0x000fe20000000021 */
[----:B------:R-:W-:Y:S01]  /*22a0*/  @P2 IMAD.U32 R14, R5, 0x10000, RZ ;  /* 0x00010000050e2824 */ /* 0x000fe200078e00ff */
[----:B------:R-:W-:Y:S01]  /*22b0*/  PRMT R25, R6, 0x7632, R25 ;  /* 0x0000763206197816 */ /* 0x000fe20000000019 */
[C---:B------:R-:W-:Y:S01]  /*22c0*/  @P1 FMUL R32, R3.reuse, R32 ;  /* 0x0000002003201220 */ /* 0x040fe20000400000 */
[----:B------:R-:W-:Y:S01]  /*22d0*/  @!P1 PRMT R5, RZ, 0x7610, R5 ;  /* 0x00007610ff059816 */ /* 0x000fe20000000005 */
[----:B------:R-:W-:-:S03]  /*22e0*/  @P2 FMUL R15, R3, R14 ;  /* 0x0000000e030f2220 */ /* 0x000fc60000400000 */
[----:B------:R-:W-:Y:S01]  /*22f0*/  @P1 F2FP.BF16.F32.PACK_AB R5, RZ, R32 ;  /* 0x00000020ff05123e */ /* 0x000fe200000010ff */
[----:B------:R-:W-:Y:S02]  /*2300*/  @P5 IMAD.U32 R14, R7, 0x10000, RZ ;  /* 0x00010000070e5824 */ /* 0x000fe400078e00ff */
[----:B------:R-:W-:Y:S02]  /*2310*/  @P3 IMAD.U32 R6, R6, 0x10000, RZ ;  /* 0x0001000006063824 */ /* 0x000fe400078e00ff */
[----:B------:R-:W-:Y:S02]  /*2320*/  @P6 IMAD.U32 R34, R33, 0x10000, RZ ;  /* 0x0001000021226824 */ /* 0x000fe400078e00ff */
[----:B------:R-:W-:Y:S02]  /*2330*/  @P4 IMAD.U32 R32, R25, 0x10000, RZ ;  /* 0x0001000019204824 */ /* 0x000fe400078e00ff */
[C---:B------:R-:W-:Y:S01]  /*2340*/  @P5 FMUL R33, R3.reuse, R14 ;  /* 0x0000000e03215220 */ /* 0x040fe20000400000 */
[C---:B------:R-:W-:Y:S01]  /*2350*/  @P6 FMUL R34, R3.reuse, R34 ;  /* 0x0000002203226220 */ /* 0x040fe20000400000 */
[C---:B------:R-:W-:Y:S01]  /*2360*/  @P3 FMUL R14, R3.reuse, R6 ;  /* 0x00000006030e3220 */ /* 0x040fe20000400000 */
[----:B------:R-:W-:Y:S01]  /*2370*/  @P4 FMUL R32, R3, R32 ;  /* 0x0000002003204220 */ /* 0x000fe20000400000 */
[----:B------:R-:W-:-:S02]  /*2380*/  @!P2 PRMT R13, RZ, 0x7610, R13 ;  /* 0x00007610ff0da816 */ /* 0x000fc4000000000d */
[----:B------:R-:W-:Y:S02]  /*2390*/  @P2 F2FP.BF16.F32.PACK_AB R13, RZ, R15 ;  /* 0x0000000fff0d223e */ /* 0x000fe400000010ff */
[----:B------:R-:W-:Y:S02]  /*23a0*/  @!P6 PRMT R7, RZ, 0x7610, R7 ;  /* 0x00007610ff07e816 */ /* 0x000fe40000000007 */
[----:B------:R-:W-:Y:S02]  /*23b0*/  @!P5 PRMT R15, RZ, 0x7610, R15 ;  /* 0x00007610ff0fd816 */ /* 0x000fe4000000000f */
[----:B------:R-:W-:Y:S02]  /*23c0*/  @!P4 PRMT R25, RZ, 0x7610, R25 ;  /* 0x00007610ff19c816 */ /* 0x000fe40000000019 */
[----:B------:R-:W-:Y:S02]  /*23d0*/  @!P3 PRMT R6, RZ, 0x7610, R6 ;  /* 0x00007610ff06b816 */ /* 0x000fe40000000006 */
[----:B------:R-:W-:-:S02]  /*23e0*/  @P6 F2FP.BF16.F32.PACK_AB R7, RZ, R34 ;  /* 0x00000022ff07623e */ /* 0x000fc400000010ff */
[----:B------:R-:W-:Y:S02]  /*23f0*/  @P5 F2FP.BF16.F32.PACK_AB R15, RZ, R33 ;  /* 0x00000021ff0f523e */ /* 0x000fe400000010ff */
[----:B------:R-:W-:Y:S02]  /*2400*/  @P4 F2FP.BF16.F32.PACK_AB R25, RZ, R32 ;  /* 0x00000020ff19423e */ /* 0x000fe400000010ff */
[----:B------:R-:W-:Y:S01]  /*2410*/  @P3 F2FP.BF16.F32.PACK_AB R6, RZ, R14 ;  /* 0x0000000eff06323e */ /* 0x000fe200000010ff */
[C---:B--2---:R-:W-:Y:S02]  /*2420*/  HADD2.BF16_V2 R12, R8.reuse.H0_H0, R12.H0_H0 ;  /* 0x2000000c080c7230 */ /* 0x044fe40000200800 */
[----:B------:R-:W-:Y:S02]  /*2430*/  HADD2.BF16_V2 R4, R8.H1_H1, R4.H0_H0 ;  /* 0x2000000408047230 */ /* 0x000fe40000200c00 */
[C---:B------:R-:W-:Y:S02]  /*2440*/  HADD2.BF16_V2 R15, R11.reuse.H0_H0, R15.H0_H0 ;  /* 0x2000000f0b0f7230 */ /* 0x040fe40000200800 */
[----:B------:R-:W-:-:S02]  /*2450*/  HADD2.BF16_V2 R7, R11.H1_H1, R7.H0_H0 ;  /* 0x200000070b077230 */ /* 0x000fc40000200c00 */
[C---:B------:R-:W-:Y:S02]  /*2460*/  HADD2.BF16_V2 R13, R9.reuse.H0_H0, R13.H0_H0 ;  /* 0x2000000d090d7230 */ /* 0x040fe40000200800 */
        /* <DEDUP_REMOVED lines=14> */
.L_x_519:
[----:B------:R-:W-:Y:S05]  /*2550*/  BSYNC B0 ;  /* 0x0000000000007941 */ /* 0x000fea0003800000 */
.L_x_518:
[----:B------:R-:W-:Y:S05]  /*2560*/  @!P0 BRA `(.L_x_523) ;  /* 0xfffffff000188947 */ /* 0x000fea000383ffff */
.L_x_517:
[----:B------:R-:W-:-:S04]  /*2570*/  LEA.HI R21, R22, R21, RZ, 0x1c ;  /* 0x0000001516157211 */ /* 0x000fc800078fe0ff */
[----:B------:R-:W-:-:S13]  /*2580*/  ISETP.GE.AND P0, PT, R21, R20, PT ;  /* 0x000000141500720c */ /* 0x000fda0003f06270 */
[----:B------:R-:W-:Y:S05]  /*2590*/  @!P0 BRA `(.L_x_524) ;  /* 0xffffffec00788947 */ /* 0x000fea000383ffff */
[----:B------:R-:W-:Y:S05]  /*25a0*/  EXIT ;  /* 0x000000000000794d */ /* 0x000fea0003800000 */
.L_x_525:
        /* <DEDUP_REMOVED lines=13> */
.L_x_737:


//--------------------- .text._ZN18transformer_engine16context_parallel25thd_out_correction_kernelI6__halfLi1ELi16ELb0EEEvPT_S4_PfS5_Piiiiii --------------------------
	.section	.text._ZN18transformer_engine16context_parallel25thd_out_correction_kernelI6__halfLi1ELi16ELb0EEEvPT_S4_PfS5_Piiiiii,"ax",@progbits
	.align	128
        .global         _ZN18transformer_engine16context_parallel25thd_out_correction_kernelI6__halfLi1ELi16ELb0EEEvPT_S4_PfS5_Piiiiii
        .type           _ZN18transformer_engine16context_parallel25thd_out_correction_kernelI6__halfLi1ELi16ELb0EEEvPT_S4_PfS5_Piiiiii,@function
        .size           _ZN18transformer_engine16context_parallel25thd_out_correction_kernelI6__halfLi1ELi16ELb0EEEvPT_S4_PfS5_Piiiiii,(.L_x_738 - _ZN18transformer_engine16context_parallel25thd_out_correction_kernelI6__halfLi1ELi16ELb0EEEvPT_S4_PfS5_Piiiiii)
        .other          _ZN18transformer_engine16context_parallel25thd_out_correction_kernelI6__halfLi1ELi16ELb0EEEvPT_S4_PfS5_Piiiiii,@"STO_CUDA_ENTRY STV_DEFAULT"
_ZN18transformer_engine16context_parallel25thd_out_correction_kernelI6__halfLi1ELi16ELb0EEEvPT_S4_PfS5_Piiiiii:
.text._ZN18transformer_engine16context_parallel25thd_out_correction_kernelI6__halfLi1ELi16ELb0EEEvPT_S4_PfS5_Piiiiii:
        /* <DEDUP_REMOVED lines=18> */
.L_x_528:
[----:B--2---:R-:W-:-:S06]  /*0120*/  IMAD.WIDE R2, R7, 0x4, R4 ;  /* 0x0000000407027825 */ /* 0x004fcc00078e0204 */
[----:B------:R-:W2:Y:S01]  /*0130*/  LDG.E R2, desc[UR14][R2.64] ;  /* 0x0000000e02027981 */ /* 0x000ea2000c1e1900 */
[----:B0-----:R-:W-:Y:S01]  /*0140*/  IMAD R9, R7, 0x4, R6 ;  /* 0x0000000407097824 */ /* 0x001fe200078e0206 */
[----:B-1----:R-:W-:-:S04]  /*0150*/  IADD3 R7, R8, R7, RZ ;  /* 0x0000000708077210 */ /* 0x002fc80007ffe0ff */
[----:B------:R-:W-:Y:S02]  /*0160*/  ISETP.GT.AND P0, PT, R7, R10, PT ;  /* 0x0000000a0700720c */ /* 0x000fe40003f04270 */
[----:B--2---:R-:W-:-:S04]  /*0170*/  LEA.HI R0, R2, R2, RZ, 0x1 ;  /* 0x0000000202007211 */ /* 0x004fc800078f08ff */
[----:B------:R-:W-:-:S05]  /*0180*/  SHF.R.S32.HI R0, RZ, 0x1, R0 ;  /* 0x00000001ff007819 */ /* 0x000fca0000011400 */
[----:B------:R0:W-:Y:S02]  /*0190*/  STS [R9], R0 ;  /* 0x0000000009007388 */ /* 0x0001e40000000800 */
[----:B------:R-:W-:Y:S05]  /*01a0*/  @!P0 BRA `(.L_x_528) ;  /* 0xfffffffc00dc8947 */ /* 0x000fea000383ffff */
.L_x_527:
[----:B------:R-:W-:Y:S05]  /*01b0*/  BSYNC B0 ;  /* 0x0000000000007941 */ /* 0x000fea0003800000 */
.L_x_526:
        /* <DEDUP_REMOVED lines=25> */
.L_x_537:
        /* <DEDUP_REMOVED lines=20> */
[----:B------:R-:W-:Y:S01]  /*0490*/  IMAD.IADD R3, R33, 0x1, -R32 ;  /* 0x0000000121037824 */ /* 0x000fe200078e0a20 */
[----:B------:R-:W-:Y:S01]  /*04a0*/  IADD3 R32, -R32, R20, RZ ;  /* 0x0000001420207210 */ /* 0x000fe20007ffe1ff */
[----:B------:R-:W-:-:S07]  /*04b0*/  IMAD.IADD R6, R27, 0x1, R7 ;  /* 0x000000011b067824 */ /* 0x000fce00078e0207 */
.L_x_536:
        /* <DEDUP_REMOVED lines=15> */
[----:B------:R-:W-:Y:S01]  /*05b0*/  ULDC UR8, c[0x0][0x23c] ;  /* 0x00008f0000087ab9 */ /* 0x000fe20000000800 */
[----:B------:R-:W-:Y:S02]  /*05c0*/  IADD3 R7, R11, R17, RZ ;  /* 0x000000110b077210 */ /* 0x000fe40007ffe0ff */
        /* <DEDUP_REMOVED lines=10> */
[----:B------:R-:W-:Y:S01]  /*0670*/  IMAD.MOV.U32 R11, RZ, RZ, R4 ;  /* 0x000000ffff0b7224 */ /* 0x000fe200078e0004 */
[----:B------:R-:W-:-:S04]  /*0680*/  IADD3 R4, R4, UR10, RZ ;  /* 0x0000000a04047c10 */ /* 0x000fc8000fffe0ff */
[----:B------:R-:W-:Y:S01]  /*0690*/  ISETP.GE.AND P0, PT, R4, UR8, PT ;  /* 0x0000000804007c0c */ /* 0x000fe2000bf06270 */
[----:B--2---:R-:W-:-:S04]  /*06a0*/  FADD R7, -R12, R15 ;  /* 0x0000000f0c077221 */ /* 0x004fc80000000100 */
[----:B------:R-:W-:-:S04]  /*06b0*/  FFMA.SAT R9, R7, R10, 0.5 ;  /* 0x3f00000007097423 */ /* 0x000fc8000000200a */
[----:B------:R-:W-:-:S04]  /*06c0*/  FFMA.RM R9, R9, R16, 12582913 ;  /* 0x4b40000109097423 */ /* 0x000fc80000004010 */
[----:B------:R-:W-:-:S04]  /*06d0*/  FADD R10, R9, -12583039 ;  /* 0xcb40007f090a7421 */ /* 0x000fc80000000000 */
[----:B------:R-:W-:-:S04]  /*06e0*/  FFMA R10, R7, 1.4426950216293334961, -R10 ;  /* 0x3fb8aa3b070a7823 */ /* 0x000fc8000000080a */
[----:B------:R-:W-:Y:S01]  /*06f0*/  FFMA R10, R7, 1.925963033500011079e-08, R10 ;  /* 0x32a57060070a7823 */ /* 0x000fe2000000000a */
[----:B------:R-:W-:-:S05]  /*0700*/  IMAD.SHL.U32 R7, R9, 0x800000, RZ ;  /* 0x0080000009077824 */ /* 0x000fca00078e00ff */
        /* <DEDUP_REMOVED lines=22> */
[----:B------:R-:W-:Y:S01]  /*0870*/  LEA R30, P4, R10, UR18, 0x1 ;  /* 0x000000120a1e7c11 */ /* 0x000fe2000f8808ff */
[----:B------:R-:W-:Y:S01]  /*0880*/  IMAD.MOV.U32 R23, RZ, RZ, R22 ;  /* 0x000000ffff177224 */ /* 0x000fe200078e0016 */
[----:B------:R-:W-:Y:S02]  /*0890*/  LEA.HI.X R29, R8, UR9, R13, 0x1, P3 ;  /* 0x00000009081d7c11 */ /* 0x000fe400098f0c0d */
[----:B------:R-:W-:Y:S01]  /*08a0*/  LEA.HI.X R31, R10, UR19, R9, 0x1, P4 ;  /* 0x000000130a1f7c11 */ /* 0x000fe2000a0f0c09 */
[----:B------:R-:W-:Y:S08]  /*08b0*/  @P2 BRA `(.L_x_534) ;  /* 0x0000000000e42947 */ /* 0x000ff00003800000 */
[----:B------:R-:W-:-:S05]  /*08c0*/  IMAD.SHL.U32 R17, R22, 0x10, RZ ;  /* 0x0000001016117824 */ /* 0x000fca00078e00ff */
[----:B------:R-:W-:-:S04]  /*08d0*/  IADD3 R8, P2, R17, R30, RZ ;  /* 0x0000001e11087210 */ /* 0x000fc80007f5e0ff */
[----:B------:R-:W-:-:S06]  /*08e0*/  IADD3.X R9, RZ, R31, RZ, P2, !PT ;  /* 0x0000001fff097210 */ /* 0x000fcc00017fe4ff */
        /* <DEDUP_REMOVED lines=16> */
[----:B------:R-:W-:Y:S02]  /*09f0*/  HSETP2.NEU.AND P4, P3, R8, RZ.H0_H0, PT ;  /* 0x200000ff08007234 */ /* 0x000fe40003b8d000 */
[----:B------:R-:W-:Y:S01]  /*0a00*/  @!P5 PRMT R19, RZ, 0x7610, R19 ;  /* 0x00007610ff13d816 */ /* 0x000fe20000000013 */
[----:B---3--:R-:W-:Y:S01]  /*0a10*/  HADD2 R18, R15.H0_H0, R18.H0_H0 ;  /* 0x200000120f127230 */ /* 0x008fe20000000800 */
[----:B------:R-:W-:Y:S02]  /*0a20*/  @P5 F2FP.F16.F32.PACK_AB R19, RZ, R36 ;  /* 0x00000024ff13523e */ /* 0x000fe400000000ff */
[----:B------:R-:W-:Y:S02]  /*0a30*/  @P6 F2FP.F16.F32.PACK_AB R11, RZ, R34 ;  /* 0x00000022ff0b623e */ /* 0x000fe400000000ff */
[----:B------:R-:W-:Y:S01]  /*0a40*/  HSETP2.NEU.AND P5, P6, R9, RZ.H0_H0, PT ;  /* 0x200000ff09007234 */ /* 0x000fe20003ead000 */
[----:B------:R-:W-:Y:S01]  /*0a50*/  HADD2 R19, R15.H1_H1, R19.H0_H0 ;  /* 0x200000130f137230 */ /* 0x000fe20000000c00 */
[----:B------:R-:W-:-:S03]  /*0a60*/  @!P2 PRMT R10, RZ, 0x7610, R10 ;  /* 0x00007610ff0aa816 */ /* 0x000fc6000000000a */
[--C-:B------:R-:W-:Y:S01]  /*0a70*/  @P4 HADD2.F32 R34, -RZ, R8.reuse.H0_H0 ;  /* 0x20000008ff224230 */ /* 0x100fe20000004100 */
[----:B------:R-:W-:Y:S01]  /*0a80*/  @!P4 PRMT R23, RZ, 0x7610, R23 ;  /* 0x00007610ff17c816 */ /* 0x000fe20000000017 */
[----:B------:R-:W-:-:S03]  /*0a90*/  @P3 HADD2.F32 R8, -RZ, R8.H1_H1 ;  /* 0x30000008ff083230 */ /* 0x000fc60000004100 */
[C---:B------:R-:W-:Y:S02]  /*0aa0*/  @P4 FMUL R34, R7.reuse, R34 ;  /* 0x0000002207224220 */ /* 0x040fe40000400000 */
[C---:B------:R-:W-:Y:S01]  /*0ab0*/  @P3 FMUL R35, R7.reuse, R8 ;  /* 0x0000000807233220 */ /* 0x040fe20000400000 */
[--C-:B------:R-:W-:Y:S01]  /*0ac0*/  @P5 HADD2.F32 R36, -RZ, R9.reuse.H0_H0 ;  /* 0x20000009ff245230 */ /* 0x100fe20000004100 */
[----:B------:R-:W-:Y:S02]  /*0ad0*/  @!P3 PRMT R8, RZ, 0x7610, R8 ;  /* 0x00007610ff08b816 */ /* 0x000fe40000000008 */
[----:B------:R-:W-:Y:S01]  /*0ae0*/  @P4 F2FP.F16.F32.PACK_AB R23, RZ, R34 ;  /* 0x00000022ff17423e */ /* 0x000fe200000000ff */
[----:B------:R-:W-:Y:S01]  /*0af0*/  @P6 HADD2.F32 R34, -RZ, R9.H1_H1 ;  /* 0x30000009ff226230 */ /* 0x000fe20000004100 */
[----:B------:R-:W-:Y:S01]  /*0b00*/  @P3 F2FP.F16.F32.PACK_AB R8, RZ, R35 ;  /* 0x00000023ff08323e */ /* 0x000fe200000000ff */
[C---:B------:R-:W-:Y:S01]  /*0b10*/  @P2 FMUL R35, R7.reuse, R38 ;  /* 0x0000002607232220 */ /* 0x040fe20000400000 */
[C---:B------:R-:W-:Y:S01]  /*0b20*/  @P5 FMUL R36, R7.reuse, R36 ;  /* 0x0000002407245220 */ /* 0x040fe20000400000 */
[----:B------:R-:W-:Y:S01]  /*0b30*/  @!P5 PRMT R9, RZ, 0x7610, R9 ;  /* 0x00007610ff09d816 */ /* 0x000fe20000000009 */
[----:B------:R-:W-:Y:S01]  /*0b40*/  @P6 FMUL R37, R7, R34 ;  /* 0x0000002207256220 */ /* 0x000fe20000400000 */
[----:B------:R-:W-:Y:S01]  /*0b50*/  @!P6 PRMT R34, RZ, 0x7610, R34 ;  /* 0x00007610ff22e816 */ /* 0x000fe20000000022 */
[C---:B------:R-:W-:Y:S01]  /*0b60*/  HADD2 R23, R12.reuse.H0_H0, R23.H0_H0 ;  /* 0x200000170c177230 */ /* 0x040fe20000000800 */
[----:B------:R-:W-:Y:S01]  /*0b70*/  @P2 F2FP.F16.F32.PACK_AB R10, RZ, R35 ;  /* 0x00000023ff0a223e */ /* 0x000fe200000000ff */
[----:B------:R-:W-:Y:S01]  /*0b80*/  HADD2 R8, R12.H1_H1, R8.H0_H0 ;  /* 0x200000080c087230 */ /* 0x000fe20000000c00 */
[----:B------:R-:W-:Y:S01]  /*0b90*/  @P5 F2FP.F16.F32.PACK_AB R9, RZ, R36 ;  /* 0x00000024ff09523e */ /* 0x000fe200000000ff */
[C---:B------:R-:W-:Y:S01]  /*0ba0*/  HADD2 R12, R14.reuse.H0_H0, R11.H0_H0 ;  /* 0x2000000b0e0c7230 */ /* 0x040fe20000000800 */
[----:B------:R-:W-:Y:S01]  /*0bb0*/  @P6 F2FP.F16.F32.PACK_AB R34, RZ, R37 ;  /* 0x00000025ff22623e */ /* 0x000fe200000000ff */
[----:B------:R-:W-:Y:S01]  /*0bc0*/  HADD2 R10, R14.H1_H1, R10.H0_H0 ;  /* 0x2000000a0e0a7230 */ /* 0x000fe20000000c00 */
[----:B------:R-:W-:Y:S01]  /*0bd0*/  PRMT R11, R18, 0x5410, R19 ;  /* 0x00005410120b7816 */ /* 0x000fe20000000013 */
[C---:B------:R-:W-:Y:S01]  /*0be0*/  HADD2 R9, R13.reuse.H0_H0, R9.H0_H0 ;  /* 0x200000090d097230 */ /* 0x040fe20000000800 */
[----:B------:R-:W-:Y:S01]  /*0bf0*/  PRMT R8, R23, 0x5410, R8 ;  /* 0x0000541017087816 */ /* 0x000fe20000000008 */
[----:B------:R-:W-:Y:S01]  /*0c00*/  HADD2 R34, R13.H1_H1, R34.H0_H0 ;  /* 0x200000220d227230 */ /* 0x000fe20000000c00 */
[----:B------:R-:W-:-:S02]  /*0c10*/  PRMT R10, R12, 0x5410, R10 ;  /* 0x000054100c0a7816 */ /* 0x000fc4000000000a */
[----:B------:R-:W-:Y:S02]  /*0c20*/  LOP3.LUT R23, R22, 0x10, RZ, 0xfc, !PT ;  /* 0x0000001016177812 */ /* 0x000fe400078efcff */
[----:B------:R-:W-:-:S05]  /*0c30*/  PRMT R9, R9, 0x5410, R34 ;  /* 0x0000541009097816 */ /* 0x000fca0000000022 */
[----:B------:R0:W-:Y:S02]  /*0c40*/  STG.E.128 desc[UR14][R16.64], R8 ;  /* 0x0000000810007986 */ /* 0x0001e4000c101d0e */
.L_x_534:
[----:B------:R-:W-:Y:S05]  /*0c50*/  BSYNC B1 ;  /* 0x0000000000017941 */ /* 0x000fea0003800000 */
.L_x_533:
[----:B------:R-:W-:Y:S05]  /*0c60*/  @!P1 BRA `(.L_x_532) ;  /* 0x0000000400ac9947 */ /* 0x000fea0003800000 */
.L_x_535:
[----:B------:R-:W-:-:S05]  /*0c70*/  IMAD.WIDE R38, R23, 0x10, R30 ;  /* 0x0000001017267825 */ /* 0x000fca00078e021e */
[----:B01----:R-:W2:Y:S01]  /*0c80*/  LDG.E.128 R8, desc[UR14][R38.64] ;  /* 0x0000000e26087981 */ /* 0x003ea2000c1e1d00 */
[----:B------:R-:W-:-:S05]  /*0c90*/  IMAD.WIDE R34, R23, 0x10, R28 ;  /* 0x0000001017227825 */ /* 0x000fca00078e021c */
[----:B------:R-:W3:Y:S01]  /*0ca0*/  LDG.E.128 R12, desc[UR14][R34.64] ;  /* 0x0000000e220c7981 */ /* 0x000ee2000c1e1d00 */
[----:B--2---:R-:W-:Y:S02]  /*0cb0*/  HSETP2.NEU.AND P1, P5, R11, RZ.H0_H0, PT ;  /* 0x200000ff0b007234 */ /* 0x004fe40003d2d000 */
[----:B------:R-:W-:-:S11]  /*0cc0*/  HSETP2.NEU.AND P3, P4, R9, RZ.H0_H0, PT ;  /* 0x200000ff09007234 */ /* 0x000fd60003c6d000 */
[--C-:B------:R-:W-:Y:S02]  /*0cd0*/  @P1 HADD2.F32 R16, -RZ, R11.reuse.H0_H0 ;  /* 0x2000000bff101230 */ /* 0x100fe40000004100 */
[----:B------:R-:W-:Y:S01]  /*0ce0*/  @P5 HADD2.F32 R18, -RZ, R11.H1_H1 ;  /* 0x3000000bff125230 */ /* 0x000fe20000004100 */
[----:B------:R-:W-:Y:S01]  /*0cf0*/  @!P5 PRMT R11, RZ, 0x7610, R11 ;  /* 0x00007610ff0bd816 */ /* 0x000fe2000000000b */
[--C-:B------:R-:W-:Y:S02]  /*0d00*/  @P4 HADD2.F32 R36, -RZ, R9.reuse.H1_H1 ;  /* 0x30000009ff244230 */ /* 0x100fe40000004100 */
[C---:B------:R-:W-:Y:S01]  /*0d10*/  @P1 FMUL R17, R7.reuse, R16 ;  /* 0x0000001007111220 */ /* 0x040fe20000400000 */
[----:B------:R-:W-:Y:S02]  /*0d20*/  @!P1 PRMT R16, RZ, 0x7610, R16 ;  /* 0x00007610ff109816 */ /* 0x000fe40000000010 */
[C---:B------:R-:W-:Y:S02]  /*0d30*/  @P4 FMUL R36, R7.reuse, R36 ;  /* 0x0000002407244220 */ /* 0x040fe40000400000 */
[----:B------:R-:W-:Y:S01]  /*0d40*/  @P1 F2FP.F16.F32.PACK_AB R16, RZ, R17 ;  /* 0x00000011ff10123e */ /* 0x000fe200000000ff */
[----:B------:R-:W-:Y:S01]  /*0d50*/  @P5 FMUL R17, R7, R18 ;  /* 0x0000001207115220 */ /* 0x000fe20000400000 */
[----:B------:R-:W-:Y:S01]  /*0d60*/  @P3 HADD2.F32 R18, -RZ, R9.H0_H0 ;  /* 0x20000009ff123230 */ /* 0x000fe20000004100 */
[----:B------:R-:W-:-:S02]  /*0d70*/  HSETP2.NEU.AND P1, P2, R8, RZ.H0_H0, PT ;  /* 0x200000ff08007234 */ /* 0x000fc40003a2d000 */
[----:B------:R-:W-:Y:S01]  /*0d80*/  @!P3 PRMT R9, RZ, 0x7610, R9 ;  /* 0x00007610ff09b816 */ /* 0x000fe20000000009 */
[C---:B---3--:R-:W-:Y:S02]  /*0d90*/  HADD2 R16, R15.reuse.H0_H0, R16.H0_H0 ;  /* 0x200000100f107230 */ /* 0x048fe40000000800 */
[----:B------:R-:W-:Y:S01]  /*0da0*/  @P3 FMUL R18, R7, R18 ;  /* 0x0000001207123220 */ /* 0x000fe20000400000 */
[----:B------:R-:W-:Y:S02]  /*0db0*/  @P5 F2FP.F16.F32.PACK_AB R11, RZ, R17 ;  /* 0x00000011ff0b523e */ /* 0x000fe400000000ff */
[----:B------:R-:W-:Y:S02]  /*0dc0*/  @!P4 PRMT R17, RZ, 0x7610, R17 ;  /* 0x00007610ff11c816 */ /* 0x000fe40000000011 */
[----:B------:R-:W-:Y:S01]  /*0dd0*/  @P3 F2FP.F16.F32.PACK_AB R9, RZ, R18 ;  /* 0x00000012ff09323e */ /* 0x000fe200000000ff */
[----:B------:R-:W-:Y:S01]  /*0de0*/  HADD2 R11, R15.H1_H1, R11.H0_H0 ;  /* 0x2000000b0f0b7230 */ /* 0x000fe20000000c00 */
[----:B------:R-:W-:-:S02]  /*0df0*/  @P4 F2FP.F16.F32.PACK_AB R17, RZ, R36 ;  /* 0x00000024ff11423e */ /* 0x000fc400000000ff */
[----:B------:R-:W-:Y:S01]  /*0e00*/  HSETP2.NEU.AND P3, P4, R10, RZ.H0_H0, PT ;  /* 0x200000ff0a007234 */ /* 0x000fe20003c6d000 */
[--C-:B------:R-:W-:Y:S02]  /*0e10*/  @P2 HADD2.F32 R36, -RZ, R8.reuse.H1_H1 ;  /* 0x30000008ff242230 */ /* 0x100fe40000004100 */
[C---:B------:R-:W-:Y:S02]  /*0e20*/  HADD2 R9, R13.reuse.H0_H0, R9.H0_H0 ;  /* 0x200000090d097230 */ /* 0x040fe40000000800 */
[----:B------:R-:W-:Y:S01]  /*0e30*/  @P1 HADD2.F32 R18, -RZ, R8.H0_H0 ;  /* 0x20000008ff121230 */ /* 0x000fe20000004100 */
[----:B------:R-:W-:Y:S01]  /*0e40*/  @!P1 PRMT R8, RZ, 0x7610, R8 ;  /* 0x00007610ff089816 */ /* 0x000fe20000000008 */
[----:B------:R-:W-:Y:S02]  /*0e50*/  HADD2 R17, R13.H1_H1, R17.H0_H0 ;  /* 0x200000110d117230 */ /* 0x000fe40000000c00 */
[C---:B------:R-:W-:Y:S01]  /*0e60*/  @P2 FMUL R19, R7.reuse, R36 ;  /* 0x0000002407132220 */ /* 0x040fe20000400000 */
[----:B------:R-:W-:-:S02]  /*0e70*/  @P1 FMUL R18, R7, R18 ;  /* 0x0000001207121220 */ /* 0x000fc40000400000 */
[----:B------:R-:W-:Y:S01]  /*0e80*/  PRMT R17, R9, 0x5410, R17 ;  /* 0x0000541009117816 */ /* 0x000fe20000000011 */
[--C-:B------:R-:W-:Y:S02]  /*0e90*/  @P3 HADD2.F32 R36, -RZ, R10.reuse.H0_H0 ;  /* 0x2000000aff243230 */ /* 0x100fe40000004100 */
[----:B------:R-:W-:Y:S01]  /*0ea0*/  @P1 F2FP.F16.F32.PACK_AB R8, RZ, R18 ;  /* 0x00000012ff08123e */ /* 0x000fe200000000ff */
[----:B------:R-:W-:Y:S01]  /*0eb0*/  @P4 HADD2.F32 R10, -RZ, R10.H1_H1 ;  /* 0x3000000aff0a4230 */ /* 0x000fe20000004100 */
[----:B------:R-:W-:Y:S01]  /*0ec0*/  @!P2 PRMT R18, RZ, 0x7610, R18 ;  /* 0x00007610ff12a816 */ /* 0x000fe20000000012 */
[C---:B------:R-:W-:Y:S01]  /*0ed0*/  @P3 FMUL R36, R7.reuse, R36 ;  /* 0x0000002407243220 */ /* 0x040fe20000400000 */
[----:B------:R-:W-:Y:S02]  /*0ee0*/  @P2 F2FP.F16.F32.PACK_AB R18, RZ, R19 ;  /* 0x00000013ff12223e */ /* 0x000fe400000000ff */
[----:B------:R-:W-:Y:S01]  /*0ef0*/  @P4 FMUL R37, R7, R10 ;  /* 0x0000000a07254220 */ /* 0x000fe20000400000 */
[----:B------:R-:W-:Y:S01]  /*0f00*/  @!P3 PRMT R10, RZ, 0x7610, R10 ;  /* 0x00007610ff0ab816 */ /* 0x000fe2000000000a */
[C---:B------:R-:W-:Y:S01]  /*0f10*/  HADD2 R8, R12.reuse.H0_H0, R8.H0_H0 ;  /* 0x200000080c087230 */ /* 0x040fe20000000800 */
[----:B------:R-:W-:Y:S01]  /*0f20*/  @!P4 PRMT R19, RZ, 0x7610, R19 ;  /* 0x00007610ff13c816 */ /* 0x000fe20000000013 */
[----:B------:R-:W-:Y:S01]  /*0f30*/  HADD2 R18, R12.H1_H1, R18.H0_H0 ;  /* 0x200000120c127230 */ /* 0x000fe20000000c00 */
[----:B------:R-:W-:-:S02]  /*0f40*/  @P3 F2FP.F16.F32.PACK_AB R10, RZ, R36 ;  /* 0x00000024ff0a323e */ /* 0x000fc400000000ff */
[----:B------:R-:W-:-:S03]  /*0f50*/  @P4 F2FP.F16.F32.PACK_AB R19, RZ, R37 ;  /* 0x00000025ff13423e */ /* 0x000fc600000000ff */
[C---:B------:R-:W-:Y:S02]  /*0f60*/  HADD2 R10, R14.reuse.H0_H0, R10.H0_H0 ;  /* 0x2000000a0e0a7230 */ /* 0x040fe40000000800 */
[----:B------:R-:W-:Y:S01]  /*0f70*/  HADD2 R14, R14.H1_H1, R19.H0_H0 ;  /* 0x200000130e0e7230 */ /* 0x000fe20000000c00 */
[----:B------:R-:W-:Y:S02]  /*0f80*/  PRMT R19, R16, 0x5410, R11 ;  /* 0x0000541010137816 */ /* 0x000fe4000000000b */
[----:B------:R-:W-:Y:S02]  /*0f90*/  PRMT R16, R8, 0x5410, R18 ;  /* 0x0000541008107816 */ /* 0x000fe40000000012 */
[----:B------:R-:W-:Y:S02]  /*0fa0*/  PRMT R18, R10, 0x5410, R14 ;  /* 0x000054100a127816 */ /* 0x000fe4000000000e */
[----:B------:R-:W2:Y:S04]  /*0fb0*/  LDG.E.128 R12, desc[UR14][R34.64+0x100] ;  /* 0x0001000e220c7981 */ /* 0x000ea8000c1e1d00 */
[----:B------:R0:W-:Y:S04]  /*0fc0*/  STG.E.128 desc[UR14][R34.64], R16 ;  /* 0x0000001022007986 */ /* 0x0001e8000c101d0e */
[----:B------:R-:W3:Y:S01]  /*0fd0*/  LDG.E.128 R8, desc[UR14][R38.64+0x100] ;  /* 0x0001000e26087981 */ /* 0x000ee2000c1e1d00 */
[----:B------:R-:W-:Y:S01]  /*0fe0*/  VIADD R23, R23, 0x20 ;  /* 0x0000002017177836 */ /* 0x000fe20000000000 */
[----:B---3--:R-:W-:-:S02]  /*0ff0*/  HSETP2.NEU.AND P2, P5, R11, RZ.H0_H0, PT ;  /* 0x200000ff0b007234 */ /* 0x008fc40003d4d000 */
[----:B------:R-:W-:-:S11]  /*1000*/  HSETP2.NEU.AND P4, P1, R9, RZ.H0_H0, PT ;  /* 0x200000ff09007234 */ /* 0x000fd6000398d000 */
[----:B------:R-:W-:Y:S01]  /*1010*/  @P2 HADD2.F32 R36, -RZ, R11.H0_H0 ;  /* 0x2000000bff242230 */ /* 0x000fe20000004100 */
[----:B------:R-:W-:Y:S01]  /*1020*/  @!P2 PRMT R11, RZ, 0x7610, R11 ;  /* 0x00007610ff0ba816 */ /* 0x000fe2000000000b */
[----:B0-----:R-:W-:-:S04]  /*1030*/  @P4 HADD2.F32 R16, -RZ, R9.H0_H0 ;  /* 0x20000009ff104230 */ /* 0x001fc80000004100 */
[----:B------:R-:W-:Y:S02]  /*1040*/  @P5 HADD2.F32 R40, -RZ, R11.H1_H1 ;  /* 0x3000000bff285230 */ /* 0x000fe40000004100 */
[C---:B------:R-:W-:Y:S01]  /*1050*/  @P2 FMUL R36, R7.reuse, R36 ;  /* 0x0000002407242220 */ /* 0x040fe20000400000 */
[----:B------:R-:W-:Y:S01]  /*1060*/  @!P4 PRMT R9, RZ, 0x7610, R9 ;  /* 0x00007610ff09c816 */ /* 0x000fe20000000009 */
[C---:B------:R-:W-:Y:S01]  /*1070*/  @P4 FMUL R16, R7.reuse, R16 ;  /* 0x0000001007104220 */ /* 0x040fe20000400000 */
[----:B------:R-:W-:Y:S02]  /*1080*/  @P5 FMUL R40, R7, R40 ;  /* 0x0000002807285220 */ /* 0x000fe40000400000 */
[----:B------:R-:W-:Y:S01]  /*1090*/  @P2 F2FP.F16.F32.PACK_AB R11, RZ, R36 ;  /* 0x00000024ff0b223e */ /* 0x000fe200000000ff */
[----:B------:R-:W-:Y:S01]  /*10a0*/  @P1 HADD2.F32 R18, -RZ, R9.H1_H1 ;  /* 0x30000009ff121230 */ /* 0x000fe20000004100 */
[----:B------:R-:W-:Y:S02]  /*10b0*/  @!P5 PRMT R36, RZ, 0x7610, R36 ;  /* 0x00007610ff24d816 */ /* 0x000fe40000000024 */
[----:B------:R-:W-:-:S02]  /*10c0*/  HSETP2.NEU.AND P2, P3, R8, RZ.H0_H0, PT ;  /* 0x200000ff08007234 */ /* 0x000fc40003b4d000 */
[----:B------:R-:W-:Y:S02]  /*10d0*/  @P5 F2FP.F16.F32.PACK_AB R36, RZ, R40 ;  /* 0x00000028ff24523e */ /* 0x000fe400000000ff */
[----:B------:R-:W-:Y:S02]  /*10e0*/  @P4 F2FP.F16.F32.PACK_AB R9, RZ, R16 ;  /* 0x00000010ff09423e */ /* 0x000fe400000000ff */
[----:B------:R-:W-:Y:S01]  /*10f0*/  HSETP2.NEU.AND P4, P5, R10, RZ.H0_H0, PT ;  /* 0x200000ff0a007234 */ /* 0x000fe20003d8d000 */
[----:B------:R-:W-:Y:S01]  /*1100*/  @P1 FMUL R17, R7, R18 ;  /* 0x0000001207111220 */ /* 0x000fe20000400000 */
[----:B------:R-:W-:-:S05]  /*1110*/  @!P1 PRMT R16, RZ, 0x7610, R16 ;  /* 0x00007610ff109816 */ /* 0x000fca0000000010 */
[--C-:B------:R-:W-:Y:S02]  /*1120*/  @P2 HADD2.F32 R18, -RZ, R8.reuse.H0_H0 ;  /* 0x20000008ff122230 */ /* 0x100fe40000004100 */
[----:B------:R-:W-:Y:S01]  /*1130*/  @P3 HADD2.F32 R38, -RZ, R8.H1_H1 ;  /* 0x30000008ff263230 */ /* 0x000fe20000004100 */
[----:B------:R-:W-:-:S03]  /*1140*/  @P1 F2FP.F16.F32.PACK_AB R16, RZ, R17 ;  /* 0x00000011ff10123e */ /* 0x000fc600000000ff */
[--C-:B------:R-:W-:Y:S02]  /*1150*/  @P4 HADD2.F32 R40, -RZ, R10.reuse.H0_H0 ;  /* 0x2000000aff284230 */ /* 0x100fe40000004100 */
[----:B------:R-:W-:Y:S02]  /*1160*/  @P5 HADD2.F32 R10, -RZ, R10.H1_H1 ;  /* 0x3000000aff0a5230 */ /* 0x000fe40000004100 */
[C---:B------:R-:W-:Y:S01]  /*1170*/  @P2 FMUL R17, R7.reuse, R18 ;  /* 0x0000001207112220 */ /* 0x040fe20000400000 */
[C---:B------:R-:W-:Y:S01]  /*1180*/  @P3 FMUL R38, R7.reuse, R38 ;  /* 0x0000002607263220 */ /* 0x040fe20000400000 */
[C---:B------:R-:W-:Y:S01]  /*1190*/  @P4 FMUL R19, R7.reuse, R40 ;  /* 0x0000002807134220 */ /* 0x040fe20000400000 */
[----:B------:R-:W-:Y:S01]  /*11a0*/  @P5 FMUL R37, R7, R10 ;  /* 0x0000000a07255220 */ /* 0x000fe20000400000 */
[----:B------:R-:W-:Y:S02]  /*11b0*/  @!P2 PRMT R18, RZ, 0x7610, R18 ;  /* 0x00007610ff12a816 */ /* 0x000fe40000000012 */
[----:B------:R-:W-:-:S02]  /*11c0*/  @P2 F2FP.F16.F32.PACK_AB R18, RZ, R17 ;  /* 0x00000011ff12223e */ /* 0x000fc400000000ff */
[----:B------:R-:W-:Y:S02]  /*11d0*/  @!P3 PRMT R8, RZ, 0x7610, R8 ;  /* 0x00007610ff08b816 */ /* 0x000fe40000000008 */
[----:B------:R-:W-:Y:S02]  /*11e0*/  @!P4 PRMT R10, RZ, 0x7610, R10 ;  /* 0x00007610ff0ac816 */ /* 0x000fe4000000000a */
[----:B------:R-:W-:Y:S02]  /*11f0*/  @!P5 PRMT R17, RZ, 0x7610, R17 ;  /* 0x00007610ff11d816 */ /* 0x000fe40000000011 */
[----:B------:R-:W-:Y:S02]  /*1200*/  @P3 F2FP.F16.F32.PACK_AB R8, RZ, R38 ;  /* 0x00000026ff08323e */ /* 0x000fe400000000ff */
[----:B------:R-:W-:Y:S02]  /*1210*/  @P4 F2FP.F16.F32.PACK_AB R10, RZ, R19 ;  /* 0x00000013ff0a423e */ /* 0x000fe400000000ff */
[----:B------:R-:W-:Y:S01]  /*1220*/  @P5 F2FP.F16.F32.PACK_AB R17, RZ, R37 ;  /* 0x00000025ff11523e */ /* 0x000fe200000000ff */
[----:B--2---:R-:W-:-:S02]  /*1230*/  HADD2 R18, R12.H0_H0, R18.H0_H0 ;  /* 0x200000120c127230 */ /* 0x004fc40000000800 */
[----:B------:R-:W-:Y:S02]  /*1240*/  HADD2 R8, R12.H1_H1, R8.H0_H0 ;  /* 0x200000080c087230 */ /* 0x000fe40000000c00 */
[C---:B------:R-:W-:Y:S02]  /*1250*/  HADD2 R11, R15.reuse.H0_H0, R11.H0_H0 ;  /* 0x2000000b0f0b7230 */ /* 0x040fe40000000800 */
[----:B------:R-:W-:Y:S02]  /*1260*/  HADD2 R36, R15.H1_H1, R36.H0_H0 ;  /* 0x200000240f247230 */ /* 0x000fe40000000c00 */
[C---:B------:R-:W-:Y:S02]  /*1270*/  HADD2 R9, R13.reuse.H0_H0, R9.H0_H0 ;  /* 0x200000090d097230 */ /* 0x040fe40000000800 */
[----:B------:R-:W-:Y:S02]  /*1280*/  HADD2 R16, R13.H1_H1, R16.H0_H0 ;  /* 0x200000100d107230 */ /* 0x000fe40000000c00 */
[----:B------:R-:W-:-:S02]  /*1290*/  HADD2 R10, R14.H0_H0, R10.H0_H0 ;  /* 0x2000000a0e0a7230 */ /* 0x000fc40000000800 */
[----:B------:R-:W-:Y:S01]  /*12a0*/  HADD2 R17, R14.H1_H1, R17.H0_H0 ;  /* 0x200000110e117230 */ /* 0x000fe20000000c00 */
[----:B------:R-:W-:Y:S02]  /*12b0*/  PRMT R11, R11, 0x5410, R36 ;  /* 0x000054100b0b7816 */ /* 0x000fe40000000024 */
[----:B------:R-:W-:Y:S02]  /*12c0*/  PRMT R8, R18, 0x5410, R8 ;  /* 0x0000541012087816 */ /* 0x000fe40000000008 */
[----:B------:R-:W-:Y:S02]  /*12d0*/  PRMT R9, R9, 0x5410, R16 ;  /* 0x0000541009097816 */ /* 0x000fe40000000010 */
[----:B------:R-:W-:-:S05]  /*12e0*/  PRMT R10, R10, 0x5410, R17 ;  /* 0x000054100a0a7816 */ /* 0x000fca0000000011 */
[----:B------:R1:W-:Y:S01]  /*12f0*/  STG.E.128 desc[UR14][R34.64+0x100], R8 ;  /* 0x0001000822007986 */ /* 0x0003e2000c101d0e */
[----:B------:R-:W-:-:S13]  /*1300*/  ISETP.GE.AND P1, PT, R23, UR13, PT ;  /* 0x0000000d17007c0c */ /* 0x000fda000bf26270 */
[----:B------:R-:W-:Y:S05]  /*1310*/  @!P1 BRA `(.L_x_535) ;  /* 0xfffffff800549947 */ /* 0x000fea000383ffff */
.L_x_532:
[----:B------:R-:W-:Y:S05]  /*1320*/  BSYNC B0 ;  /* 0x0000000000007941 */ /* 0x000fea0003800000 */
.L_x_531:
[----:B------:R-:W-:Y:S05]  /*1330*/  @!P0 BRA `(.L_x_536) ;  /* 0xfffffff000608947 */ /* 0x000fea000383ffff */
.L_x_530:
[----:B------:R-:W-:-:S05]  /*1340*/  IMAD.U32 R3, RZ, RZ, UR4 ;  /* 0x00000004ff037e24 */ /* 0x000fca000f8e00ff */
[----:B------:R-:W-:-:S04]  /*1350*/  LEA.HI R20, R3, R20, RZ, 0x1c ;  /* 0x0000001403147211 */ /* 0x000fc800078fe0ff */
[----:B------:R-:W-:-:S13]  /*1360*/  ISETP.GE.AND P0, PT, R20, R21, PT ;  /* 0x000000151400720c */ /* 0x000fda0003f06270 */
[----:B------:R-:W-:Y:S05]  /*1370*/  @!P0 BRA `(.L_x_537) ;  /* 0xffffffec00f48947 */ /* 0x000fea000383ffff */
[----:B------:R-:W-:Y:S05]  /*1380*/  EXIT ;  /* 0x000000000000794d */ /* 0x000fea0003800000 */
.L_x_529:
[----:B------:R-:W-:Y:S01]  /*1390*/  ULDC.64 UR10, c[0x0][0x210] ;  /* 0x00008400000a7ab9 */ /* 0x000fe20000000a00 */
[----:B------:R-:W-:Y:S01]  /*13a0*/  ULDC.64 UR8, c[0x0][0x218] ;  /* 0x0000860000087ab9 */ /* 0x000fe20000000a00 */
[----:B------:R-:W-:Y:S01]  /*13b0*/  BSSY B0, `(.L_x_538) ;  /* 0x0000133000007945 */ /* 0x000fe20003800000 */
[----:B------:R-:W-:Y:S02]  /*13c0*/  UIADD3 UR10, UP0, UR10, 0x100, URZ ;  /* 0x000001000a0a7890 */ /* 0x000fe4000ff1e03f */
[----:B------:R-:W-:Y:S02]  /*13d0*/  UIADD3 UR8, UP1, UR8, 0x100, URZ ;  /* 0x0000010008087890 */ /* 0x000fe4000ff3e03f */
[----:B------:R-:W-:Y:S02]  /*13e0*/  UIADD3.X UR11, URZ, UR11, URZ, UP0, !UPT ;  /* 0x0000000b3f0b7290 */ /* 0x000fe400087fe43f */
[----:B------:R-:W-:-:S12]  /*13f0*/  UIADD3.X UR9, URZ, UR9, URZ, UP1, !UPT ;  /* 0x000000093f097290 */ /* 0x000fd80008ffe43f */
.L_x_548:
[----:B------:R-:W-:Y:S01]  /*1400*/  ULDC UR12, c[0x0][0x238] ;  /* 0x00008e00000c7ab9 */ /* 0x000fe20000000800 */
[----:B------:R-:W-:Y:S01]  /*1410*/  HFMA2.MMA R0, -RZ, RZ, 0, 5.9604644775390625e-08 ;  /* 0x00000001ff007435 */ /* 0x000fe200000001ff */
[----:B------:R-:W-:Y:S01]  /*1420*/  BSSY B1, `(.L_x_539) ;  /* 0x000000f000017945 */ /* 0x000fe20003800000 */
[----:B01----:R-:W-:-:S09]  /*1430*/  IMAD.U32 R3, RZ, RZ, UR12 ;  /* 0x0000000cff037e24 */ /* 0x003fd2000f8e00ff */
.L_x_540:
        /* <DEDUP_REMOVED lines=10> */
[----:B------:R-:W-:-:S04]  /*14e0*/  @!P0 IADD3 R0, R2, 0x1, RZ ;  /* 0x0000000102008810 */ /* 0x000fc80007ffe0ff */
[----:B------:R-:W-:-:S13]  /*14f0*/  ISETP.GE.AND P0, PT, R0, R3, PT ;  /* 0x000000030000720c */ /* 0x000fda0003f06270 */
[----:B------:R-:W-:Y:S05]  /*1500*/  @!P0 BRA `(.L_x_540) ;  /* 0xfffffffc00cc8947 */ /* 0x000fea000383ffff */
[----:B0-----:R-:W-:Y:S05]  /*1510*/  BSYNC B1 ;  /* 0x0000000000017941 */ /* 0x001fea0003800000 */
.L_x_539:
        /* <DEDUP_REMOVED lines=12> */
[----:B------:R-:W-:-:S02]  /*15e0*/  IMAD R9, R6, R27, RZ ;  /* 0x0000001b06097224 */ /* 0x000fc400078e02ff */
[-C--:B------:R-:W-:Y:S02]  /*15f0*/  IMAD R7, R4, R27.reuse, RZ ;  /* 0x0000001b04077224 */ /* 0x080fe400078e02ff */
[----:B------:R-:W-:-:S04]  /*1600*/  IMAD.WIDE.U32 R28, R0, R27, RZ ;  /* 0x0000001b001c7225 */ /* 0x000fc800078e00ff */
[----:B------:R-:W-:Y:S02]  /*1610*/  IMAD R7, R0, UR12, R7 ;  /* 0x0000000c00077c24 */ /* 0x000fe4000f8e0207 */
[----:B------:R-:W-:Y:S02]  /*1620*/  IMAD R9, R20, UR12, R9 ;  /* 0x0000000c14097c24 */ /* 0x000fe4000f8e0209 */
[----:B------:R-:W-:Y:S02]  /*1630*/  IMAD.U32 R14, RZ, RZ, UR16 ;  /* 0x00000010ff0e7e24 */ /* 0x000fe4000f8e00ff */
[----:B-1----:R-:W-:Y:S02]  /*1640*/  IMAD.IADD R2, R25, 0x1, R9 ;  /* 0x0000000119027824 */ /* 0x002fe400078e0209 */
[----:B------:R-:W-:Y:S01]  /*1650*/  IMAD.IADD R13, R29, 0x1, R7 ;  /* 0x000000011d0d7824 */ /* 0x000fe200078e0207 */
[----:B0-----:R-:W-:-:S04]  /*1660*/  IADD3 R26, R3, R20, RZ ;  /* 0x00000014031a7210 */ /* 0x001fc80007ffe0ff */
[----:B------:R-:W-:Y:S01]  /*1670*/  SHF.R.S32.HI R5, RZ, 0x1f, R26 ;  /* 0x0000001fff057819 */ /* 0x000fe2000001141a */
[----:B--2---:R-:W-:Y:S01]  /*1680*/  IMAD.IADD R0, R3, 0x1, -R31 ;  /* 0x0000000103007824 */ /* 0x004fe200078e0a1f */
[----:B------:R-:W-:-:S03]  /*1690*/  IADD3 R30, -R31, R20, RZ ;  /* 0x000000141f1e7210 */ /* 0x000fc60007ffe1ff */
[----:B------:R-:W-:-:S04]  /*16a0*/  IMAD R5, R5, R27, RZ ;  /* 0x0000001b05057224 */ /* 0x000fc800078e02ff */
[C---:B------:R-:W-:Y:S02]  /*16b0*/  IMAD R5, R26.reuse, UR12, R5 ;  /* 0x0000000c1a057c24 */ /* 0x040fe4000f8e0205 */
[----:B------:R-:W-:-:S05]  /*16c0*/  IMAD.WIDE.U32 R26, R26, R27, RZ ;  /* 0x0000001b1a1a7225 */ /* 0x000fca00078e00ff */
[----:B------:R-:W-:-:S07]  /*16d0*/  IADD3 R3, R27, R5, RZ ;  /* 0x000000051b037210 */ /* 0x000fce0007ffe0ff */
.L_x_547:
        /* <DEDUP_REMOVED lines=24> */
[----:B------:R-:W-:Y:S01]  /*1860*/  MOV R6, 0x3bbb989d ;  /* 0x3bbb989d00067802 */ /* 0x000fe20000000f00 */
[----:B------:R-:W-:Y:S01]  /*1870*/  IMAD.MOV.U32 R7, RZ, RZ, 0x437c0000 ;  /* 0x437c0000ff077424 */ /* 0x000fe200078e00ff */
[C---:B------:R-:W-:Y:S01]  /*1880*/  IADD3 R18, P0, R14.reuse, R26, RZ ;  /* 0x0000001a0e127210 */ /* 0x040fe20007f1e0ff */
[----:B------:R-:W-:Y:S01]  /*1890*/  BSSY B1, `(.L_x_542) ;  /* 0x00000db000017945 */ /* 0x000fe20003800000 */
[----:B------:R-:W-:Y:S01]  /*18a0*/  IADD3 R16, P1, R14, R24, RZ ;  /* 0x000000180e107210 */ /* 0x000fe20007f3e0ff */
[----:B--2---:R-:W-:-:S04]  /*18b0*/  FADD R5, -R10, R9 ;  /* 0x000000090a057221 */ /* 0x004fc80000000100 */
[----:B------:R-:W-:-:S04]  /*18c0*/  FFMA.SAT R6, R5, R6, 0.5 ;  /* 0x3f00000005067423 */ /* 0x000fc80000002006 */
[----:B------:R-:W-:Y:S01]  /*18d0*/  FFMA.RM R6, R6, R7, 12582913 ;  /* 0x4b40000106067423 */ /* 0x000fe20000004007 */
[----:B------:R-:W-:Y:S01]  /*18e0*/  IMAD.X R7, R4, 0x1, R3, P0 ;  /* 0x0000000104077824 */ /* 0x000fe200000e0603 */
[----:B------:R-:W-:Y:S02]  /*18f0*/  ISETP.GE.AND P0, PT, R22, UR13, PT ;  /* 0x0000000d16007c0c */ /* 0x000fe4000bf06270 */
[----:B------:R-:W-:Y:S01]  /*1900*/  FADD R12, R6, -12583039 ;  /* 0xcb40007f060c7421 */ /* 0x000fe20000000000 */
[----:B------:R-:W-:Y:S01]  /*1910*/  IADD3.X R4, R4, R2, RZ, P1, !PT ;  /* 0x0000000204047210 */ /* 0x000fe20000ffe4ff */
[----:B------:R-:W-:Y:S02]  /*1920*/  IMAD R7, R7, UR22, RZ ;  /* 0x0000001607077c24 */ /* 0x000fe4000f8e02ff */
[----:B------:R-:W-:Y:S02]  /*1930*/  FFMA R12, R5, 1.4426950216293334961, -R12 ;  /* 0x3fb8aa3b050c7823 */ /* 0x000fe4000000080c */
[----:B------:R-:W-:-:S02]  /*1940*/  IMAD R9, R4, UR22, RZ ;  /* 0x0000001604097c24 */ /* 0x000fc4000f8e02ff */
[----:B------:R-:W-:Y:S01]  /*1950*/  FFMA R5, R5, 1.925963033500011079e-08, R12 ;  /* 0x32a5706005057823 */ /* 0x000fe2000000000c */
[----:B------:R-:W-:Y:S02]  /*1960*/  IMAD.SHL.U32 R12, R6, 0x800000, RZ ;  /* 0x00800000060c7824 */ /* 0x000fe400078e00ff */
[----:B------:R-:W-:Y:S02]  /*1970*/  IMAD R7, R18, UR7, R7 ;  /* 0x0000000712077c24 */ /* 0x000fe4000f8e0207 */
[----:B------:R-:W-:Y:S01]  /*1980*/  IMAD R9, R16, UR7, R9 ;  /* 0x0000000710097c24 */ /* 0x000fe2000f8e0209 */
[----:B------:R-:W0:Y:S01]  /*1990*/  MUFU.EX2 R5, R5 ;  /* 0x0000000500057308 */ /* 0x000e220000000800 */
[----:B------:R-:W-:-:S04]  /*19a0*/  IMAD.WIDE.U32 R18, R18, UR22, RZ ;  /* 0x0000001612127c25 */ /* 0x000fc8000f8e00ff */
[----:B------:R-:W-:-:S04]  /*19b0*/  IMAD.WIDE.U32 R16, R16, UR22, RZ ;  /* 0x0000001610107c25 */ /* 0x000fc8000f8e00ff */
[----:B0-----:R-:W-:Y:S01]  /*19c0*/  FMUL R12, R12, R5 ;  /* 0x000000050c0c7220 */ /* 0x001fe20000400000 */
[----:B------:R-:W-:Y:S06]  /*19d0*/  @P0 BRA `(.L_x_543) ;  /* 0x0000000c00180947 */ /* 0x000fec0003800000 */
[-C--:B------:R-:W-:Y:S01]  /*19e0*/  LOP3.LUT R4, RZ, R22.reuse, RZ, 0x33, !PT ;  /* 0x00000016ff047212 */ /* 0x080fe200078e33ff */
[----:B------:R-:W-:Y:S01]  /*19f0*/  BSSY B2, `(.L_x_544) ;  /* 0x000004b000027945 */ /* 0x000fe20003800000 */
[-C--:B------:R-:W-:Y:S01]  /*1a00*/  LOP3.LUT R5, RZ, R22.reuse, RZ, 0x33, !PT ;  /* 0x00000016ff057212 */ /* 0x080fe200078e33ff */
[----:B------:R-:W-:Y:S01]  /*1a10*/  IMAD.IADD R23, R19, 0x1, R7 ;  /* 0x0000000113177824 */ /* 0x000fe200078e0207 */
[----:B------:R-:W-:Y:S01]  /*1a20*/  MOV R15, R22 ;  /* 0x00000016000f7202 */ /* 0x000fe20000000f00 */
[----:B------:R-:W-:Y:S01]  /*1a30*/  VIADD R4, R4, UR13 ;  /* 0x0000000d04047c36 */ /* 0x000fe20008000000 */
[----:B------:R-:W-:Y:S01]  /*1a40*/  IADD3 R5, R5, UR13, RZ ;  /* 0x0000000d05057c10 */ /* 0x000fe2000fffe0ff */
[----:B------:R-:W-:-:S03]  /*1a50*/  IMAD.IADD R33, R17, 0x1, R9 ;  /* 0x0000000111217824 */ /* 0x000fc600078e0209 */
[----:B------:R-:W-:Y:S02]  /*1a60*/  LOP3.LUT R4, R4, 0x10, RZ, 0xc0, !PT ;  /* 0x0000001004047812 */ /* 0x000fe400078ec0ff */
        /* <DEDUP_REMOVED lines=14> */
[----:B------:R-:W-:-:S04]  /*1b50*/  LEA.HI.X R8, R18, UR19, R23, 0x1, P1 ;  /* 0x0000001312087c11 */ /* 0x000fc800088f0c17 */
[----:B------:R-:W-:-:S05]  /*1b60*/  IADD3.X R39, RZ, R8, RZ, P2, !PT ;  /* 0x00000008ff277210 */ /* 0x000fca00017fe4ff */
        /* <DEDUP_REMOVED lines=12> */
[----:B------:R-:W-:Y:S01]  /*1c30*/  HSETP2.NEU.AND P1, P2, R4, RZ.H0_H0, PT ;  /* 0x200000ff04007234 */ /* 0x000fe20003a2d000 */
[----:B------:R-:W-:Y:S01]  /*1c40*/  @P3 HADD2.F32 R35, -RZ, R6.H0_H0 ;  /* 0x20000006ff233230 */ /* 0x000fe20000004100 */
[----:B------:R-:W-:Y:S01]  /*1c50*/  @!P3 PRMT R6, RZ, 0x7610, R6 ;  /* 0x00007610ff06b816 */ /* 0x000fe20000000006 */
[----:B---3--:R-:W-:Y:S01]  /*1c60*/  HADD2 R15, R11.H0_H0, R15.H0_H0 ;  /* 0x2000000f0b0f7230 */ /* 0x008fe20000000800 */
[----:B------:R-:W-:-:S02]  /*1c70*/  @P5 F2FP.F16.F32.PACK_AB R7, RZ, R32 ;  /* 0x00000020ff07523e */ /* 0x000fc400000000ff */
[----:B------:R-:W-:Y:S01]  /*1c80*/  @P3 FMUL R34, R12, R35 ;  /* 0x000000230c223220 */ /* 0x000fe20000400000 */
[----:B------:R-:W-:Y:S02]  /*1c90*/  @!P4 PRMT R32, RZ, 0x7610, R32 ;  /* 0x00007610ff20c816 */ /* 0x000fe40000000020 */
[----:B------:R-:W-:Y:S01]  /*1ca0*/  @P4 F2FP.F16.F32.PACK_AB R32, RZ, R37 ;  /* 0x00000025ff20423e */ /* 0x000fe200000000ff */
[----:B------:R-:W-:Y:S01]  /*1cb0*/  HADD2 R7, R11.H1_H1, R7.H0_H0 ;  /* 0x200000070b077230 */ /* 0x000fe20000000c00 */
[----:B------:R-:W-:Y:S02]  /*1cc0*/  @P3 F2FP.F16.F32.PACK_AB R6, RZ, R34 ;  /* 0x00000022ff06323e */ /* 0x000fe400000000ff */
[----:B------:R-:W-:Y:S01]  /*1cd0*/  HSETP2.NEU.AND P3, P4, R5, RZ.H0_H0, PT ;  /* 0x200000ff05007234 */ /* 0x000fe20003c6d000 */
[--C-:B------:R-:W-:Y:S01]  /*1ce0*/  @P1 HADD2.F32 R37, -RZ, R4.reuse.H0_H0 ;  /* 0x20000004ff251230 */ /* 0x100fe20000004100 */
[----:B------:R-:W-:Y:S01]  /*1cf0*/  @!P2 PRMT R34, RZ, 0x7610, R34 ;  /* 0x00007610ff22a816 */ /* 0x000fe20000000022 */
[----:B------:R-:W-:Y:S01]  /*1d00*/  @P2 HADD2.F32 R35, -RZ, R4.H1_H1 ;  /* 0x30000004ff232230 */ /* 0x000fe20000004100 */
[----:B------:R-:W-:Y:S01]  /*1d10*/  @!P1 PRMT R4, RZ, 0x7610, R4 ;  /* 0x00007610ff049816 */ /* 0x000fe20000000004 */
[----:B------:R-:W-:-:S02]  /*1d20*/  HADD2 R6, R10.H0_H0, R6.H0_H0 ;  /* 0x200000060a067230 */ /* 0x000fc40000000800 */
[C---:B------:R-:W-:Y:S01]  /*1d30*/  @P1 FMUL R37, R12.reuse, R37 ;  /* 0x000000250c251220 */ /* 0x040fe20000400000 */
[----:B------:R-:W-:Y:S02]  /*1d40*/  HADD2 R32, R10.H1_H1, R32.H0_H0 ;  /* 0x200000200a207230 */ /* 0x000fe40000000c00 */
[----:B------:R-:W-:Y:S01]  /*1d50*/  @P2 FMUL R35, R12, R35 ;  /* 0x000000230c232220 */ /* 0x000fe20000400000 */
[----:B------:R-:W-:Y:S02]  /*1d60*/  PRMT R7, R15, 0x5410, R7 ;  /* 0x000054100f077816 */ /* 0x000fe40000000007 */
[----:B------:R-:W-:Y:S01]  /*1d70*/  @P1 F2FP.F16.F32.PACK_AB R4, RZ, R37 ;  /* 0x00000025ff04123e */ /* 0x000fe200000000ff */
[--C-:B------:R-:W-:Y:S01]  /*1d80*/  @P3 HADD2.F32 R37, -RZ, R5.reuse.H0_H0 ;  /* 0x20000005ff253230 */ /* 0x100fe20000004100 */
[----:B------:R-:W-:Y:S01]  /*1d90*/  @P2 F2FP.F16.F32.PACK_AB R34, RZ, R35 ;  /* 0x00000023ff22223e */ /* 0x000fe200000000ff */
[----:B------:R-:W-:Y:S01]  /*1da0*/  @P4 HADD2.F32 R5, -RZ, R5.H1_H1 ;  /* 0x30000005ff054230 */ /* 0x000fe20000004100 */
[----:B------:R-:W-:Y:S01]  /*1db0*/  @!P4 PRMT R35, RZ, 0x7610, R35 ;  /* 0x00007610ff23c816 */ /* 0x000fe20000000023 */
[----:B------:R-:W-:-:S02]  /*1dc0*/  HADD2 R4, R8.H0_H0, R4.H0_H0 ;  /* 0x2000000408047230 */ /* 0x000fc40000000800 */
[C---:B------:R-:W-:Y:S01]  /*1dd0*/  @P3 FMUL R37, R12.reuse, R37 ;  /* 0x000000250c253220 */ /* 0x040fe20000400000 */
[----:B------:R-:W-:Y:S02]  /*1de0*/  HADD2 R34, R8.H1_H1, R34.H0_H0 ;  /* 0x2000002208227230 */ /* 0x000fe40000000c00 */
[----:B------:R-:W-:Y:S01]  /*1df0*/  @P4 FMUL R36, R12, R5 ;  /* 0x000000050c244220 */ /* 0x000fe20000400000 */
[----:B------:R-:W-:Y:S02]  /*1e00*/  @!P3 PRMT R5, RZ, 0x7610, R5 ;  /* 0x00007610ff05b816 */ /* 0x000fe40000000005 */
[----:B------:R-:W-:Y:S02]  /*1e10*/  @P3 F2FP.F16.F32.PACK_AB R5, RZ, R37 ;  /* 0x00000025ff05323e */ /* 0x000fe400000000ff */
[----:B------:R-:W-:Y:S02]  /*1e20*/  @P4 F2FP.F16.F32.PACK_AB R35, RZ, R36 ;  /* 0x00000024ff23423e */ /* 0x000fe400000000ff */
[----:B------:R-:W-:Y:S01]  /*1e30*/  PRMT R4, R4, 0x5410, R34 ;  /* 0x0000541004047816 */ /* 0x000fe20000000022 */
[C---:B------:R-:W-:Y:S01]  /*1e40*/  HADD2 R5, R9.reuse.H0_H0, R5.H0_H0 ;  /* 0x2000000509057230 */ /* 0x040fe20000000800 */
[----:B------:R-:W-:Y:S01]  /*1e50*/  PRMT R6, R6, 0x5410, R32 ;  /* 0x0000541006067816 */ /* 0x000fe20000000020 */
[----:B------:R-:W-:Y:S01]  /*1e60*/  HADD2 R35, R9.H1_H1, R35.H0_H0 ;  /* 0x2000002309237230 */ /* 0x000fe20000000c00 */
[----:B------:R-:W-:-:S04]  /*1e70*/  LOP3.LUT R15, R22, 0x10, RZ, 0xfc, !PT ;  /* 0x00000010160f7812 */ /* 0x000fc800078efcff */
[----:B------:R-:W-:-:S05]  /*1e80*/  PRMT R5, R5, 0x5410, R35 ;  /* 0x0000541005057816 */ /* 0x000fca0000000023 */
[----:B------:R0:W-:Y:S02]  /*1e90*/  STG.E.128 desc[UR14][R38.64], R4 ;  /* 0x0000000426007986 */ /* 0x0001e4000c101d0e */
.L_x_545:
[----:B------:R-:W-:Y:S05]  /*1ea0*/  BSYNC B2 ;  /* 0x0000000000027941 */ /* 0x000fea0003800000 */
.L_x_544:
[----:B------:R-:W-:Y:S05]  /*1eb0*/  @!P0 BRA `(.L_x_543) ;  /* 0x0000000400e08947 */ /* 0x000fea0003800000 */
[----:B------:R-:W-:Y:S01]  /*1ec0*/  MOV R32, R16 ;  /* 0x0000001000207202 */ /* 0x000fe20000000f00 */
[----:B0-----:R-:W-:Y:S02]  /*1ed0*/  IMAD.MOV.U32 R4, RZ, RZ, R18 ;  /* 0x000000ffff047224 */ /* 0x001fe400078e0012 */
[----:B------:R-:W-:Y:S02]  /*1ee0*/  IMAD.MOV.U32 R5, RZ, RZ, R23 ;  /* 0x000000ffff057224 */ /* 0x000fe400078e0017 */
[----:B------:R-:W-:-:S04]  /*1ef0*/  IMAD.WIDE.U32 R6, R15, 0x8, R32 ;  /* 0x000000080f067825 */ /* 0x000fc800078e0020 */
[----:B------:R-:W-:Y:S01]  /*1f00*/  IMAD.WIDE.U32 R4, R15, 0x8, R4 ;  /* 0x000000080f047825 */ /* 0x000fe200078e0004 */
[----:B------:R-:W-:Y:S02]  /*1f10*/  LEA R32, P1, R6, UR8, 0x1 ;  /* 0x0000000806207c11 */ /* 0x000fe4000f8208ff */
[----:B------:R-:W-:Y:S02]  /*1f20*/  LEA R8, P0, R4, UR10, 0x1 ;  /* 0x0000000a04087c11 */ /* 0x000fe4000f8008ff */
[----:B------:R-:W-:Y:S02]  /*1f30*/  LEA.HI.X R33, R6, UR9, R7, 0x1, P1 ;  /* 0x0000000906217c11 */ /* 0x000fe400088f0c07 */
[----:B------:R-:W-:-:S09]  /*1f40*/  LEA.HI.X R9, R4, UR11, R5, 0x1, P0 ;  /* 0x0000000b04097c11 */ /* 0x000fd200080f0c05 */
.L_x_546:
[----:B-1----:R-:W2:Y:S01]  /*1f50*/  LDG.E.128 R4, desc[UR14][R32.64+-0x100] ;  /* 0xffff000e20047981 */ /* 0x002ea2000c1e1d00 */
[----:B------:R-:W-:Y:S02]  /*1f60*/  IMAD.MOV.U32 R34, RZ, RZ, R8 ;  /* 0x000000ffff227224 */ /* 0x000fe400078e0008 */
[----:B------:R-:W-:-:S05]  /*1f70*/  IMAD.MOV.U32 R35, RZ, RZ, R9 ;  /* 0x000000ffff237224 */ /* 0x000fca00078e0009 */
[----:B------:R-:W3:Y:S01]  /*1f80*/  LDG.E.128 R8, desc[UR14][R34.64+-0x100] ;  /* 0xffff000e22087981 */ /* 0x000ee2000c1e1d00 */
[----:B--2---:R-:W-:Y:S02]  /*1f90*/  HSETP2.NEU.AND P4, P5, R7, RZ.H0_H0, PT ;  /* 0x200000ff07007234 */ /* 0x004fe40003d8d000 */
[----:B------:R-:W-:Y:S02]  /*1fa0*/  HSETP2.NEU.AND P0, P1, R6, RZ.H0_H0, PT ;  /* 0x200000ff06007234 */ /* 0x000fe4000390d000 */
[----:B------:R-:W-:-:S09]  /*1fb0*/  HSETP2.NEU.AND P2, P3, R5, RZ.H0_H0, PT ;  /* 0x200000ff05007234 */ /* 0x000fd20003b4d000 */
[--C-:B------:R-:W-:Y:S02]  /*1fc0*/  @P4 HADD2.F32 R17, -RZ, R7.reuse.H0_H0 ;  /* 0x20000007ff114230 */ /* 0x100fe40000004100 */
[----:B------:R-:W-:Y:S01]  /*1fd0*/  @P5 HADD2.F32 R19, -RZ, R7.H1_H1 ;  /* 0x30000007ff135230 */ /* 0x000fe20000004100 */
[----:B------:R-:W-:Y:S02]  /*1fe0*/  @!P4 PRMT R7, RZ, 0x7610, R7 ;  /* 0x00007610ff07c816 */ /* 0x000fe40000000007 */
[C---:B------:R-:W-:Y:S01]  /*1ff0*/  @P4 FMUL R16, R12.reuse, R17 ;  /* 0x000000110c104220 */ /* 0x040fe20000400000 */
[----:B------:R-:W-:Y:S01]  /*2000*/  @!P5 PRMT R17, RZ, 0x7610, R17 ;  /* 0x00007610ff11d816 */ /* 0x000fe20000000011 */
[----:B------:R-:W-:Y:S01]  /*2010*/  @P5 FMUL R18, R12, R19 ;  /* 0x000000130c125220 */ /* 0x000fe20000400000 */
[----:B------:R-:W-:Y:S02]  /*2020*/  @P0 HADD2.F32 R19, -RZ, R6.H0_H0 ;  /* 0x20000006ff130230 */ /* 0x000fe40000004100 */
[----:B------:R-:W-:-:S02]  /*2030*/  @P4 F2FP.F16.F32.PACK_AB R7, RZ, R16 ;  /* 0x00000010ff07423e */ /* 0x000fc400000000ff */
[----:B------:R-:W-:Y:S01]  /*2040*/  @P5 F2FP.F16.F32.PACK_AB R17, RZ, R18 ;  /* 0x00000012ff11523e */ /* 0x000fe200000000ff */
[C---:B------:R-:W-:Y:S01]  /*2050*/  @P0 FMUL R18, R12.reuse, R19 ;  /* 0x000000130c120220 */ /* 0x040fe20000400000 */
[----:B------:R-:W-:Y:S01]  /*2060*/  HSETP2.NEU.AND P4, P5, R4, RZ.H0_H0, PT ;  /* 0x200000ff04007234 */ /* 0x000fe20003d8d000 */
[--C-:B------:R-:W-:Y:S01]  /*2070*/  @P2 HADD2.F32 R19, -RZ, R5.reuse.H0_H0 ;  /* 0x20000005ff132230 */ /* 0x100fe20000004100 */
[----:B------:R-:W-:Y:S01]  /*2080*/  @!P0 PRMT R16, RZ, 0x7610, R16 ;  /* 0x00007610ff108816 */ /* 0x000fe20000000010 */
[----:B------:R-:W-:Y:S01]  /*2090*/  @P3 HADD2.F32 R5, -RZ, R5.H1_H1 ;  /* 0x30000005ff053230 */ /* 0x000fe20000004100 */
[----:B------:R-:W-:Y:S01]  /*20a0*/  @P0 F2FP.F16.F32.PACK_AB R16, RZ, R18 ;  /* 0x00000012ff10023e */ /* 0x000fe200000000ff */
[C---:B---3--:R-:W-:Y:S02]  /*20b0*/  HADD2 R7, R11.reuse.H0_H0, R7.H0_H0 ;  /* 0x200000070b077230 */ /* 0x048fe40000000800 */
[C---:B------:R-:W-:Y:S01]  /*20c0*/  @P2 FMUL R19, R12.reuse, R19 ;  /* 0x000000130c132220 */ /* 0x040fe20000400000 */
[----:B------:R-:W-:Y:S01]  /*20d0*/  @!P2 PRMT R18, RZ, 0x7610, R18 ;  /* 0x00007610ff12a816 */ /* 0x000fe20000000012 */
[----:B------:R-:W-:Y:S01]  /*20e0*/  @P3 FMUL R23, R12, R5 ;  /* 0x000000050c173220 */ /* 0x000fe20000400000 */
[----:B------:R-:W-:Y:S01]  /*20f0*/  @!P3 PRMT R5, RZ, 0x7610, R5 ;  /* 0x00007610ff05b816 */ /* 0x000fe20000000005 */
[----:B------:R-:W-:Y:S01]  /*2100*/  HADD2 R17, R11.H1_H1, R17.H0_H0 ;  /* 0x200000110b117230 */ /* 0x000fe20000000c00 */
[----:B------:R-:W-:-:S02]  /*2110*/  @P2 F2FP.F16.F32.PACK_AB R18, RZ, R19 ;  /* 0x00000013ff12223e */ /* 0x000fc400000000ff */
[----:B------:R-:W-:Y:S01]  /*2120*/  @P3 F2FP.F16.F32.PACK_AB R5, RZ, R23 ;  /* 0x00000017ff05323e */ /* 0x000fe200000000ff */
[----:B------:R-:W-:Y:S01]  /*2130*/  @P4 HADD2.F32 R37, -RZ, R4.H0_H0 ;  /* 0x20000004ff254230 */ /* 0x000fe20000004100 */
[----:B------:R-:W-:Y:S01]  /*2140*/  @!P1 PRMT R19, RZ, 0x7610, R19 ;  /* 0x00007610ff139816 */ /* 0x000fe20000000013 */
        /* <DEDUP_REMOVED lines=8> */
[----:B------:R-:W-:Y:S01]  /*21d0*/  @P4 F2FP.F16.F32.PACK_AB R4, RZ, R36 ;  /* 0x00000024ff04423e */ /* 0x000fe200000000ff */
[----:B------:R-:W-:Y:S01]  /*21e0*/  HADD2 R9, R9.H1_H1, R5.H0_H0 ;  /* 0x2000000509097230 */ /* 0x000fe20000000c00 */
[----:B------:R-:W-:Y:S01]  /*21f0*/  @P1 F2FP.F16.F32.PACK_AB R19, RZ, R23 ;  /* 0x00000017ff13123e */ /* 0x000fe200000000ff */
[----:B------:R-:W-:Y:S01]  /*2200*/  HADD2 R5, R10.H0_H0, R16.H0_H0 ;  /* 0x200000100a057230 */ /* 0x000fe20000000800 */
[----:B------:R-:W-:Y:S01]  /*2210*/  @P5 F2FP.F16.F32.PACK_AB R6, RZ, R39 ;  /* 0x00000027ff06523e */ /* 0x000fe200000000ff */
[----:B------:R-:W-:Y:S02]  /*2220*/  HADD2 R16, R8.H0_H0, R4.H0_H0 ;  /* 0x2000000408107230 */ /* 0x000fe40000000800 */
[----:B------:R-:W-:Y:S01]  /*2230*/  HADD2 R10, R10.H1_H1, R19.H0_H0 ;  /* 0x200000130a0a7230 */ /* 0x000fe20000000c00 */
[----:B------:R-:W-:Y:S01]  /*2240*/  PRMT R19, R7, 0x5410, R17 ;  /* 0x0000541007137816 */ /* 0x000fe20000000011 */
[----:B------:R-:W-:Y:S01]  /*2250*/  HADD2 R8, R8.H1_H1, R6.H0_H0 ;  /* 0x2000000608087230 */ /* 0x000fe20000000c00 */
[----:B------:R-:W-:-:S02]  /*2260*/  PRMT R17, R18, 0x5410, R9 ;  /* 0x0000541012117816 */ /* 0x000fc40000000009 */
[----:B------:R-:W-:Y:S02]  /*2270*/  PRMT R18, R5, 0x5410, R10 ;  /* 0x0000541005127816 */ /* 0x000fe4000000000a */
[----:B------:R-:W-:Y:S02]  /*2280*/  PRMT R16, R16, 0x5410, R8 ;  /* 0x0000541010107816 */ /* 0x000fe40000000008 */
[----:B------:R-:W2:Y:S04]  /*2290*/  LDG.E.128 R8, desc[UR14][R34.64] ;  /* 0x0000000e22087981 */ /* 0x000ea8000c1e1d00 */
[----:B------:R0:W-:Y:S04]  /*22a0*/  STG.E.128 desc[UR14][R34.64+-0x100], R16 ;  /* 0xffff001022007986 */ /* 0x0001e8000c101d0e */
[----:B------:R-:W3:Y:S01]  /*22b0*/  LDG.E.128 R4, desc[UR14][R32.64] ;  /* 0x0000000e20047981 */ /* 0x000ee2000c1e1d00 */
[----:B------:R-:W-:-:S02]  /*22c0*/  IADD3 R15, R15, 0x20, RZ ;  /* 0x000000200f0f7810 */ /* 0x000fc40007ffe0ff */
[----:B---3--:R-:W-:Y:S02]  /*22d0*/  HSETP2.NEU.AND P4, P5, R7, RZ.H0_H0, PT ;  /* 0x200000ff07007234 */ /* 0x008fe40003d8d000 */
[----:B------:R-:W-:Y:S02]  /*22e0*/  HSETP2.NEU.AND P0, P1, R6, RZ.H0_H0, PT ;  /* 0x200000ff06007234 */ /* 0x000fe4000390d000 */
[----:B------:R-:W-:-:S09]  /*22f0*/  HSETP2.NEU.AND P2, P3, R5, RZ.H0_H0, PT ;  /* 0x200000ff05007234 */ /* 0x000fd20003b4d000 */
[--C-:B------:R-:W-:Y:S02]  /*2300*/  @P4 HADD2.F32 R23, -RZ, R7.reuse.H0_H0 ;  /* 0x20000007ff174230 */ /* 0x100fe40000004100 */
[----:B------:R-:W-:-:S03]  /*2310*/  @P5 HADD2.F32 R37, -RZ, R7.H1_H1 ;  /* 0x30000007ff255230 */ /* 0x000fc60000004100 */
[C---:B------:R-:W-:Y:S02]  /*2320*/  @P4 FMUL R23, R12.reuse, R23 ;  /* 0x000000170c174220 */ /* 0x040fe40000400000 */
[C---:B------:R-:W-:Y:S01]  /*2330*/  @P5 FMUL R37, R12.reuse, R37 ;  /* 0x000000250c255220 */ /* 0x040fe20000400000 */
[----:B0-----:R-:W-:Y:S01]  /*2340*/  @P0 HADD2.F32 R19, -RZ, R6.H0_H0 ;  /* 0x20000006ff130230 */ /* 0x001fe20000004100 */
[----:B------:R-:W-:Y:S02]  /*2350*/  @!P4 PRMT R7, RZ, 0x7610, R7 ;  /* 0x00007610ff07c816 */ /* 0x000fe40000000007 */
[----:B------:R-:W-:Y:S02]  /*2360*/  @!P5 PRMT R17, RZ, 0x7610, R17 ;  /* 0x00007610ff11d816 */ /* 0x000fe40000000011 */
[----:B------:R-:W-:Y:S02]  /*2370*/  @P4 F2FP.F16.F32.PACK_AB R7, RZ, R23 ;  /* 0x00000017ff07423e */ /* 0x000fe400000000ff */
[----:B------:R-:W-:Y:S01]  /*2380*/  @P5 F2FP.F16.F32.PACK_AB R17, RZ, R37 ;  /* 0x00000025ff11523e */ /* 0x000fe200000000ff */
[----:B------:R-:W-:Y:S01]  /*2390*/  @P0 FMUL R18, R12, R19 ;  /* 0x000000130c120220 */ /* 0x000fe20000400000 */
[----:B------:R-:W-:Y:S01]  /*23a0*/  HSETP2.NEU.AND P4, P5, R4, RZ.H0_H0, PT ;  /* 0x200000ff04007234 */ /* 0x000fe20003d8d000 */
[----:B------:R-:W-:-:S02]  /*23b0*/  @P2 HADD2.F32 R19, -RZ, R5.H0_H0 ;  /* 0x20000005ff132230 */ /* 0x000fc40000004100 */
[----:B------:R-:W-:-:S05]  /*23c0*/  @P3 HADD2.F32 R5, -RZ, R5.H1_H1 ;  /* 0x30000005ff053230 */ /* 0x000fca0000004100 */
[----:B------:R-:W-:Y:S01]  /*23d0*/  @P3 FMUL R23, R12, R5 ;  /* 0x000000050c173220 */ /* 0x000fe20000400000 */
[----:B------:R-:W-:-:S04]  /*23e0*/  @!P3 PRMT R5, RZ, 0x7610, R5 ;  /* 0x00007610ff05b816 */ /* 0x000fc80000000005 */
[----:B------:R-:W-:Y:S01]  /*23f0*/  @P3 F2FP.F16.F32.PACK_AB R5, RZ, R23 ;  /* 0x00000017ff05323e */ /* 0x000fe200000000ff */
[----:B------:R-:W-:Y:S02]  /*2400*/  @P4 HADD2.F32 R37, -RZ, R4.H0_H0 ;  /* 0x20000004ff254230 */ /* 0x000fe40000004100 */
[----:B------:R-:W-:Y:S02]  /*2410*/  @P1 HADD2.F32 R23, -RZ, R6.H1_H1 ;  /* 0x30000006ff171230 */ /* 0x000fe40000004100 */
[----:B------:R-:W-:Y:S02]  /*2420*/  @P5 HADD2.F32 R39, -RZ, R4.H1_H1 ;  /* 0x30000004ff275230 */ /* 0x000fe40000004100 */
[C---:B------:R-:W-:Y:S01]  /*2430*/  @P2 FMUL R19, R12.reuse, R19 ;  /* 0x000000130c132220 */ /* 0x040fe20000400000 */
[C---:B------:R-:W-:Y:S01]  /*2440*/  @P4 FMUL R36, R12.reuse, R37 ;  /* 0x000000250c244220 */ /* 0x040fe20000400000 */
[----:B------:R-:W-:Y:S01]  /*2450*/  @!P0 PRMT R16, RZ, 0x7610, R16 ;  /* 0x00007610ff108816 */ /* 0x000fe20000000010 */
[C---:B------:R-:W-:Y:S01]  /*2460*/  @P1 FMUL R23, R12.reuse, R23 ;  /* 0x000000170c171220 */ /* 0x040fe20000400000 */
[----:B------:R-:W-:Y:S01]  /*2470*/  @P5 FMUL R39, R12, R39 ;  /* 0x000000270c275220 */ /* 0x000fe20000400000 */
[----:B------:R-:W-:-:S02]  /*2480*/  @P0 F2FP.F16.F32.PACK_AB R16, RZ, R18 ;  /* 0x00000012ff10023e */ /* 0x000fc400000000ff */
[----:B------:R-:W-:Y:S02]  /*2490*/  @!P2 PRMT R18, RZ, 0x7610, R18 ;  /* 0x00007610ff12a816 */ /* 0x000fe40000000012 */
[----:B------:R-:W-:Y:S02]  /*24a0*/  @P2 F2FP.F16.F32.PACK_AB R18, RZ, R19 ;  /* 0x00000013ff12223e */ /* 0x000fe400000000ff */
[----:B------:R-:W-:Y:S02]  /*24b0*/  @!P4 PRMT R4, RZ, 0x7610, R4 ;  /* 0x00007610ff04c816 */ /* 0x000fe40000000004 */
[----:B------:R-:W-:Y:S02]  /*24c0*/  @!P1 PRMT R19, RZ, 0x7610, R19 ;  /* 0x00007610ff139816 */ /* 0x000fe40000000013 */
[----:B------:R-:W-:Y:S02]  /*24d0*/  @!P5 PRMT R6, RZ, 0x7610, R6 ;  /* 0x00007610ff06d816 */ /* 0x000fe40000000006 */
[----:B------:R-:W-:-:S02]  /*24e0*/  @P4 F2FP.F16.F32.PACK_AB R4, RZ, R36 ;  /* 0x00000024ff04423e */ /* 0x000fc400000000ff */
[----:B------:R-:W-:Y:S02]  /*24f0*/  @P1 F2FP.F16.F32.PACK_AB R19, RZ, R23 ;  /* 0x00000017ff13123e */ /* 0x000fe400000000ff */
[----:B------:R-:W-:Y:S01]  /*2500*/  @P5 F2FP.F16.F32.PACK_AB R6, RZ, R39 ;  /* 0x00000027ff06523e */ /* 0x000fe200000000ff */
[C---:B--2---:R-:W-:Y:S02]  /*2510*/  HADD2 R18, R9.reuse.H0_H0, R18.H0_H0 ;  /* 0x2000001209127230 */ /* 0x044fe40000000800 */
[----:B------:R-:W-:Y:S02]  /*2520*/  HADD2 R4, R8.H0_H0, R4.H0_H0 ;  /* 0x2000000408047230 */ /* 0x000fe40000000800 */
[----:B------:R-:W-:Y:S02]  /*2530*/  HADD2 R9, R9.H1_H1, R5.H0_H0 ;  /* 0x2000000509097230 */ /* 0x000fe40000000c00 */
[C---:B------:R-:W-:Y:S02]  /*2540*/  HADD2 R7, R11.reuse.H0_H0, R7.H0_H0 ;  /* 0x200000070b077230 */ /* 0x040fe40000000800 */
[----:B------:R-:W-:-:S02]  /*2550*/  HADD2 R17, R11.H1_H1, R17.H0_H0 ;  /* 0x200000110b117230 */ /* 0x000fc40000000c00 */
[C---:B------:R-:W-:Y:S02]  /*2560*/  HADD2 R16, R10.reuse.H0_H0, R16.H0_H0 ;  /* 0x200000100a107230 */ /* 0x040fe40000000800 */
[----:B------:R-:W-:Y:S02]  /*2570*/  HADD2 R19, R10.H1_H1, R19.H0_H0 ;  /* 0x200000130a137230 */ /* 0x000fe40000000c00 */
[----:B------:R-:W-:Y:S01]  /*2580*/  HADD2 R8, R8.H1_H1, R6.H0_H0 ;  /* 0x2000000608087230 */ /* 0x000fe20000000c00 */
        /* <DEDUP_REMOVED lines=11> */
.L_x_543:
[----:B------:R-:W-:Y:S05]  /*2640*/  BSYNC B1 ;  /* 0x0000000000017941 */ /* 0x000fea0003800000 */
.L_x_542:
[----:B------:R-:W-:Y:S02]  /*2650*/  ULDC UR12, c[0x0][0x10] ;  /* 0x00000400000c7ab9 */ /* 0x000fe40000000800 */
[----:B------:R-:W-:Y:S01]  /*2660*/  IADD3 R14, R14, UR12, RZ ;  /* 0x0000000c0e0e7c10 */ /* 0x000fe2000fffe0ff */
[----:B------:R-:W-:-:S03]  /*2670*/  ULDC UR12, c[0x0][0x23c] ;  /* 0x00008f00000c7ab9 */ /* 0x000fc60000000800 */
[----:B------:R-:W-:-:S13]  /*2680*/  ISETP.GE.AND P0, PT, R14, UR12, PT ;  /* 0x0000000c0e007c0c */ /* 0x000fda000bf06270 */
[----:B------:R-:W-:Y:S05]  /*2690*/  @!P0 BRA `(.L_x_547) ;  /* 0xfffffff000108947 */ /* 0x000fea000383ffff */
.L_x_541:
[----:B------:R-:W-:-:S05]  /*26a0*/  IMAD.U32 R3, RZ, RZ, UR4 ;  /* 0x00000004ff037e24 */ /* 0x000fca000f8e00ff */
[----:B------:R-:W-:-:S04]  /*26b0*/  LEA.HI R20, R3, R20, RZ, 0x1c ;  /* 0x0000001403147211 */ /* 0x000fc800078fe0ff */
[----:B------:R-:W-:-:S13]  /*26c0*/  ISETP.GE.AND P0, PT, R20, R21, PT ;  /* 0x000000151400720c */ /* 0x000fda0003f06270 */
[----:B------:R-:W-:Y:S05]  /*26d0*/  @!P0 BRA `(.L_x_548) ;  /* 0xffffffec00488947 */ /* 0x000fea000383ffff */
[----:B------:R-:W-:Y:S05]  /*26e0*/  BSYNC B0 ;  /* 0x0000000000007941 */ /* 0x000fea0003800000 */
.L_x_538:
[----:B------:R-:W-:Y:S05]  /*26f0*/  EXIT ;  /* 0x000000000000794d */ /* 0x000fea0003800000 */
.L_x_549:
        /* <DEDUP_REMOVED lines=16> */
.L_x_738:


//--------------------- .text._ZN18transformer_engine16context_parallel25thd_out_correction_kernelI6__halfLi1ELi16ELb1EEEvPT_S4_PfS5_Piiiiii --------------------------
	.section	.text._ZN18transformer_engine16context_parallel25thd_out_correction_kernelI6__halfLi1ELi16ELb1EEEvPT_S4_PfS5_Piiiiii,"ax",@progbits
	.align	128
        .global         _ZN18transformer_engine16context_parallel25thd_out_correction_kernelI6__halfLi1ELi16ELb1EEEvPT_S4_PfS5_Piiiiii
        .type           _ZN18transformer_engine16context_parallel25thd_out_correction_kernelI6__halfLi1ELi16ELb1EEEvPT_S4_PfS5_Piiiiii,@function
        .size           _ZN18transformer_engine16context_parallel25thd_out_correction_kernelI6__halfLi1ELi16ELb1EEEvPT_S4_PfS5_Piiiiii,(.L_x_739 - _ZN18transformer_engine16context_parallel25thd_out_correction_kernelI6__halfLi1ELi16ELb1EEEvPT_S4_PfS5_Piiiiii)
        .other          _ZN18transformer_engine16context_parallel25thd_out_correction_kernelI6__halfLi1ELi16ELb1EEEvPT_S4_PfS5_Piiiiii,@"STO_CUDA_ENTRY STV_DEFAULT"
_ZN18transformer_engine16context_parallel25thd_out_correction_kernelI6__halfLi1ELi16ELb1EEEvPT_S4_PfS5_Piiiiii:
.text._ZN18transformer_engine16context_parallel25thd_out_correction_kernelI6__halfLi1ELi16ELb1EEEvPT_S4_PfS5_Piiiiii:
        /* <DEDUP_REMOVED lines=18> */
.L_x_552:
        /* <DEDUP_REMOVED lines=9> */
.L_x_551:
[----:B------:R-:W-:Y:S05]  /*01b0*/  BSYNC B0 ;  /* 0x0000000000007941 */ /* 0x000fea0003800000 */
.L_x_550:
        /* <DEDUP_REMOVED lines=23> */
.L_x_561:
        /* <DEDUP_REMOVED lines=12> */
[----:B0-----:R-:W-:-:S04]  /*03f0*/  IADD3 R3, R4, R21, RZ ;  /* 0x0000001504037210 */ /* 0x001fc80007ffe0ff */
[----:B------:R-:W-:-:S05]  /*0400*/  SHF.R.S32.HI R4, RZ, 0x1f, R3 ;  /* 0x0000001fff047819 */ /* 0x000fca0000011403 */
[-C--:B------:R-:W-:Y:S02]  /*0410*/  IMAD R4, R4, R28.reuse, RZ ;  /* 0x0000001c04047224 */ /* 0x080fe400078e02ff */
[----:B------:R-:W-:-:S04]  /*0420*/  IMAD.WIDE.U32 R28, R3, R28, RZ ;  /* 0x0000001c031c7225 */ /* 0x000fc800078e00ff */
[----:B------:R-:W-:Y:S02]  /*0430*/  IMAD R7, R3, UR4, R4 ;  /* 0x0000000403077c24 */ /* 0x000fe4000f8e0204 */
[----:B------:R-:W-:-:S03]  /*0440*/  IMAD.U32 R4, RZ, RZ, UR15 ;  /* 0x0000000fff047e24 */ /* 0x000fc6000f8e00ff */
[----:B------:R-:W-:-:S07]  /*0450*/  IADD3 R6, R29, R7, RZ ;  /* 0x000000071d067210 */ /* 0x000fce0007ffe0ff */
.L_x_560:
        /* <DEDUP_REMOVED lines=21> */
[----:B------:R-:W-:-:S05]  /*05b0*/  SHF.L.U32 R7, R12, 0x17, RZ ;  /* 0x000000170c077819 */ /* 0x000fca00000006ff */
        /* <DEDUP_REMOVED lines=35> */
[----:B------:R-:W-:Y:S02]  /*07f0*/  HSETP2.NEU.AND P1, P2, R9, RZ.H0_H0, PT ;  /* 0x200000ff09007234 */ /* 0x000fe40003a2d000 */
[----:B------:R-:W-:-:S09]  /*0800*/  HSETP2.NEU.AND P3, P4, R8, RZ.H0_H0, PT ;  /* 0x200000ff08007234 */ /* 0x000fd20003c6d000 */
[--C-:B------:R-:W-:Y:S01]  /*0810*/  @P5 HADD2.F32 R24, -RZ, R11.reuse.H0_H0 ;  /* 0x2000000bff185230 */ /* 0x100fe20000004100 */
[----:B------:R-:W-:Y:S01]  /*0820*/  @!P5 PRMT R18, RZ, 0x7610, R18 ;  /* 0x00007610ff12d816 */ /* 0x000fe20000000012 */
[----:B------:R-:W-:Y:S01]  /*0830*/  @P6 HADD2.F32 R34, -RZ, R11.H1_H1 ;  /* 0x3000000bff226230 */ /* 0x000fe20000004100 */
[----:B------:R-:W-:Y:S02]  /*0840*/  @!P6 PRMT R19, RZ, 0x7610, R19 ;  /* 0x00007610ff13e816 */ /* 0x000fe40000000013 */
[C---:B------:R-:W-:Y:S01]  /*0850*/  @P5 FMUL R11, R7.reuse, R24 ;  /* 0x00000018070b5220 */ /* 0x040fe20000400000 */
[----:B------:R-:W-:Y:S02]  /*0860*/  @P1 HADD2.F32 R24, -RZ, R9.H0_H0 ;  /* 0x20000009ff181230 */ /* 0x000fe40000004100 */
[C---:B------:R-:W-:Y:S02]  /*0870*/  @P6 FMUL R34, R7.reuse, R34 ;  /* 0x0000002207226220 */ /* 0x040fe40000400000 */
[----:B------:R-:W-:Y:S01]  /*0880*/  @P5 F2FP.F16.F32.PACK_AB R18, RZ, R11 ;  /* 0x0000000bff12523e */ /* 0x000fe200000000ff */
[----:B------:R-:W-:-:S02]  /*0890*/  @P1 FMUL R25, R7, R24 ;  /* 0x0000001807191220 */ /* 0x000fc40000400000 */
[----:B------:R-:W-:Y:S01]  /*08a0*/  @P6 F2FP.F16.F32.PACK_AB R19, RZ, R34 ;  /* 0x00000022ff13623e */ /* 0x000fe200000000ff */
[--C-:B------:R-:W-:Y:S01]  /*08b0*/  @P4 HADD2.F32 R34, -RZ, R8.reuse.H1_H1 ;  /* 0x30000008ff224230 */ /* 0x100fe20000004100 */
[----:B------:R-:W-:Y:S01]  /*08c0*/  HSETP2.NEU.AND P5, P6, R10, RZ.H0_H0, PT ;  /* 0x200000ff0a007234 */ /* 0x000fe20003ead000 */
[----:B------:R-:W-:Y:S01]  /*08d0*/  @P3 HADD2.F32 R24, -RZ, R8.H0_H0 ;  /* 0x20000008ff183230 */ /* 0x000fe20000004100 */
[----:B------:R-:W-:Y:S01]  /*08e0*/  @!P1 PRMT R11, RZ, 0x7610, R11 ;  /* 0x00007610ff0b9816 */ /* 0x000fe2000000000b */
[C---:B---3--:R-:W-:Y:S02]  /*08f0*/  HADD2 R18, R15.reuse.H0_H0, R18.H0_H0 ;  /* 0x200000120f127230 */ /* 0x048fe40000000800 */
[C---:B------:R-:W-:Y:S01]  /*0900*/  @P4 FMUL R34, R7.reuse, R34 ;  /* 0x0000002207224220 */ /* 0x040fe20000400000 */
[----:B------:R-:W-:Y:S01]  /*0910*/  @P1 F2FP.F16.F32.PACK_AB R11, RZ, R25 ;  /* 0x00000019ff0b123e */ /* 0x000fe200000000ff */
[----:B------:R-:W-:Y:S01]  /*0920*/  @P3 FMUL R25, R7, R24 ;  /* 0x0000001807193220 */ /* 0x000fe20000400000 */
[----:B------:R-:W-:Y:S01]  /*0930*/  @!P4 PRMT R24, RZ, 0x7610, R24 ;  /* 0x00007610ff18c816 */ /* 0x000fe20000000018 */
[----:B------:R-:W-:Y:S01]  /*0940*/  HADD2 R19, R15.H1_H1, R19.H0_H0 ;  /* 0x200000130f137230 */ /* 0x000fe20000000c00 */
[----:B------:R-:W-:Y:S01]  /*0950*/  @P4 F2FP.F16.F32.PACK_AB R24, RZ, R34 ;  /* 0x00000022ff18423e */ /* 0x000fe200000000ff */
[----:B------:R-:W-:Y:S01]  /*0960*/  @P2 HADD2.F32 R34, -RZ, R9.H1_H1 ;  /* 0x30000009ff222230 */ /* 0x000fe20000004100 */
[----:B------:R-:W-:Y:S01]  /*0970*/  @!P3 PRMT R8, RZ, 0x7610, R8 ;  /* 0x00007610ff08b816 */ /* 0x000fe20000000008 */
[--C-:B------:R-:W-:Y:S01]  /*0980*/  @P5 HADD2.F32 R36, -RZ, R10.reuse.H0_H0 ;  /* 0x2000000aff245230 */ /* 0x100fe20000004100 */
[----:B------:R-:W-:Y:S01]  /*0990*/  @P3 F2FP.F16.F32.PACK_AB R8, RZ, R25 ;  /* 0x00000019ff08323e */ /* 0x000fe200000000ff */
[----:B------:R-:W-:-:S02]  /*09a0*/  @P6 HADD2.F32 R38, -RZ, R10.H1_H1 ;  /* 0x3000000aff266230 */ /* 0x000fc40000004100 */
[C---:B------:R-:W-:Y:S01]  /*09b0*/  @P2 FMUL R10, R7.reuse, R34 ;  /* 0x00000022070a2220 */ /* 0x040fe20000400000 */
[----:B------:R-:W-:Y:S01]  /*09c0*/  @!P2 PRMT R9, RZ, 0x7610, R9 ;  /* 0x00007610ff09a816 */ /* 0x000fe20000000009 */
[C---:B------:R-:W-:Y:S01]  /*09d0*/  @P5 FMUL R36, R7.reuse, R36 ;  /* 0x0000002407245220 */ /* 0x040fe20000400000 */
[----:B------:R-:W-:Y:S01]  /*09e0*/  @!P5 PRMT R34, RZ, 0x7610, R34 ;  /* 0x00007610ff22d816 */ /* 0x000fe20000000022 */
[----:B------:R-:W-:Y:S01]  /*09f0*/  @P6 FMUL R38, R7, R38 ;  /* 0x0000002607266220 */ /* 0x000fe20000400000 */
[----:B------:R-:W-:Y:S01]  /*0a00*/  @!P6 PRMT R25, RZ, 0x7610, R25 ;  /* 0x00007610ff19e816 */ /* 0x000fe20000000019 */
[C---:B------:R-:W-:Y:S01]  /*0a10*/  HADD2 R8, R12.reuse.H0_H0, R8.H0_H0 ;  /* 0x200000080c087230 */ /* 0x040fe20000000800 */
[----:B------:R-:W-:Y:S01]  /*0a20*/  @P2 F2FP.F16.F32.PACK_AB R9, RZ, R10 ;  /* 0x0000000aff09223e */ /* 0x000fe200000000ff */
[C---:B------:R-:W-:Y:S01]  /*0a30*/  HADD2 R10, R13.reuse.H0_H0, R11.H0_H0 ;  /* 0x2000000b0d0a7230 */ /* 0x040fe20000000800 */
        /* <DEDUP_REMOVED lines=12> */
.L_x_558:
[----:B------:R-:W-:Y:S05]  /*0b00*/  BSYNC B1 ;  /* 0x0000000000017941 */ /* 0x000fea0003800000 */
.L_x_557:
[----:B------:R-:W-:Y:S05]  /*0b10*/  @!P0 BRA `(.L_x_556) ;  /* 0x0000000400ac8947 */ /* 0x000fea0003800000 */
.L_x_559:
        /* <DEDUP_REMOVED lines=28> */
[----:B------:R-:W-:Y:S02]  /*0ce0*/  @P0 HADD2.F32 R18, -RZ, R8.H0_H0 ;  /* 0x20000008ff120230 */ /* 0x000fe40000004100 */
[----:B------:R-:W-:Y:S02]  /*0cf0*/  HADD2 R17, R13.H1_H1, R17.H0_H0 ;  /* 0x200000110d117230 */ /* 0x000fe40000000c00 */
[C---:B------:R-:W-:Y:S01]  /*0d00*/  @P1 FMUL R19, R7.reuse, R36 ;  /* 0x0000002407131220 */ /* 0x040fe20000400000 */
[----:B------:R-:W-:Y:S01]  /*0d10*/  @P0 FMUL R8, R7, R18 ;  /* 0x0000001207080220 */ /* 0x000fe20000400000 */
[----:B------:R-:W-:-:S02]  /*0d20*/  @!P0 PRMT R18, RZ, 0x7610, R18 ;  /* 0x00007610ff128816 */ /* 0x000fc40000000012 */
[----:B------:R-:W-:Y:S01]  /*0d30*/  PRMT R17, R9, 0x5410, R17 ;  /* 0x0000541009117816 */ /* 0x000fe20000000011 */
[--C-:B------:R-:W-:Y:S01]  /*0d40*/  @P2 HADD2.F32 R36, -RZ, R10.reuse.H0_H0 ;  /* 0x2000000aff242230 */ /* 0x100fe20000004100 */
[----:B------:R-:W-:Y:S01]  /*0d50*/  @P0 F2FP.F16.F32.PACK_AB R18, RZ, R8 ;  /* 0x00000008ff12023e */ /* 0x000fe200000000ff */
[----:B------:R-:W-:Y:S01]  /*0d60*/  @P3 HADD2.F32 R10, -RZ, R10.H1_H1 ;  /* 0x3000000aff0a3230 */ /* 0x000fe20000004100 */
[----:B------:R-:W-:Y:S02]  /*0d70*/  @!P1 PRMT R8, RZ, 0x7610, R8 ;  /* 0x00007610ff089816 */ /* 0x000fe40000000008 */
[C---:B------:R-:W-:Y:S01]  /*0d80*/  @P2 FMUL R36, R7.reuse, R36 ;  /* 0x0000002407242220 */ /* 0x040fe20000400000 */
[----:B------:R-:W-:Y:S01]  /*0d90*/  @P1 F2FP.F16.F32.PACK_AB R8, RZ, R19 ;  /* 0x00000013ff08123e */ /* 0x000fe200000000ff */
[----:B------:R-:W-:Y:S01]  /*0da0*/  @P3 FMUL R10, R7, R10 ;  /* 0x0000000a070a3220 */ /* 0x000fe20000400000 */
[----:B------:R-:W-:Y:S01]  /*0db0*/  @!P2 PRMT R19, RZ, 0x7610, R19 ;  /* 0x00007610ff13a816 */ /* 0x000fe20000000013 */
[C---:B------:R-:W-:Y:S01]  /*0dc0*/  HADD2 R18, R12.reuse.H0_H0, R18.H0_H0 ;  /* 0x200000120c127230 */ /* 0x040fe20000000800 */
[----:B------:R-:W-:Y:S01]  /*0dd0*/  @!P3 PRMT R25, RZ, 0x7610, R25 ;  /* 0x00007610ff19b816 */ /* 0x000fe20000000019 */
[----:B------:R-:W-:Y:S01]  /*0de0*/  HADD2 R8, R12.H1_H1, R8.H0_H0 ;  /* 0x200000080c087230 */ /* 0x000fe20000000c00 */
[----:B------:R-:W-:-:S02]  /*0df0*/  @P2 F2FP.F16.F32.PACK_AB R19, RZ, R36 ;  /* 0x00000024ff13223e */ /* 0x000fc400000000ff */
[----:B------:R-:W-:-:S03]  /*0e00*/  @P3 F2FP.F16.F32.PACK_AB R25, RZ, R10 ;  /* 0x0000000aff19323e */ /* 0x000fc600000000ff */
        /* <DEDUP_REMOVED lines=8> */
[----:B------:R-:W-:Y:S02]  /*0e90*/  IADD3 R24, R24, 0x20, RZ ;  /* 0x0000002018187810 */ /* 0x000fe40007ffe0ff */
[----:B---3--:R-:W-:Y:S02]  /*0ea0*/  HSETP2.NEU.AND P1, P4, R11, RZ.H0_H0, PT ;  /* 0x200000ff0b007234 */ /* 0x008fe40003c2d000 */
[----:B------:R-:W-:-:S11]  /*0eb0*/  HSETP2.NEU.AND P3, P0, R9, RZ.H0_H0, PT ;  /* 0x200000ff09007234 */ /* 0x000fd6000386d000 */
[----:B------:R-:W-:Y:S01]  /*0ec0*/  @P1 HADD2.F32 R36, -RZ, R11.H0_H0 ;  /* 0x2000000bff241230 */ /* 0x000fe20000004100 */
[----:B------:R-:W-:-:S04]  /*0ed0*/  @!P1 PRMT R11, RZ, 0x7610, R11 ;  /* 0x00007610ff0b9816 */ /* 0x000fc8000000000b */
[C---:B------:R-:W-:Y:S01]  /*0ee0*/  @P1 FMUL R36, R7.reuse, R36 ;  /* 0x0000002407241220 */ /* 0x040fe20000400000 */
[----:B------:R-:W-:Y:S02]  /*0ef0*/  @P4 HADD2.F32 R40, -RZ, R11.H1_H1 ;  /* 0x3000000bff284230 */ /* 0x000fe40000004100 */
[----:B0-----:R-:W-:Y:S02]  /*0f00*/  @P3 HADD2.F32 R16, -RZ, R9.H0_H0 ;  /* 0x20000009ff103230 */ /* 0x001fe40000004100 */
[----:B------:R-:W-:Y:S02]  /*0f10*/  @P1 F2FP.F16.F32.PACK_AB R11, RZ, R36 ;  /* 0x00000024ff0b123e */ /* 0x000fe400000000ff */
[----:B------:R-:W-:Y:S02]  /*0f20*/  HSETP2.NEU.AND P1, P2, R8, RZ.H0_H0, PT ;  /* 0x200000ff08007234 */ /* 0x000fe40003a2d000 */
[----:B------:R-:W-:Y:S01]  /*0f30*/  @!P3 PRMT R9, RZ, 0x7610, R9 ;  /* 0x00007610ff09b816 */ /* 0x000fe20000000009 */
[C---:B------:R-:W-:Y:S01]  /*0f40*/  @P4 FMUL R40, R7.reuse, R40 ;  /* 0x0000002807284220 */ /* 0x040fe20000400000 */
[----:B------:R-:W-:Y:S01]  /*0f50*/  @P3 FMUL R16, R7, R16 ;  /* 0x0000001007103220 */ /* 0x000fe20000400000 */
[----:B------:R-:W-:-:S02]  /*0f60*/  @!P4 PRMT R25, RZ, 0x7610, R25 ;  /* 0x00007610ff19c816 */ /* 0x000fc40000000019 */
[----:B------:R-:W-:Y:S01]  /*0f70*/  @P0 HADD2.F32 R18, -RZ, R9.H1_H1 ;  /* 0x30000009ff120230 */ /* 0x000fe20000004100 */
[----:B------:R-:W-:Y:S02]  /*0f80*/  @P4 F2FP.F16.F32.PACK_AB R25, RZ, R40 ;  /* 0x00000028ff19423e */ /* 0x000fe400000000ff */
[----:B------:R-:W-:Y:S02]  /*0f90*/  @P3 F2FP.F16.F32.PACK_AB R9, RZ, R16 ;  /* 0x00000010ff09323e */ /* 0x000fe400000000ff */
[----:B------:R-:W-:Y:S01]  /*0fa0*/  HSETP2.NEU.AND P3, P4, R10, RZ.H0_H0, PT ;  /* 0x200000ff0a007234 */ /* 0x000fe20003c6d000 */
[----:B------:R-:W-:Y:S01]  /*0fb0*/  @P0 FMUL R17, R7, R18 ;  /* 0x0000001207110220 */ /* 0x000fe20000400000 */
[----:B------:R-:W-:Y:S01]  /*0fc0*/  @P1 HADD2.F32 R18, -RZ, R8.H0_H0 ;  /* 0x20000008ff121230 */ /* 0x000fe20000004100 */
[----:B------:R-:W-:-:S04]  /*0fd0*/  @!P1 PRMT R8, RZ, 0x7610, R8 ;  /* 0x00007610ff089816 */ /* 0x000fc80000000008 */
[----:B------:R-:W-:Y:S01]  /*0fe0*/  @P1 FMUL R18, R7, R18 ;  /* 0x0000001207121220 */ /* 0x000fe20000400000 */
[----:B------:R-:W-:Y:S01]  /*0ff0*/  @P2 HADD2.F32 R36, -RZ, R8.H1_H1 ;  /* 0x30000008ff242230 */ /* 0x000fe20000004100 */
[----:B------:R-:W-:-:S03]  /*1000*/  @!P0 PRMT R16, RZ, 0x7610, R16 ;  /* 0x00007610ff108816 */ /* 0x000fc60000000010 */
[----:B------:R-:W-:Y:S01]  /*1010*/  @P1 F2FP.F16.F32.PACK_AB R8, RZ, R18 ;  /* 0x00000012ff08123e */ /* 0x000fe200000000ff */
[C---:B------:R-:W-:Y:S01]  /*1020*/  @P2 FMUL R36, R7.reuse, R36 ;  /* 0x0000002407242220 */ /* 0x040fe20000400000 */
[--C-:B------:R-:W-:Y:S02]  /*1030*/  @P3 HADD2.F32 R18, -RZ, R10.reuse.H0_H0 ;  /* 0x2000000aff123230 */ /* 0x100fe40000004100 */
[----:B------:R-:W-:Y:S01]  /*1040*/  @P4 HADD2.F32 R10, -RZ, R10.H1_H1 ;  /* 0x3000000aff0a4230 */ /* 0x000fe20000004100 */
[----:B------:R-:W-:Y:S02]  /*1050*/  @P0 F2FP.F16.F32.PACK_AB R16, RZ, R17 ;  /* 0x00000011ff10023e */ /* 0x000fe400000000ff */
[----:B------:R-:W-:Y:S01]  /*1060*/  @!P2 PRMT R17, RZ, 0x7610, R17 ;  /* 0x00007610ff11a816 */ /* 0x000fe20000000011 */
[C---:B------:R-:W-:Y:S01]  /*1070*/  @P3 FMUL R19, R7.reuse, R18 ;  /* 0x0000001207133220 */ /* 0x040fe20000400000 */
[----:B------:R-:W-:Y:S01]  /*1080*/  @P2 F2FP.F16.F32.PACK_AB R17, RZ, R36 ;  /* 0x00000024ff11223e */ /* 0x000fe200000000ff */
[----:B------:R-:W-:Y:S01]  /*1090*/  @P4 FMUL R36, R7, R10 ;  /* 0x0000000a07244220 */ /* 0x000fe20000400000 */
[----:B------:R-:W-:-:S02]  /*10a0*/  @!P3 PRMT R10, RZ, 0x7610, R10 ;  /* 0x00007610ff0ab816 */ /* 0x000fc4000000000a */
[----:B------:R-:W-:Y:S02]  /*10b0*/  @!P4 PRMT R18, RZ, 0x7610, R18 ;  /* 0x00007610ff12c816 */ /* 0x000fe40000000012 */
        /* <DEDUP_REMOVED lines=17> */
.L_x_556:
[----:B------:R-:W-:Y:S05]  /*11d0*/  BSYNC B0 ;  /* 0x0000000000007941 */ /* 0x000fea0003800000 */
.L_x_555:
[----:B------:R-:W-:Y:S01]  /*11e0*/  VIADD R4, R4, UR16 ;  /* 0x0000001004047c36 */ /* 0x000fe20008000000 */
[----:B------:R-:W-:-:S04]  /*11f0*/  ULDC UR6, c[0x0][0x23c] ;  /* 0x00008f0000067ab9 */ /* 0x000fc80000000800 */
[----:B------:R-:W-:-:S13]  /*1200*/  ISETP.GE.AND P0, PT, R4, UR6, PT ;  /* 0x0000000604007c0c */ /* 0x000fda000bf06270 */
[----:B------:R-:W-:Y:S05]  /*1210*/  @!P0 BRA `(.L_x_560) ;  /* 0xfffffff000908947 */ /* 0x000fea000383ffff */
.L_x_554:
[----:B------:R-:W-:-:S04]  /*1220*/  LEA.HI R21, R22, R21, RZ, 0x1c ;  /* 0x0000001516157211 */ /* 0x000fc800078fe0ff */
[----:B------:R-:W-:-:S13]  /*1230*/  ISETP.GE.AND P0, PT, R21, R20, PT ;  /* 0x000000141500720c */ /* 0x000fda0003f06270 */
[----:B------:R-:W-:Y:S05]  /*1240*/  @!P0 BRA `(.L_x_561) ;  /* 0xfffffff000388947 */ /* 0x000fea000383ffff */
[----:B------:R-:W-:Y:S05]  /*1250*/  EXIT ;  /* 0x000000000000794d */ /* 0x000fea0003800000 */
.L_x_553:
[----:B------:R-:W-:Y:S01]  /*1260*/  ULDC.64 UR8, c[0x0][0x210] ;  /* 0x0000840000087ab9 */ /* 0x000fe20000000a00 */
[----:B------:R-:W-:Y:S01]  /*1270*/  ULDC.64 UR10, c[0x0][0x218] ;  /* 0x00008600000a7ab9 */ /* 0x000fe20000000a00 */
[----:B------:R-:W-:Y:S02]  /*1280*/  UIADD3 UR7, UP0, UR8, 0x100, URZ ;  /* 0x0000010008077890 */ /* 0x000fe4000ff1e03f */
[----:B------:R-:W-:Y:S02]  /*1290*/  UIADD3 UR4, UP1, UR10, 0x100, URZ ;  /* 0x000001000a047890 */ /* 0x000fe4000ff3e03f */
[----:B------:R-:W-:Y:S02]  /*12a0*/  UIADD3.X UR8, URZ, UR9, URZ, UP0, !UPT ;  /* 0x000000093f087290 */ /* 0x000fe400087fe43f */
[----:B------:R-:W-:-:S12]  /*12b0*/  UIADD3.X UR6, URZ, UR11, URZ, UP1, !UPT ;  /* 0x0000000b3f067290 */ /* 0x000fd80008ffe43f */
.L_x_571:
[----:B------:R-:W-:Y:S01]  /*12c0*/  ULDC UR9, c[0x0][0x238] ;  /* 0x00008e0000097ab9 */ /* 0x000fe20000000800 */
[----:B------:R-:W-:Y:S01]  /*12d0*/  BSSY B0, `(.L_x_562) ;  /* 0x0000010000007945 */ /* 0x000fe20003800000 */
[----:B------:R-:W-:Y:S01]  /*12e0*/  IMAD.MOV.U32 R0, RZ, RZ, 0x1 ;  /* 0x00000001ff007424 */ /* 0x000fe200078e00ff */
[----:B01----:R-:W-:-:S07]  /*12f0*/  MOV R3, UR9 ;  /* 0x0000000900037c02 */ /* 0x003fce0008000f00 */
.L_x_563:
        /* <DEDUP_REMOVED lines=14> */
.L_x_562:
        /* <DEDUP_REMOVED lines=19> */
.L_x_570:
[----:B01----:R-:W0:Y:S01]  /*1510*/  LDC.64 R4, c[0x0][0x228] ;  /* 0x00008a00ff047b82 */ /* 0x003e220000000a00 */
[----:B------:R-:W-:Y:S01]  /*1520*/  ULDC UR9, c[0x0][0x248] ;  /* 0x0000920000097ab9 */ /* 0x000fe20000000800 */
[----:B------:R-:W-:Y:S01]  /*1530*/  ULDC.64 UR10, c[0x0][0x240] ;  /* 0x00009000000a7ab9 */ /* 0x000fe20000000a00 */
[----:B------:R-:W-:-:S05]  /*1540*/  IMAD R9, R17, UR9, R21 ;  /* 0x0000000911097c24 */ /* 0x000fca000f8e0215 */
[----:B------:R-:W1:Y:S01]  /*1550*/  LDC.64 R6, c[0x0][0x220] ;  /* 0x00008800ff067b82 */ /* 0x000e620000000a00 */
[C---:B------:R-:W-:Y:S01]  /*1560*/  IMAD R3, R17.reuse, UR11, R16 ;  /* 0x0000000b11037c24 */ /* 0x040fe2000f8e0210 */
[----:B------:R-:W-:Y:S01]  /*1570*/  HFMA2.MMA R8, -RZ, RZ, 0.96630859375, -0.0022525787353515625 ;  /* 0x3bbb989dff087435 */ /* 0x000fe200000001ff */
        /* <DEDUP_REMOVED lines=18> */
[C---:B------:R-:W-:Y:S01]  /*16a0*/  IADD3.X R4, R3.reuse, R0, RZ, P1, !PT ;  /* 0x0000000003047210 */ /* 0x040fe20000ffe4ff */
        /* <DEDUP_REMOVED lines=14> */
[----:B------:R-:W-:Y:S01]  /*1790*/  LOP3.LUT R6, RZ, R23, RZ, 0x33, !PT ;  /* 0x00000017ff067212 */ /* 0x000fe200078e33ff */
[----:B------:R-:W-:Y:S01]  /*17a0*/  IMAD.IADD R25, R15, 0x1, R5 ;  /* 0x000000010f197824 */ /* 0x000fe200078e0205 */
[----:B------:R-:W-:Y:S01]  /*17b0*/  IADD3 R4, R4, UR14, RZ ;  /* 0x0000000e04047c10 */ /* 0x000fe2000fffe0ff */
[----:B------:R-:W-:Y:S01]  /*17c0*/  IMAD.MOV.U32 R24, RZ, RZ, R23 ;  /* 0x000000ffff187224 */ /* 0x000fe200078e0017 */
[----:B------:R-:W-:Y:S01]  /*17d0*/  IADD3 R31, R13, R7, RZ ;  /* 0x000000070d1f7210 */ /* 0x000fe20007ffe0ff */
[----:B------:R-:W-:Y:S01]  /*17e0*/  VIADD R6, R6, UR14 ;  /* 0x0000000e06067c36 */ /* 0x000fe20008000000 */
[----:B------:R-:W-:-:S04]  /*17f0*/  LOP3.LUT R4, R4, 0x10, RZ, 0xc0, !PT ;  /* 0x0000001004047812 */ /* 0x000fc800078ec0ff */
[----:B------:R-:W-:Y:S02]  /*1800*/  ISETP.NE.AND P2, PT, R4, RZ, PT ;  /* 0x000000ff0400720c */ /* 0x000fe40003f45270 */
[----:B------:R-:W-:-:S04]  /*1810*/  LOP3.LUT R6, R6, 0xfffffff0, RZ, 0xc0, !PT ;  /* 0xfffffff006067812 */ /* 0x000fc800078ec0ff */
[----:B------:R-:W-:-:S07]  /*1820*/  ISETP.NE.AND P1, PT, R6, RZ, PT ;  /* 0x000000ff0600720c */ /* 0x000fce0003f25270 */
[----:B------:R-:W-:Y:S06]  /*1830*/  @P2 BRA `(.L_x_568) ;  /* 0x0000000000fc2947 */ /* 0x000fec0003800000 */
[----:B------:R-:W-:Y:S01]  /*1840*/  ULDC.64 UR10, c[0x0][0x218] ;  /* 0x00008600000a7ab9 */ /* 0x000fe20000000a00 */
[----:B------:R-:W-:Y:S01]  /*1850*/  IMAD.SHL.U32 R29, R23, 0x10, RZ ;  /* 0x00000010171d7824 */ /* 0x000fe200078e00ff */
[----:B------:R-:W-:-:S04]  /*1860*/  LEA R4, P2, R12, UR10, 0x1 ;  /* 0x0000000a0c047c11 */ /* 0x000fc8000f8408ff */
[----:B------:R-:W-:Y:S01]  /*1870*/  LEA.HI.X R5, R12, UR11, R31, 0x1, P2 ;  /* 0x0000000b0c057c11 */ /* 0x000fe200090f0c1f */
[----:B------:R-:W-:Y:S01]  /*1880*/  ULDC.64 UR10, c[0x0][0x210] ;  /* 0x00008400000a7ab9 */ /* 0x000fe20000000a00 */
[----:B------:R-:W-:-:S04]  /*1890*/  IADD3 R4, P2, R29, R4, RZ ;  /* 0x000000041d047210 */ /* 0x000fc80007f5e0ff */
[----:B------:R-:W-:-:S06]  /*18a0*/  IADD3.X R5, RZ, R5, RZ, P2, !PT ;  /* 0x00000005ff057210 */ /* 0x000fcc00017fe4ff */
[----:B------:R-:W2:Y:S01]  /*18b0*/  LDG.E.128 R4, desc[UR12][R4.64] ;  /* 0x0000000c04047981 */ /* 0x000ea2000c1e1d00 */
[----:B------:R-:W-:-:S04]  /*18c0*/  LEA R28, P2, R14, UR10, 0x1 ;  /* 0x0000000a0e1c7c11 */ /* 0x000fc8000f8408ff */
[----:B------:R-:W-:Y:S02]  /*18d0*/  IADD3 R28, P3, R29, R28, RZ ;  /* 0x0000001c1d1c7210 */ /* 0x000fe40007f7e0ff */
[----:B------:R-:W-:-:S05]  /*18e0*/  LEA.HI.X R8, R14, UR11, R25, 0x1, P2 ;  /* 0x0000000b0e087c11 */ /* 0x000fca00090f0c19 */
        /* <DEDUP_REMOVED lines=20> */
[----:B------:R-:W-:Y:S01]  /*1a30*/  HSETP2.NEU.AND P5, P6, R5, RZ.H0_H0, PT ;  /* 0x200000ff05007234 */ /* 0x000fe20003ead000 */
[----:B------:R-:W-:-:S04]  /*1a40*/  HADD2 R30, R11.H1_H1, R30.H0_H0 ;  /* 0x2000001e0b1e7230 */ /* 0x000fc80000000c00 */
[--C-:B------:R-:W-:Y:S02]  /*1a50*/  @P3 HADD2.F32 R34, -RZ, R4.reuse.H1_H1 ;  /* 0x30000004ff223230 */ /* 0x100fe40000004100 */
[----:B------:R-:W-:Y:S01]  /*1a60*/  @P4 HADD2.F32 R32, -RZ, R4.H0_H0 ;  /* 0x20000004ff204230 */ /* 0x000fe20000004100 */
[----:B------:R-:W-:Y:S02]  /*1a70*/  @!P4 PRMT R4, RZ, 0x7610, R4 ;  /* 0x00007610ff04c816 */ /* 0x000fe40000000004 */
[C---:B------:R-:W-:Y:S02]  /*1a80*/  @P3 FMUL R34, R3.reuse, R34 ;  /* 0x0000002203223220 */ /* 0x040fe40000400000 */
[----:B------:R-:W-:Y:S01]  /*1a90*/  @P4 FMUL R33, R3, R32 ;  /* 0x0000002003214220 */ /* 0x000fe20000400000 */
[----:B------:R-:W-:Y:S01]  /*1aa0*/  @!P3 PRMT R32, RZ, 0x7610, R32 ;  /* 0x00007610ff20b816 */ /* 0x000fe20000000020 */
[--C-:B------:R-:W-:Y:S01]  /*1ab0*/  @P6 HADD2.F32 R36, -RZ, R5.reuse.H1_H1 ;  /* 0x30000005ff246230 */ /* 0x100fe20000004100 */
[----:B------:R-:W-:Y:S01]  /*1ac0*/  @P3 F2FP.F16.F32.PACK_AB R32, RZ, R34 ;  /* 0x00000022ff20323e */ /* 0x000fe200000000ff */
[----:B------:R-:W-:Y:S01]  /*1ad0*/  @P5 HADD2.F32 R34, -RZ, R5.H0_H0 ;  /* 0x20000005ff225230 */ /* 0x000fe20000004100 */
[----:B------:R-:W-:-:S02]  /*1ae0*/  @P4 F2FP.F16.F32.PACK_AB R4, RZ, R33 ;  /* 0x00000021ff04423e */ /* 0x000fc400000000ff */
[C---:B------:R-:W-:Y:S01]  /*1af0*/  @P6 FMUL R36, R3.reuse, R36 ;  /* 0x0000002403246220 */ /* 0x040fe20000400000 */
[----:B------:R-:W-:Y:S01]  /*1b00*/  @!P2 PRMT R5, RZ, 0x7610, R5 ;  /* 0x00007610ff05a816 */ /* 0x000fe20000000005 */
[----:B------:R-:W-:Y:S01]  /*1b10*/  @P5 FMUL R35, R3, R34 ;  /* 0x0000002203235220 */ /* 0x000fe20000400000 */
[----:B------:R-:W-:Y:S01]  /*1b20*/  @!P5 PRMT R34, RZ, 0x7610, R34 ;  /* 0x00007610ff22d816 */ /* 0x000fe20000000022 */
[C---:B------:R-:W-:Y:S01]  /*1b30*/  HADD2 R4, R8.reuse.H0_H0, R4.H0_H0 ;  /* 0x2000000408047230 */ /* 0x040fe20000000800 */
[----:B------:R-:W-:Y:S01]  /*1b40*/  @!P6 PRMT R33, RZ, 0x7610, R33 ;  /* 0x00007610ff21e816 */ /* 0x000fe20000000021 */
[----:B------:R-:W-:Y:S01]  /*1b50*/  HADD2 R32, R8.H1_H1, R32.H0_H0 ;  /* 0x2000002008207230 */ /* 0x000fe20000000c00 */
[----:B------:R-:W-:Y:S01]  /*1b60*/  @P2 F2FP.F16.F32.PACK_AB R5, RZ, R6 ;  /* 0x00000006ff05223e */ /* 0x000fe200000000ff */
[C---:B------:R-:W-:Y:S01]  /*1b70*/  HADD2 R6, R10.reuse.H0_H0, R7.H0_H0 ;  /* 0x200000070a067230 */ /* 0x040fe20000000800 */
[----:B------:R-:W-:Y:S02]  /*1b80*/  @P5 F2FP.F16.F32.PACK_AB R34, RZ, R35 ;  /* 0x00000023ff22523e */ /* 0x000fe400000000ff */
        /* <DEDUP_REMOVED lines=10> */
.L_x_568:
[----:B------:R-:W-:Y:S05]  /*1c30*/  BSYNC B1 ;  /* 0x0000000000017941 */ /* 0x000fea0003800000 */
.L_x_567:
        /* <DEDUP_REMOVED lines=10> */
.L_x_569:
        /* <DEDUP_REMOVED lines=8> */
[----:B------:R-:W-:Y:S01]  /*1d60*/  @!P1 PRMT R7, RZ, 0x7610, R7 ;  /* 0x00007610ff079816 */ /* 0x000fe20000000007 */
[----:B------:R-:W-:Y:S02]  /*1d70*/  @P3 HADD2.F32 R32, -RZ, R4.H0_H0 ;  /* 0x20000004ff203230 */ /* 0x000fe40000004100 */
[C---:B------:R-:W-:Y:S01]  /*1d80*/  @P1 FMUL R13, R3.reuse, R12 ;  /* 0x0000000c030d1220 */ /* 0x040fe20000400000 */
[----:B------:R-:W-:Y:S01]  /*1d90*/  @!P5 PRMT R12, RZ, 0x7610, R12 ;  /* 0x00007610ff0cd816 */ /* 0x000fe2000000000c */
[C---:B------:R-:W-:Y:S01]  /*1da0*/  @P5 FMUL R14, R3.reuse, R14 ;  /* 0x0000000e030e5220 */ /* 0x040fe20000400000 */
[----:B------:R-:W-:Y:S02]  /*1db0*/  @!P3 PRMT R4, RZ, 0x7610, R4 ;  /* 0x00007610ff04b816 */ /* 0x000fe40000000004 */
[----:B------:R-:W-:Y:S01]  /*1dc0*/  @P1 F2FP.F16.F32.PACK_AB R7, RZ, R13 ;  /* 0x0000000dff07123e */ /* 0x000fe200000000ff */
[----:B------:R-:W-:Y:S01]  /*1dd0*/  @P3 FMUL R13, R3, R32 ;  /* 0x00000020030d3220 */ /* 0x000fe20000400000 */
[----:B------:R-:W-:-:S02]  /*1de0*/  HSETP2.NEU.AND P1, P2, R6, RZ.H0_H0, PT ;  /* 0x200000ff06007234 */ /* 0x000fc40003a2d000 */
[----:B------:R-:W-:Y:S02]  /*1df0*/  @P5 F2FP.F16.F32.PACK_AB R12, RZ, R14 ;  /* 0x0000000eff0c523e */ /* 0x000fe400000000ff */
[----:B------:R-:W-:-:S03]  /*1e00*/  HSETP2.NEU.AND P5, P6, R5, RZ.H0_H0, PT ;  /* 0x200000ff05007234 */ /* 0x000fc60003ead000 */
[----:B---3--:R-:W-:-:S06]  /*1e10*/  HADD2 R12, R11.H1_H1, R12.H0_H0 ;  /* 0x2000000c0b0c7230 */ /* 0x008fcc0000000c00 */
[--C-:B------:R-:W-:Y:S02]  /*1e20*/  @P1 HADD2.F32 R34, -RZ, R6.reuse.H0_H0 ;  /* 0x20000006ff221230 */ /* 0x100fe40000004100 */
[----:B------:R-:W-:Y:S02]  /*1e30*/  @P2 HADD2.F32 R14, -RZ, R6.H1_H1 ;  /* 0x30000006ff0e2230 */ /* 0x000fe40000004100 */
[----:B------:R-:W-:Y:S01]  /*1e40*/  @P5 HADD2.F32 R6, -RZ, R5.H0_H0 ;  /* 0x20000005ff065230 */ /* 0x000fe20000004100 */
[----:B------:R-:W-:Y:S01]  /*1e50*/  @!P1 PRMT R5, RZ, 0x7610, R5 ;  /* 0x00007610ff059816 */ /* 0x000fe20000000005 */
[C---:B------:R-:W-:Y:S01]  /*1e60*/  @P1 FMUL R15, R3.reuse, R34 ;  /* 0x00000022030f1220 */ /* 0x040fe20000400000 */
[----:B------:R-:W-:Y:S02]  /*1e70*/  @P4 HADD2.F32 R34, -RZ, R4.H1_H1 ;  /* 0x30000004ff224230 */ /* 0x000fe40000004100 */
[----:B------:R-:W-:Y:S01]  /*1e80*/  @P2 FMUL R33, R3, R14 ;  /* 0x0000000e03212220 */ /* 0x000fe20000400000 */
[----:B------:R-:W-:Y:S01]  /*1e90*/  @P3 F2FP.F16.F32.PACK_AB R4, RZ, R13 ;  /* 0x0000000dff04323e */ /* 0x000fe200000000ff */
[----:B------:R-:W-:-:S02]  /*1ea0*/  @P6 HADD2.F32 R32, -RZ, R5.H1_H1 ;  /* 0x30000005ff206230 */ /* 0x000fc40000004100 */
[C---:B------:R-:W-:Y:S01]  /*1eb0*/  @P5 FMUL R14, R3.reuse, R6 ;  /* 0x00000006030e5220 */ /* 0x040fe20000400000 */
[C---:B------:R-:W-:Y:S01]  /*1ec0*/  @P4 FMUL R34, R3.reuse, R34 ;  /* 0x0000002203224220 */ /* 0x040fe20000400000 */
[----:B------:R-:W-:Y:S01]  /*1ed0*/  @!P4 PRMT R13, RZ, 0x7610, R13 ;  /* 0x00007610ff0dc816 */ /* 0x000fe2000000000d */
[----:B------:R-:W-:Y:S02]  /*1ee0*/  HADD2 R4, R8.H0_H0, R4.H0_H0 ;  /* 0x2000000408047230 */ /* 0x000fe40000000800 */
[----:B------:R-:W-:Y:S01]  /*1ef0*/  @P6 FMUL R32, R3, R32 ;  /* 0x0000002003206220 */ /* 0x000fe20000400000 */
[----:B------:R-:W-:Y:S02]  /*1f00*/  @P1 F2FP.F16.F32.PACK_AB R5, RZ, R15 ;  /* 0x0000000fff05123e */ /* 0x000fe400000000ff */
[----:B------:R-:W-:Y:S02]  /*1f10*/  @P4 F2FP.F16.F32.PACK_AB R13, RZ, R34 ;  /* 0x00000022ff0d423e */ /* 0x000fe400000000ff */
[----:B------:R-:W-:-:S02]  /*1f20*/  @!P2 PRMT R15, RZ, 0x7610, R15 ;  /* 0x00007610ff0fa816 */ /* 0x000fc4000000000f */
[----:B------:R-:W-:Y:S01]  /*1f30*/  @!P5 PRMT R25, RZ, 0x7610, R25 ;  /* 0x00007610ff19d816 */ /* 0x000fe20000000019 */
[----:B------:R-:W-:Y:S01]  /*1f40*/  HADD2 R13, R8.H1_H1, R13.H0_H0 ;  /* 0x2000000d080d7230 */ /* 0x000fe20000000c00 */
[----:B------:R-:W-:Y:S01]  /*1f50*/  @!P6 PRMT R6, RZ, 0x7610, R6 ;  /* 0x00007610ff06e816 */ /* 0x000fe20000000006 */
[----:B------:R-:W-:Y:S01]  /*1f60*/  HADD2 R8, R11.H0_H0, R7.H0_H0 ;  /* 0x200000070b087230 */ /* 0x000fe20000000800 */
[----:B------:R-:W-:Y:S02]  /*1f70*/  @P2 F2FP.F16.F32.PACK_AB R15, RZ, R33 ;  /* 0x00000021ff0f223e */ /* 0x000fe400000000ff */
        /* <DEDUP_REMOVED lines=69> */
.L_x_566:
[----:B------:R-:W-:Y:S05]  /*23d0*/  BSYNC B0 ;  /* 0x0000000000007941 */ /* 0x000fea0003800000 */
.L_x_565:
[----:B------:R-:W-:Y:S05]  /*23e0*/  @!P0 BRA `(.L_x_570) ;  /* 0xfffffff000488947 */ /* 0x000fea000383ffff */
.L_x_564:
[----:B------:R-:W-:-:S04]  /*23f0*/  LEA.HI R21, R22, R21, RZ, 0x1c ;  /* 0x0000001516157211 */ /* 0x000fc800078fe0ff */
[----:B------:R-:W-:-:S13]  /*2400*/  ISETP.GE.AND P0, PT, R21, R20, PT ;  /* 0x000000141500720c */ /* 0x000fda0003f06270 */
[----:B------:R-:W-:Y:S05]  /*2410*/  @!P0 BRA `(.L_x_571) ;  /* 0xffffffec00a88947 */ /* 0x000fea000383ffff */
[----:B------:R-:W-:Y:S05]  /*2420*/  EXIT ;  /* 0x000000000000794d */ /* 0x000fea0003800000 */
.L_x_572:
        /* <DEDUP_REMOVED lines=13> */
.L_x_739:


//--------------------- .text._ZN18transformer_engine16context_parallel25thd_out_correction_kernelIfLi1ELi16ELb0EEEvPT_S3_PfS4_Piiiiii --------------------------
	.section	.text._ZN18transformer_engine16context_parallel25thd_out_correction_kernelIfLi1ELi16ELb0EEEvPT_S3_PfS4_Piiiiii,"ax",@progbits
	.align	128
        .global         _ZN18transformer_engine16context_parallel25thd_out_correction_kernelIfLi1ELi16ELb0EEEvPT_S3_PfS4_Piiiiii
        .type           _ZN18transformer_engine16context_parallel25thd_out_correction_kernelIfLi1ELi16ELb0EEEvPT_S3_PfS4_Piiiiii,@function
        .size           _ZN18transformer_engine16context_parallel25thd_out_correction_kernelIfLi1ELi16ELb0EEEvPT_S3_PfS4_Piiiiii,(.L_x_740 - _ZN18transformer_engine16context_parallel25thd_out_correction_kernelIfLi1ELi16ELb0EEEvPT_S3_PfS4_Piiiiii)
        .other          _ZN18transformer_engine16context_parallel25thd_out_correction_kernelIfLi1ELi16ELb0EEEvPT_S3_PfS4_Piiiiii,@"STO_CUDA_ENTRY STV_DEFAULT"
_ZN18transformer_engine16context_parallel25thd_out_correction_kernelIfLi1ELi16ELb0EEEvPT_S3_PfS4_Piiiiii:
.text._ZN18transformer_engine16context_parallel25thd_out_correction_kernelIfLi1ELi16ELb0EEEvPT_S3_PfS4_Piiiiii:
        /* <DEDUP_REMOVED lines=18> */
.L_x_575:
        /* <DEDUP_REMOVED lines=9> */
.L_x_574:
[----:B------:R-:W-:Y:S05]  /*01b0*/  BSYNC B0 ;  /* 0x0000000000007941 */ /* 0x000fea0003800000 */
.L_x_573:
        /* <DEDUP_REMOVED lines=9> */
[----:B------:R-:W-:Y:S01]  /*0250*/  ISETP.GT.AND P0, PT, R12, 0x1, PT ;  /* 0x000000010c00780c */ /* 0x000fe20003f04270 */
[----:B------:R-:W-:Y:S01]  /*0260*/  ULDC UR7, c[0x0][0x240] ;  /* 0x0000900000077ab9 */ /* 0x000fe20000000800 */
        /* <DEDUP_REMOVED lines=8> */
[----:B------:R-:W-:-:S02]  /*02f0*/  USHF.R.S32.HI UR6, URZ, 0x1f, UR6 ;  /* 0x0000001f3f067899 */ /* 0x000fc40008011406 */
[----:B------:R-:W-:Y:S01]  /*0300*/  USHF.R.S32.HI UR7, URZ, 0x1f, UR7 ;  /* 0x0000001f3f077899 */ /* 0x000fe20008011407 */
[----:B------:R-:W-:Y:S01]  /*0310*/  ULDC UR16, c[0x0][0x10] ;  /* 0x0000040000107ab9 */ /* 0x000fe20000000800 */
[----:B------:R-:W-:Y:S10]  /*0320*/  @P0 BRA `(.L_x_576) ;  /* 0x0000000c00e00947 */ /* 0x000ff40003800000 */
.L_x_584:
[----:B0-----:R-:W0:Y:S02]  /*0330*/  LDC R23, c[0x0][0x23c] ;  /* 0x00008f00ff177b82 */ /* 0x001e240000000800 */
[----:B0-----:R-:W-:-:S13]  /*0340*/  ISETP.LE.AND P0, PT, R23, UR15, PT ;  /* 0x0000000f17007c0c */ /* 0x001fda000bf03270 */
[----:B-123--:R-:W-:Y:S05]  /*0350*/  @P0 BRA `(.L_x_577) ;  /* 0x0000000c00c40947 */ /* 0x00efea0003800000 */
[----:B------:R-:W0:Y:S01]  /*0360*/  S2UR UR9, SR_CgaCtaId ;  /* 0x00000000000979c3 */ /* 0x000e220000008800 */
[----:B------:R-:W-:Y:S02]  /*0370*/  UMOV UR8, 0x400 ;  /* 0x0000040000087882 */ /* 0x000fe40000000000 */
[----:B0-----:R-:W-:-:S09]  /*0380*/  ULEA UR8, UR9, UR8, 0x18 ;  /* 0x0000000809087291 */ /* 0x001fd2000f8ec03f */
[----:B------:R-:W0:Y:S02]  /*0390*/  LDS.64 R4, [UR8] ;  /* 0x00000008ff047984 */ /* 0x000e240008000a00 */
[C---:B0-----:R-:W-:Y:S01]  /*03a0*/  IADD3 R2, R5.reuse, R0, RZ ;  /* 0x0000000005027210 */ /* 0x041fe20007ffe0ff */
[--C-:B------:R-:W-:Y:S02]  /*03b0*/  IMAD.IADD R5, R5, 0x1, -R4.reuse ;  /* 0x0000000105057824 */ /* 0x100fe400078e0a04 */
[----:B------:R-:W-:Y:S01]  /*03c0*/  IMAD.IADD R30, R0, 0x1, -R4 ;  /* 0x00000001001e7824 */ /* 0x000fe200078e0a04 */
[----:B------:R-:W-:Y:S01]  /*03d0*/  SHF.R.S32.HI R3, RZ, 0x1f, R2 ;  /* 0x0000001fff037819 */ /* 0x000fe20000011402 */
[----:B------:R-:W-:-:S04]  /*03e0*/  IMAD.WIDE.U32 R24, R2, R23, RZ ;  /* 0x0000001702187225 */ /* 0x000fc800078e00ff */
[-C--:B------:R-:W-:Y:S02]  /*03f0*/  IMAD R3, R3, R23.reuse, RZ ;  /* 0x0000001703037224 */ /* 0x080fe400078e02ff */
[----:B------:R-:W-:-:S04]  /*0400*/  IMAD.WIDE.U32 R22, R0, R23, RZ ;  /* 0x0000001700167225 */ /* 0x000fc800078e00ff */
[----:B------:R-:W-:Y:S02]  /*0410*/  IMAD R3, R2, UR4, R3 ;  /* 0x0000000402037c24 */ /* 0x000fe4000f8e0203 */
[----:B------:R-:W-:Y:S02]  /*0420*/  IMAD.U32 R4, RZ, RZ, UR15 ;  /* 0x0000000fff047e24 */ /* 0x000fe4000f8e00ff */
[----:B------:R-:W-:-:S07]  /*0430*/  IMAD.IADD R2, R25, 0x1, R3 ;  /* 0x0000000119027824 */ /* 0x000fce00078e0203 */
.L_x_583:
[----:B------:R-:W-:Y:S01]  /*0440*/  SHF.R.S32.HI R9, RZ, 0x1f, R4 ;  /* 0x0000001fff097819 */ /* 0x000fe20000011404 */
[----:B------:R-:W-:Y:S01]  /*0450*/  ULDC UR9, c[0x0][0x248] ;  /* 0x0000920000097ab9 */ /* 0x000fe20000000800 */
[--C-:B------:R-:W-:Y:S01]  /*0460*/  SHF.R.S32.HI R31, RZ, 0x1f, R30.reuse ;  /* 0x0000001fff1f7819 */ /* 0x100fe2000001141e */
[----:B------:R-:W-:Y:S01]  /*0470*/  ULDC UR8, c[0x0][0x244] ;  /* 0x0000910000087ab9 */ /* 0x000fe20000000800 */
[----:B------:R-:W-:Y:S01]  /*0480*/  SHF.R.S32.HI R8, RZ, 0x1f, R5 ;  /* 0x0000001fff087819 */ /* 0x000fe20000011405 */
[C---:B0123--:R-:W-:Y:S01]  /*0490*/  IMAD R15, R9.reuse, UR9, RZ ;  /* 0x00000009090f7c24 */ /* 0x04ffe2000f8e02ff */
[----:B------:R-:W-:Y:S01]  /*04a0*/  ULDC.64 UR10, c[0x0][0x220] ;  /* 0x00008800000a7ab9 */ /* 0x000fe20000000a00 */
[----:B------:R-:W-:Y:S02]  /*04b0*/  IMAD R3, R9, UR8, RZ ;  /* 0x0000000809037c24 */ /* 0x000fe4000f8e02ff */
[----:B------:R-:W-:-:S04]  /*04c0*/  IMAD.WIDE.U32 R12, R4, UR8, R30 ;  /* 0x00000008040c7c25 */ /* 0x000fc8000f8e001e */
[C---:B------:R-:W-:Y:S01]  /*04d0*/  IMAD.WIDE.U32 R10, R4.reuse, UR9, R30 ;  /* 0x00000009040a7c25 */ /* 0x040fe2000f8e001e */
[----:B------:R-:W-:Y:S01]  /*04e0*/  IADD3 R6, P0, R5, R12, RZ ;  /* 0x0000000c05067210 */ /* 0x000fe20007f1e0ff */
[----:B------:R-:W-:Y:S02]  /*04f0*/  ULDC.64 UR8, c[0x0][0x228] ;  /* 0x00008a0000087ab9 */ /* 0x000fe40000000a00 */
[----:B------:R-:W-:Y:S01]  /*0500*/  IMAD R17, R4, UR6, R15 ;  /* 0x0000000604117c24 */ /* 0x000fe2000f8e020f */
[----:B------:R-:W-:Y:S01]  /*0510*/  LEA R12, P1, R10, UR8, 0x2 ;  /* 0x000000080a0c7c11 */ /* 0x000fe2000f8210ff */
[----:B------:R-:W-:Y:S01]  /*0520*/  IMAD R15, R4, UR5, R3 ;  /* 0x00000005040f7c24 */ /* 0x000fe2000f8e0203 */
[----:B------:R-:W-:Y:S02]  /*0530*/  ULDC UR8, c[0x0][0x23c] ;  /* 0x00008f0000087ab9 */ /* 0x000fe40000000800 */
[----:B------:R-:W-:Y:S02]  /*0540*/  IADD3 R3, R11, R17, RZ ;  /* 0x000000110b037210 */ /* 0x000fe40007ffe0ff */
[----:B------:R-:W-:-:S02]  /*0550*/  IADD3.X R11, R8, R13, R15, P0, !PT ;  /* 0x0000000d080b7210 */ /* 0x000fc400007fe40f */
[----:B------:R-:W-:Y:S02]  /*0560*/  LEA R14, P0, R6, UR10, 0x2 ;  /* 0x0000000a060e7c11 */ /* 0x000fe4000f8010ff */
        /* <DEDUP_REMOVED lines=17> */
[----:B------:R-:W-:-:S05]  /*0680*/  SHF.L.U32 R3, R6, 0x17, RZ ;  /* 0x0000001706037819 */ /* 0x000fca00000006ff */
[----:B------:R-:W0:Y:S02]  /*0690*/  MUFU.EX2 R8, R8 ;  /* 0x0000000800087308 */ /* 0x000e240000000800 */
[----:B0-----:R-:W-:Y:S01]  /*06a0*/  FMUL R3, R3, R8 ;  /* 0x0000000803037220 */ /* 0x001fe20000400000 */
[----:B------:R-:W-:Y:S06]  /*06b0*/  @P1 BRA `(.L_x_579) ;  /* 0x0000000800e41947 */ /* 0x000fec0003800000 */
[----:B------:R-:W-:Y:S01]  /*06c0*/  SHF.R.S32.HI R6, RZ, 0x1f, R0 ;  /* 0x0000001fff067819 */ /* 0x000fe20000011400 */
[----:B------:R-:W-:Y:S01]  /*06d0*/  ULDC UR8, c[0x0][0x23c] ;  /* 0x00008f0000087ab9 */ /* 0x000fe20000000800 */
[----:B------:R-:W-:Y:S01]  /*06e0*/  LOP3.LUT R16, RZ, R20, RZ, 0x33, !PT ;  /* 0x00000014ff107212 */ /* 0x000fe200078e33ff */
[----:B------:R-:W-:Y:S01]  /*06f0*/  ULDC.64 UR10, c[0x0][0x218] ;  /* 0x00008600000a7ab9 */ /* 0x000fe20000000a00 */
[C---:B------:R-:W-:Y:S01]  /*0700*/  IADD3 R8, P1, R11.reuse, R24, RZ ;  /* 0x000000180b087210 */ /* 0x040fe20007f3e0ff */
[----:B------:R-:W-:Y:S01]  /*0710*/  IMAD R13, R6, UR8, RZ ;  /* 0x00000008060d7c24 */ /* 0x000fe2000f8e02ff */
[----:B------:R-:W-:Y:S01]  /*0720*/  IADD3 R10, P2, R11, R22, RZ ;  /* 0x000000160b0a7210 */ /* 0x000fe20007f5e0ff */
[----:B------:R-:W-:Y:S01]  /*0730*/  VIADD R16, R16, UR14 ;  /* 0x0000000e10107c36 */ /* 0x000fe20008000000 */
[----:B------:R-:W-:Y:S01]  /*0740*/  ULDC UR8, c[0x0][0x240] ;  /* 0x0000900000087ab9 */ /* 0x000fe20000000800 */
[----:B------:R-:W-:Y:S01]  /*0750*/  IMAD R13, R0, UR4, R13 ;  /* 0x00000004000d7c24 */ /* 0x000fe2000f8e020d */
[----:B------:R-:W-:Y:S01]  /*0760*/  BSSY B1, `(.L_x_580) ;  /* 0x000005b000017945 */ /* 0x000fe20003800000 */
[----:B------:R-:W-:Y:S01]  /*0770*/  IMAD.X R6, R9, 0x1, R2, P1 ;  /* 0x0000000109067824 */ /* 0x000fe200008e0602 */
[----:B------:R-:W-:Y:S01]  /*0780*/  LEA.HI R17, R16, 0x1, RZ, 0x1c ;  /* 0x0000000110117811 */ /* 0x000fe200078fe0ff */
[----:B------:R-:W-:-:S02]  /*0790*/  IMAD.IADD R12, R23, 0x1, R13 ;  /* 0x00000001170c7824 */ /* 0x000fc400078e020d */
[----:B------:R-:W-:Y:S01]  /*07a0*/  IMAD R11, R6, UR8, RZ ;  /* 0x00000008060b7c24 */ /* 0x000fe2000f8e02ff */
[----:B------:R-:W-:Y:S01]  /*07b0*/  LOP3.LUT R17, R17, 0x3, RZ, 0xc0, !PT ;  /* 0x0000000311117812 */ /* 0x000fe200078ec0ff */
[----:B------:R-:W-:Y:S02]  /*07c0*/  IMAD.X R9, R9, 0x1, R12, P2 ;  /* 0x0000000109097824 */ /* 0x000fe400010e060c */
[C---:B------:R-:W-:Y:S01]  /*07d0*/  IMAD R13, R8.reuse, UR7, R11 ;  /* 0x00000007080d7c24 */ /* 0x040fe2000f8e020b */
[----:B------:R-:W-:Y:S01]  /*07e0*/  ISETP.NE.AND P1, PT, R17, RZ, PT ;  /* 0x000000ff1100720c */ /* 0x000fe20003f25270 */
[----:B------:R-:W-:Y:S02]  /*07f0*/  IMAD R15, R9, UR8, RZ ;  /* 0x00000008090f7c24 */ /* 0x000fe4000f8e02ff */
        /* <DEDUP_REMOVED lines=11> */
[----:B------:R-:W-:Y:S08]  /*08b0*/  @!P1 BRA `(.L_x_581) ;  /* 0x0000000400149947 */ /* 0x000ff00003800000 */
[----:B------:R-:W-:-:S05]  /*08c0*/  IMAD.SHL.U32 R19, R20, 0x10, RZ ;  /* 0x0000001014137824 */ /* 0x000fca00078e00ff */
[----:B------:R-:W-:-:S05]  /*08d0*/  IADD3 R32, P1, R19, R28, RZ ;  /* 0x0000001c13207210 */ /* 0x000fca0007f3e0ff */
[----:B------:R-:W-:Y:S01]  /*08e0*/  IMAD.X R33, RZ, RZ, R29, P1 ;  /* 0x000000ffff217224 */ /* 0x000fe200008e061d */
[----:B------:R-:W-:-:S04]  /*08f0*/  IADD3 R18, P1, R19, R26, RZ ;  /* 0x0000001a13127210 */ /* 0x000fc80007f3e0ff */
[----:B------:R-:W2:Y:S01]  /*0900*/  LDG.E.128 R8, desc[UR12][R32.64] ;  /* 0x0000000c20087981 */ /* 0x000ea2000c1e1d00 */
[----:B------:R-:W-:-:S05]  /*0910*/  IADD3.X R19, RZ, R27, RZ, P1, !PT ;  /* 0x0000001bff137210 */ /* 0x000fca0000ffe4ff */
[----:B------:R-:W3:Y:S01]  /*0920*/  LDG.E.128 R12, desc[UR12][R18.64] ;  /* 0x0000000c120c7981 */ /* 0x000ee2000c1e1d00 */
[----:B--2---:R-:W-:Y:S01]  /*0930*/  FSETP.NEU.AND P2, PT, R9, RZ, PT ;  /* 0x000000ff0900720b */ /* 0x004fe20003f4d000 */
[----:B------:R-:W-:Y:S01]  /*0940*/  FMUL R9, R3, R9 ;  /* 0x0000000903097220 */ /* 0x000fe20000400000 */
[----:B------:R-:W-:Y:S01]  /*0950*/  FSETP.NEU.AND P4, PT, R11, RZ, PT ;  /* 0x000000ff0b00720b */ /* 0x000fe20003f8d000 */
[C---:B------:R-:W-:Y:S01]  /*0960*/  FMUL R11, R3.reuse, R11 ;  /* 0x0000000b030b7220 */ /* 0x040fe20000400000 */
[----:B------:R-:W-:Y:S01]  /*0970*/  FSETP.NEU.AND P3, PT, R10, RZ, PT ;  /* 0x000000ff0a00720b */ /* 0x000fe20003f6d000 */
[C---:B------:R-:W-:Y:S01]  /*0980*/  FMUL R10, R3.reuse, R10 ;  /* 0x0000000a030a7220 */ /* 0x040fe20000400000 */
        /* <DEDUP_REMOVED lines=39> */
[----:B------:R-:W-:Y:S01]  /*0c00*/  FMUL R11, R3, R11 ;  /* 0x0000000b030b7220 */ /* 0x000fe20000400000 */
        /* <DEDUP_REMOVED lines=16> */
.L_x_581:
[----:B------:R-:W-:Y:S05]  /*0d10*/  BSYNC B1 ;  /* 0x0000000000017941 */ /* 0x000fea0003800000 */
.L_x_580:
[----:B------:R-:W-:-:S13]  /*0d20*/  ISETP.GE.U32.AND P1, PT, R16, 0x30, PT ;  /* 0x000000301000780c */ /* 0x000fda0003f26070 */
[----:B------:R-:W-:Y:S05]  /*0d30*/  @!P1 BRA `(.L_x_579) ;  /* 0x0000000400449947 */ /* 0x000fea0003800000 */
.L_x_582:
[----:B------:R-:W-:-:S05]  /*0d40*/  IMAD.WIDE R34, R6, 0x10, R28 ;  /* 0x0000001006227825 */ /* 0x000fca00078e021c */
[----:B---3--:R-:W3:Y:S01]  /*0d50*/  LDG.E.128 R8, desc[UR12][R34.64] ;  /* 0x0000000c22087981 */ /* 0x008ee2000c1e1d00 */
[----:B------:R-:W-:-:S05]  /*0d60*/  IMAD.WIDE R32, R6, 0x10, R26 ;  /* 0x0000001006207825 */ /* 0x000fca00078e021a */
[----:B012---:R-:W2:Y:S01]  /*0d70*/  LDG.E.128 R12, desc[UR12][R32.64] ;  /* 0x0000000c200c7981 */ /* 0x007ea2000c1e1d00 */
[----:B---3--:R-:W-:Y:S01]  /*0d80*/  FSETP.NEU.AND P3, PT, R10, RZ, PT ;  /* 0x000000ff0a00720b */ /* 0x008fe20003f6d000 */
[----:B------:R-:W-:Y:S01]  /*0d90*/  FMUL R16, R3, R10 ;  /* 0x0000000a03107220 */ /* 0x000fe20000400000 */
[----:B------:R-:W-:Y:S01]  /*0da0*/  FSETP.NEU.AND P4, PT, R11, RZ, PT ;  /* 0x000000ff0b00720b */ /* 0x000fe20003f8d000 */
[----:B------:R-:W-:Y:S01]  /*0db0*/  FMUL R11, R3, R11 ;  /* 0x0000000b030b7220 */ /* 0x000fe20000400000 */
[----:B------:R-:W-:Y:S01]  /*0dc0*/  FSETP.NEU.AND P2, PT, R9, RZ, PT ;  /* 0x000000ff0900720b */ /* 0x000fe20003f4d000 */
[C---:B------:R-:W-:Y:S01]  /*0dd0*/  FMUL R10, R3.reuse, R9 ;  /* 0x00000009030a7220 */ /* 0x040fe20000400000 */
[----:B------:R-:W-:Y:S01]  /*0de0*/  FMUL R9, R3, R8 ;  /* 0x0000000803097220 */ /* 0x000fe20000400000 */
[----:B------:R-:W-:Y:S02]  /*0df0*/  FSETP.NEU.AND P1, PT, R8, RZ, PT ;  /* 0x000000ff0800720b */ /* 0x000fe40003f2d000 */
[----:B------:R-:W-:-:S02]  /*0e00*/  FSEL R8, R11, RZ, P4 ;  /* 0x000000ff0b087208 */ /* 0x000fc40002000000 */
[----:B------:R-:W-:Y:S02]  /*0e10*/  FSEL R11, R16, RZ, P3 ;  /* 0x000000ff100b7208 */ /* 0x000fe40001800000 */
        /* <DEDUP_REMOVED lines=49> */
[----:B------:R-:W-:Y:S01]  /*1130*/  FMUL R36, R3, R10 ;  /* 0x0000000a03247220 */ /* 0x000fe20000400000 */
        /* <DEDUP_REMOVED lines=17> */
.L_x_579:
[----:B------:R-:W-:Y:S05]  /*1250*/  BSYNC B0 ;  /* 0x0000000000007941 */ /* 0x000fea0003800000 */
.L_x_578:
[----:B------:R-:W-:Y:S05]  /*1260*/  @!P0 BRA `(.L_x_583) ;  /* 0xfffffff000748947 */ /* 0x000fea000383ffff */
.L_x_577:
[----:B------:R-:W-:-:S04]  /*1270*/  LEA.HI R0, R21, R0, RZ, 0x1c ;  /* 0x0000000015007211 */ /* 0x000fc800078fe0ff */
[----:B------:R-:W-:-:S13]  /*1280*/  ISETP.GE.AND P0, PT, R0, R7, PT ;  /* 0x000000070000720c */ /* 0x000fda0003f06270 */
[----:B------:R-:W-:Y:S05]  /*1290*/  @!P0 BRA `(.L_x_584) ;  /* 0xfffffff000248947 */ /* 0x000fea000383ffff */
[----:B------:R-:W-:Y:S05]  /*12a0*/  EXIT ;  /* 0x000000000000794d */ /* 0x000fea0003800000 */
.L_x_576:
[----:B------:R-:W-:Y:S01]  /*12b0*/  ULDC UR8, c[0x0][0x238] ;  /* 0x00008e0000087ab9 */ /* 0x000fe20000000800 */
[----:B------:R-:W-:Y:S01]  /*12c0*/  BSSY B0, `(.L_x_585) ;  /* 0x0000010000007945 */ /* 0x000fe20003800000 */
[----:B------:R-:W-:Y:S02]  /*12d0*/  IMAD.MOV.U32 R2, RZ, RZ, 0x1 ;  /* 0x00000001ff027424 */ /* 0x000fe400078e00ff */
[----:B0123--:R-:W-:-:S07]  /*12e0*/  IMAD.U32 R3, RZ, RZ, UR8 ;  /* 0x00000008ff037e24 */ /* 0x00ffce000f8e00ff */
.L_x_586:
[----:B------:R-:W1:Y:S01]  /*12f0*/  S2R R6, SR_CgaCtaId ;  /* 0x0000000000067919 */ /* 0x000e620000008800 */
[----:B------:R-:W-:Y:S02]  /*1300*/  IADD3 R4, R3, R2, RZ ;  /* 0x0000000203047210 */ /* 0x000fe40007ffe0ff */
[----:B------:R-:W-:Y:S02]  /*1310*/  MOV R5, 0x400 ;  /* 0x0000040000057802 */ /* 0x000fe40000000f00 */
        /* <DEDUP_REMOVED lines=11> */
.L_x_585:
[----:B------:R-:W0:Y:S02]  /*13d0*/  LDC R25, c[0x0][0x23c] ;  /* 0x00008f00ff197b82 */ /* 0x000e240000000800 */
[----:B0-----:R-:W-:-:S13]  /*13e0*/  ISETP.LE.AND P0, PT, R25, UR15, PT ;  /* 0x0000000f19007c0c */ /* 0x001fda000bf03270 */
[----:B------:R-:W-:Y:S05]  /*13f0*/  @P0 BRA `(.L_x_587) ;  /* 0x0000001000280947 */ /* 0x000fea0003800000 */
[C---:B------:R-:W-:Y:S01]  /*1400*/  IMAD R3, R2.reuse, 0x4, R9 ;  /* 0x0000000402037824 */ /* 0x040fe200078e0209 */
[----:B------:R-:W-:-:S04]  /*1410*/  IADD3 R2, R2, -0x1, RZ ;  /* 0xffffffff02027810 */ /* 0x000fc80007ffe0ff */
[----:B------:R-:W0:Y:S01]  /*1420*/  LDS R4, [R3] ;  /* 0x0000000003047984 */ /* 0x000e220000000800 */
[----:B------:R-:W-:Y:S01]  /*1430*/  SHF.R.S32.HI R6, RZ, 0x1f, R2 ;  /* 0x0000001fff067819 */ /* 0x000fe20000011402 */
[-C--:B------:R-:W-:Y:S02]  /*1440*/  IMAD.WIDE.U32 R26, R2, R25.reuse, RZ ;  /* 0x00000019021a7225 */ /* 0x080fe400078e00ff */
[----:B------:R1:W2:Y:S02]  /*1450*/  LDS R5, [R3+-0x4] ;  /* 0xfffffc0003057984 */ /* 0x0002a40000000800 */
[----:B------:R-:W-:-:S04]  /*1460*/  IMAD R9, R6, R25, RZ ;  /* 0x0000001906097224 */ /* 0x000fc800078e02ff */
[----:B------:R-:W-:Y:S01]  /*1470*/  IMAD R9, R2, UR4, R9 ;  /* 0x0000000402097c24 */ /* 0x000fe2000f8e0209 */
[----:B-1----:R-:W-:Y:S01]  /*1480*/  MOV R3, UR15 ;  /* 0x0000000f00037c02 */ /* 0x002fe20008000f00 */
[----:B0-----:R-:W-:Y:S02]  /*1490*/  IMAD.IADD R24, R4, 0x1, R0 ;  /* 0x0000000104187824 */ /* 0x001fe400078e0200 */
[----:B--2---:R-:W-:-:S03]  /*14a0*/  IMAD.IADD R28, R0, 0x1, -R5 ;  /* 0x00000001001c7824 */ /* 0x004fc600078e0a05 */
[----:B------:R-:W-:Y:S01]  /*14b0*/  SHF.R.S32.HI R8, RZ, 0x1f, R24 ;  /* 0x0000001fff087819 */ /* 0x000fe20000011418 */
[----:B------:R-:W-:Y:S02]  /*14c0*/  IMAD.IADD R2, R4, 0x1, -R5 ;  /* 0x0000000104027824 */ /* 0x000fe400078e0a05 */
[----:B------:R-:W-:Y:S01]  /*14d0*/  IMAD.IADD R4, R27, 0x1, R9 ;  /* 0x000000011b047824 */ /* 0x000fe200078e0209 */
[----:B------:R-:W-:Y:S01]  /*14e0*/  SHF.R.S32.HI R29, RZ, 0x1f, R28 ;  /* 0x0000001fff1d7819 */ /* 0x000fe2000001141c */
[----:B------:R-:W-:-:S04]  /*14f0*/  IMAD R11, R8, R25, RZ ;  /* 0x00000019080b7224 */ /* 0x000fc800078e02ff */
[C---:B------:R-:W-:Y:S02]  /*1500*/  IMAD R11, R24.reuse, UR4, R11 ;  /* 0x00000004180b7c24 */ /* 0x040fe4000f8e020b */
[----:B------:R-:W-:-:S04]  /*1510*/  IMAD.WIDE.U32 R24, R24, R25, RZ ;  /* 0x0000001918187225 */ /* 0x000fc800078e00ff */
[----:B------:R-:W-:-:S07]  /*1520*/  IMAD.IADD R5, R25, 0x1, R11 ;  /* 0x0000000119057824 */ /* 0x000fce00078e020b */
.L_x_593:
[----:B0123--:R-:W-:Y:S01]  /*1530*/  IADD3 R13, P0, R3, R26, RZ ;  /* 0x0000001a030d7210 */ /* 0x00ffe20007f1e0ff */
[----:B------:R-:W-:Y:S01]  /*1540*/  ULDC.64 UR18, c[0x0][0x240] ;  /* 0x0000900000127ab9 */ /* 0x000fe20000000a00 */
[----:B------:R-:W-:Y:S01]  /*1550*/  SHF.R.S32.HI R6, RZ, 0x1f, R3 ;  /* 0x0000001fff067819 */ /* 0x000fe20000011403 */
[----:B------:R-:W-:Y:S01]  /*1560*/  ULDC UR8, c[0x0][0x248] ;  /* 0x0000920000087ab9 */ /* 0x000fe20000000800 */
[----:B------:R-:W-:Y:S01]  /*1570*/  SHF.R.S32.HI R17, RZ, 0x1f, R2 ;  /* 0x0000001fff117819 */ /* 0x000fe20000011402 */
[----:B------:R-:W-:Y:S01]  /*1580*/  IMAD.WIDE.U32 R10, R13, UR19, R28 ;  /* 0x000000130d0a7c25 */ /* 0x000fe2000f8e001c */
[----:B------:R-:W-:-:S03]  /*1590*/  ULDC.64 UR10, c[0x0][0x220] ;  /* 0x00008800000a7ab9 */ /* 0x000fc60000000a00 */
[----:B------:R-:W-:Y:S01]  /*15a0*/  IMAD.X R8, R6, 0x1, R4, P0 ;  /* 0x0000000106087824 */ /* 0x000fe200000e0604 */
[----:B------:R-:W-:-:S03]  /*15b0*/  IADD3 R14, P0, R2, R10, RZ ;  /* 0x0000000a020e7210 */ /* 0x000fc60007f1e0ff */
[----:B------:R-:W-:Y:S01]  /*15c0*/  IMAD R12, R8, UR19, RZ ;  /* 0x00000013080c7c24 */ /* 0x000fe2000f8e02ff */
[----:B------:R-:W-:Y:S01]  /*15d0*/  LEA R10, P1, R14, UR10, 0x2 ;  /* 0x0000000a0e0a7c11 */ /* 0x000fe2000f8210ff */
[----:B------:R-:W-:Y:S02]  /*15e0*/  IMAD R16, R8, UR8, RZ ;  /* 0x0000000808107c24 */ /* 0x000fe4000f8e02ff */
[C---:B------:R-:W-:Y:S02]  /*15f0*/  IMAD R15, R13.reuse, UR5, R12 ;  /* 0x000000050d0f7c24 */ /* 0x040fe4000f8e020c */
[----:B------:R-:W-:Y:S01]  /*1600*/  IMAD.WIDE.U32 R8, R13, UR8, R28 ;  /* 0x000000080d087c25 */ /* 0x000fe2000f8e001c */
[----:B------:R-:W-:Y:S02]  /*1610*/  ULDC.64 UR8, c[0x0][0x228] ;  /* 0x00008a0000087ab9 */ /* 0x000fe40000000a00 */
[----:B------:R-:W-:Y:S01]  /*1620*/  IADD3.X R11, R17, R11, R15, P0, !PT ;  /* 0x0000000b110b7210 */ /* 0x000fe200007fe40f */
[----:B------:R-:W-:Y:S01]  /*1630*/  IMAD R13, R13, UR6, R16 ;  /* 0x000000060d0d7c24 */ /* 0x000fe2000f8e0210 */
[----:B------:R-:W-:Y:S01]  /*1640*/  LEA R12, P0, R8, UR8, 0x2 ;  /* 0x00000008080c7c11 */ /* 0x000fe2000f8010ff */
[----:B------:R-:W-:Y:S01]  /*1650*/  ULDC UR8, c[0x0][0x23c] ;  /* 0x00008f0000087ab9 */ /* 0x000fe20000000800 */
[----:B------:R-:W-:-:S02]  /*1660*/  LEA.HI.X R11, R14, UR11, R11, 0x2, P1 ;  /* 0x0000000b0e0b7c11 */ /* 0x000fc400088f140b */
[----:B------:R-:W-:-:S03]  /*1670*/  IADD3 R9, R9, R13, RZ ;  /* 0x0000000d09097210 */ /* 0x000fc60007ffe0ff */
[----:B------:R-:W2:Y:S01]  /*1680*/  LDG.E R10, desc[UR12][R10.64] ;  /* 0x0000000c0a0a7981 */ /* 0x000ea2000c1e1900 */
[----:B------:R-:W-:-:S06]  /*1690*/  LEA.HI.X R13, R8, UR9, R9, 0x2, P0 ;  /* 0x00000009080d7c11 */ /* 0x000fcc00080f1409 */
[----:B------:R-:W2:Y:S01]  /*16a0*/  LDG.E R13, desc[UR12][R12.64] ;  /* 0x0000000c0c0d7981 */ /* 0x000ea2000c1e1900 */
[----:B------:R-:W-:Y:S02]  /*16b0*/  IMAD.MOV.U32 R9, RZ, RZ, 0x3bbb989d ;  /* 0x3bbb989dff097424 */ /* 0x000fe400078e00ff */
[----:B------:R-:W-:Y:S01]  /*16c0*/  IMAD.MOV.U32 R14, RZ, RZ, 0x437c0000 ;  /* 0x437c0000ff0e7424 */ /* 0x000fe200078e00ff */
[----:B------:R-:W-:-:S05]  /*16d0*/  SHF.R.S32.HI R15, RZ, 0x1f, R0 ;  /* 0x0000001fff0f7819 */ /* 0x000fca0000011400 */
[----:B------:R-:W-:-:S04]  /*16e0*/  IMAD R15, R15, UR8, RZ ;  /* 0x000000080f0f7c24 */ /* 0x000fc8000f8e02ff */
[----:B------:R-:W-:Y:S01]  /*16f0*/  IMAD R15, R0, UR4, R15 ;  /* 0x00000004000f7c24 */ /* 0x000fe2000f8e020f */
[----:B------:R-:W-:Y:S01]  /*1700*/  IADD3 R34, P0, R3, R24, RZ ;  /* 0x0000001803227210 */ /* 0x000fe20007f1e0ff */
[----:B------:R-:W-:Y:S01]  /*1710*/  BSSY B0, `(.L_x_588) ;  /* 0x00000d7000007945 */ /* 0x000fe20003800000 */
[----:B--2---:R-:W-:-:S04]  /*1720*/  FADD R8, -R10, R13 ;  /* 0x0000000d0a087221 */ /* 0x004fc80000000100 */
[----:B------:R-:W-:-:S04]  /*1730*/  FFMA.SAT R9, R8, R9, 0.5 ;  /* 0x3f00000008097423 */ /* 0x000fc80000002009 */
[----:B------:R-:W-:-:S04]  /*1740*/  FFMA.RM R14, R9, R14, 12582913 ;  /* 0x4b400001090e7423 */ /* 0x000fc8000000400e */
[----:B------:R-:W-:-:S04]  /*1750*/  FADD R9, R14, -12583039 ;  /* 0xcb40007f0e097421 */ /* 0x000fc80000000000 */
[----:B------:R-:W-:-:S04]  /*1760*/  FFMA R9, R8, 1.4426950216293334961, -R9 ;  /* 0x3fb8aa3b08097823 */ /* 0x000fc80000000809 */
[----:B------:R-:W-:Y:S01]  /*1770*/  FFMA R10, R8, 1.925963033500011079e-08, R9 ;  /* 0x32a57060080a7823 */ /* 0x000fe20000000009 */
[----:B------:R-:W-:Y:S01]  /*1780*/  IMAD.WIDE.U32 R8, R0, UR8, RZ ;  /* 0x0000000800087c25 */ /* 0x000fe2000f8e00ff */
[----:B------:R-:W-:-:S03]  /*1790*/  ULDC UR8, c[0x0][0x23c] ;  /* 0x00008f0000087ab9 */ /* 0x000fc60000000800 */
[----:B------:R-:W-:Y:S01]  /*17a0*/  IMAD.IADD R15, R9, 0x1, R15 ;  /* 0x00000001090f7824 */ /* 0x000fe200078e020f */
[----:B------:R-:W-:Y:S01]  /*17b0*/  IADD3 R32, P1, R3, R8, RZ ;  /* 0x0000000803207210 */ /* 0x000fe20007f3e0ff */
[----:B------:R-:W0:Y:S01]  /*17c0*/  MUFU.EX2 R11, R10 ;  /* 0x0000000a000b7308 */ /* 0x000e220000000800 */
[----:B------:R-:W-:-:S03]  /*17d0*/  IADD3.X R9, R6, R5, RZ, P0, !PT ;  /* 0x0000000506097210 */ /* 0x000fc600007fe4ff */
[----:B------:R-:W-:Y:S01]  /*17e0*/  IMAD.X R8, R6, 0x1, R15, P1 ;  /* 0x0000000106087824 */ /* 0x000fe200008e060f */
[----:B------:R-:W-:Y:S01]  /*17f0*/  ISETP.GE.AND P1, PT, R20, UR14, PT ;  /* 0x0000000e14007c0c */ /* 0x000fe2000bf26270 */
[----:B------:R-:W-:Y:S02]  /*1800*/  VIADD R3, R3, UR16 ;  /* 0x0000001003037c36 */ /* 0x000fe40008000000 */
[----:B------:R-:W-:Y:S02]  /*1810*/  IMAD R9, R9, UR18, RZ ;  /* 0x0000001209097c24 */ /* 0x000fe4000f8e02ff */
[----:B------:R-:W-:Y:S01]  /*1820*/  IMAD R13, R8, UR18, RZ ;  /* 0x00000012080d7c24 */ /* 0x000fe2000f8e02ff */
[----:B------:R-:W-:Y:S01]  /*1830*/  ISETP.GE.AND P0, PT, R3, UR8, PT ;  /* 0x0000000803007c0c */ /* 0x000fe2000bf06270 */
[----:B------:R-:W-:Y:S02]  /*1840*/  IMAD.SHL.U32 R6, R14, 0x800000, RZ ;  /* 0x008000000e067824 */ /* 0x000fe400078e00ff */
[----:B------:R-:W-:-:S02]  /*1850*/  IMAD R9, R34, UR7, R9 ;  /* 0x0000000722097c24 */ /* 0x000fc4000f8e0209 */
[----:B------:R-:W-:Y:S02]  /*1860*/  IMAD R13, R32, UR7, R13 ;  /* 0x00000007200d7c24 */ /* 0x000fe4000f8e020d */
[----:B------:R-:W-:-:S04]  /*1870*/  IMAD.WIDE.U32 R34, R34, UR18, RZ ;  /* 0x0000001222227c25 */ /* 0x000fc8000f8e00ff */
[----:B0-----:R-:W-:Y:S01]  /*1880*/  FMUL R6, R6, R11 ;  /* 0x0000000b06067220 */ /* 0x001fe20000400000 */
[----:B------:R-:W-:Y:S01]  /*1890*/  IMAD.WIDE.U32 R32, R32, UR18, RZ ;  /* 0x0000001220207c25 */ /* 0x000fe2000f8e00ff */
[----:B------:R-:W-:Y:S06]  /*18a0*/  @P1 BRA `(.L_x_589) ;  /* 0x0000000800f41947 */ /* 0x000fec0003800000 */
[----:B------:R-:W-:Y:S01]  /*18b0*/  LOP3.LUT R8, RZ, R20, RZ, 0x33, !PT ;  /* 0x00000014ff087212 */ /* 0x000fe200078e33ff */
[----:B------:R-:W-:Y:S01]  /*18c0*/  BSSY B1, `(.L_x_590) ;  /* 0x0000054000017945 */ /* 0x000fe20003800000 */
[----:B------:R-:W-:Y:S02]  /*18d0*/  IMAD.IADD R19, R35, 0x1, R9 ;  /* 0x0000000123137824 */ /* 0x000fe400078e0209 */
[----:B------:R-:W-:Y:S01]  /*18e0*/  IADD3 R8, R8, UR14, RZ ;  /* 0x0000000e08087c10 */ /* 0x000fe2000fffe0ff */
[----:B------:R-:W-:Y:S02]  /*18f0*/  IMAD.IADD R17, R33, 0x1, R13 ;  /* 0x0000000121117824 */ /* 0x000fe400078e020d */
[----:B------:R-:W-:Y:S01]  /*1900*/  IMAD.MOV.U32 R22, RZ, RZ, R20 ;  /* 0x000000ffff167224 */ /* 0x000fe200078e0014 */
[----:B------:R-:W-:-:S04]  /*1910*/  LEA.HI R8, R8, 0x1, RZ, 0x1c ;  /* 0x0000000108087811 */ /* 0x000fc800078fe0ff */
[----:B------:R-:W-:-:S04]  /*1920*/  LOP3.LUT R16, R8, 0x3, RZ, 0xc0, !PT ;  /* 0x0000000308107812 */ /* 0x000fc800078ec0ff */
[----:B------:R-:W-:-:S13]  /*1930*/  ISETP.NE.AND P1, PT, R16, RZ, PT ;  /* 0x000000ff1000720c */ /* 0x000fda0003f25270 */
[----:B------:R-:W-:Y:S05]  /*1940*/  @!P1 BRA `(.L_x_591) ;  /* 0x00000004002c9947 */ /* 0x000fea0003800000 */
[----:B------:R-:W-:Y:S01]  /*1950*/  ULDC.64 UR8, c[0x0][0x218] ;  /* 0x0000860000087ab9 */ /* 0x000fe20000000a00 */
[----:B------:R-:W-:Y:S02]  /*1960*/  SHF.L.U32 R31, R20, 0x4, RZ ;  /* 0x00000004141f7819 */ /* 0x000fe400000006ff */
[----:B------:R-:W-:-:S04]  /*1970*/  LEA R36, P1, R32, UR8, 0x2 ;  /* 0x0000000820247c11 */ /* 0x000fc8000f8210ff */
[----:B------:R-:W-:Y:S01]  /*1980*/  LEA.HI.X R8, R32, UR9, R17, 0x2, P1 ;  /* 0x0000000920087c11 */ /* 0x000fe200088f1411 */
[----:B------:R-:W-:Y:S01]  /*1990*/  ULDC.64 UR8, c[0x0][0x210] ;  /* 0x0000840000087ab9 */ /* 0x000fe20000000a00 */
[----:B------:R-:W-:-:S05]  /*19a0*/  IADD3 R36, P1, R31, R36, RZ ;  /* 0x000000241f247210 */ /* 0x000fca0007f3e0ff */
[----:B------:R-:W-:Y:S01]  /*19b0*/  IMAD.X R37, RZ, RZ, R8, P1 ;  /* 0x000000ffff257224 */ /* 0x000fe200008e0608 */
[----:B------:R-:W-:-:S04]  /*19c0*/  LEA R30, P1, R34, UR8, 0x2 ;  /* 0x00000008221e7c11 */ /* 0x000fc8000f8210ff */
[----:B------:R-:W2:Y:S01]  /*19d0*/  LDG.E.128 R8, desc[UR12][R36.64] ;  /* 0x0000000c24087981 */ /* 0x000ea2000c1e1d00 */
[----:B------:R-:W-:Y:S02]  /*19e0*/  IADD3 R30, P2, R31, R30, RZ ;  /* 0x0000001e1f1e7210 */ /* 0x000fe40007f5e0ff */
[----:B------:R-:W-:-:S05]  /*19f0*/  LEA.HI.X R12, R34, UR9, R19, 0x2, P1 ;  /* 0x00000009220c7c11 */ /* 0x000fca00088f1413 */
[----:B------:R-:W-:-:S05]  /*1a00*/  IMAD.X R31, RZ, RZ, R12, P2 ;  /* 0x000000ffff1f7224 */ /* 0x000fca00010e060c */
[----:B------:R-:W3:Y:S01]  /*1a10*/  LDG.E.128 R12, desc[UR12][R30.64] ;  /* 0x0000000c1e0c7981 */ /* 0x000ee2000c1e1d00 */
        /* <DEDUP_REMOVED lines=16> */
[----:B------:R-:W-:Y:S02]  /*1b20*/  FADD R13, R13, R10 ;  /* 0x0000000a0d0d7221 */ /* 0x000fe40000000000 */
[----:B------:R-:W-:-:S05]  /*1b30*/  FADD R12, R12, R9 ;  /* 0x000000090c0c7221 */ /* 0x000fca0000000000 */
[----:B------:R0:W-:Y:S05]  /*1b40*/  STG.E.128 desc[UR12][R30.64], R12 ;  /* 0x0000000c1e007986 */ /* 0x0001ea000c101d0c */
[----:B------:R-:W-:Y:S05]  /*1b50*/  @!P1 BRA `(.L_x_591) ;  /* 0x0000000000a89947 */ /* 0x000fea0003800000 */
[----:B------:R-:W2:Y:S04]  /*1b60*/  LDG.E.128 R8, desc[UR12][R36.64+0x100] ;  /* 0x0001000c24087981 */ /* 0x000ea8000c1e1d00 */
        /* <DEDUP_REMOVED lines=41> */
.L_x_591:
[----:B------:R-:W-:Y:S05]  /*1e00*/  BSYNC B1 ;  /* 0x0000000000017941 */ /* 0x000fea0003800000 */
.L_x_590:
[----:B------:R-:W-:-:S05]  /*1e10*/  LOP3.LUT R8, RZ, R20, RZ, 0x33, !PT ;  /* 0x00000014ff087212 */ /* 0x000fca00078e33ff */
[----:B------:R-:W-:-:S05]  /*1e20*/  VIADD R8, R8, UR14 ;  /* 0x0000000e08087c36 */ /* 0x000fca0008000000 */
[----:B------:R-:W-:-:S13]  /*1e30*/  ISETP.GE.U32.AND P1, PT, R8, 0x30, PT ;  /* 0x000000300800780c */ /* 0x000fda0003f26070 */
[----:B------:R-:W-:Y:S05]  /*1e40*/  @!P1 BRA `(.L_x_589) ;  /* 0x00000004008c9947 */ /* 0x000fea0003800000 */
[----:B------:R-:W-:Y:S01]  /*1e50*/  MOV R18, R34 ;  /* 0x0000002200127202 */ /* 0x000fe20000000f00 */
[----:B------:R-:W-:Y:S01]  /*1e60*/  IMAD.MOV.U32 R16, RZ, RZ, R32 ;  /* 0x000000ffff107224 */ /* 0x000fe200078e0020 */
[----:B------:R-:W-:Y:S01]  /*1e70*/  ULDC.64 UR8, c[0x0][0x210] ;  /* 0x0000840000087ab9 */ /* 0x000fe20000000a00 */
[----:B------:R-:W-:Y:S01]  /*1e80*/  ULDC.64 UR10, c[0x0][0x218] ;  /* 0x00008600000a7ab9 */ /* 0x000fe20000000a00 */
[----:B------:R-:W-:Y:S01]  /*1e90*/  UIADD3 UR8, UP0, UR8, 0x200, URZ ;  /* 0x0000020008087890 */ /* 0x000fe2000ff1e03f */
[C---:B------:R-:W-:Y:S01]  /*1ea0*/  IMAD.WIDE.U32 R8, R22.reuse, 0x4, R18 ;  /* 0x0000000416087825 */ /* 0x040fe200078e0012 */
[----:B------:R-:W-:Y:S02]  /*1eb0*/  UIADD3 UR10, UP1, UR10, 0x200, URZ ;  /* 0x000002000a0a7890 */ /* 0x000fe4000ff3e03f */
[----:B------:R-:W-:Y:S01]  /*1ec0*/  UIADD3.X UR9, URZ, UR9, URZ, UP0, !UPT ;  /* 0x000000093f097290 */ /* 0x000fe200087fe43f */
[----:B------:R-:W-:Y:S01]  /*1ed0*/  IMAD.WIDE.U32 R10, R22, 0x4, R16 ;  /* 0x00000004160a7825 */ /* 0x000fe200078e0010 */
[----:B------:R-:W-:Y:S01]  /*1ee0*/  UIADD3.X UR11, URZ, UR11, URZ, UP1, !UPT ;  /* 0x0000000b3f0b7290 */ /* 0x000fe20008ffe43f */
[----:B------:R-:W-:-:S02]  /*1ef0*/  LEA R16, P1, R8, UR8, 0x2 ;  /* 0x0000000808107c11 */ /* 0x000fc4000f8210ff */
[----:B012---:R-:W-:Y:S02]  /*1f00*/  LEA R30, P2, R10, UR10, 0x2 ;  /* 0x0000000a0a1e7c11 */ /* 0x007fe4000f8410ff */
[----:B------:R-:W-:Y:S02]  /*1f10*/  LEA.HI.X R17, R8, UR9, R9, 0x2, P1 ;  /* 0x0000000908117c11 */ /* 0x000fe400088f1409 */
[----:B------:R-:W-:-:S09]  /*1f20*/  LEA.HI.X R31, R10, UR11, R11, 0x2, P2 ;  /* 0x0000000b0a1f7c11 */ /* 0x000fd200090f140b */
.L_x_592:
[----:B------:R-:W2:Y:S01]  /*1f30*/  LDG.E.128 R8, desc[UR12][R30.64+-0x200] ;  /* 0xfffe000c1e087981 */ /* 0x000ea2000c1e1d00 */
[----:B---3--:R-:W-:Y:S02]  /*1f40*/  IMAD.MOV.U32 R32, RZ, RZ, R16 ;  /* 0x000000ffff207224 */ /* 0x008fe400078e0010 */
[----:B------:R-:W-:-:S05]  /*1f50*/  IMAD.MOV.U32 R33, RZ, RZ, R17 ;  /* 0x000000ffff217224 */ /* 0x000fca00078e0011 */
[----:B------:R-:W3:Y:S01]  /*1f60*/  LDG.E.128 R12, desc[UR12][R32.64+-0x200] ;  /* 0xfffe000c200c7981 */ /* 0x000ee2000c1e1d00 */
[----:B--2---:R-:W-:Y:S01]  /*1f70*/  FSETP.NEU.AND P3, PT, R10, RZ, PT ;  /* 0x000000ff0a00720b */ /* 0x004fe20003f6d000 */
[C---:B------:R-:W-:Y:S01]  /*1f80*/  FMUL R16, R6.reuse, R10 ;  /* 0x0000000a06107220 */ /* 0x040fe20000400000 */
[----:B------:R-:W-:Y:S01]  /*1f90*/  FSETP.NEU.AND P4, PT, R11, RZ, PT ;  /* 0x000000ff0b00720b */ /* 0x000fe20003f8d000 */
[C---:B------:R-:W-:Y:S01]  /*1fa0*/  FMUL R11, R6.reuse, R11 ;  /* 0x0000000b060b7220 */ /* 0x040fe20000400000 */
[----:B------:R-:W-:Y:S01]  /*1fb0*/  FSETP.NEU.AND P2, PT, R9, RZ, PT ;  /* 0x000000ff0900720b */ /* 0x000fe20003f4d000 */
[C---:B------:R-:W-:Y:S01]  /*1fc0*/  FMUL R10, R6.reuse, R9 ;  /* 0x00000009060a7220 */ /* 0x040fe20000400000 */
[----:B------:R-:W-:Y:S01]  /*1fd0*/  FMUL R9, R6, R8 ;  /* 0x0000000806097220 */ /* 0x000fe20000400000 */
[----:B------:R-:W-:Y:S02]  /*1fe0*/  FSETP.NEU.AND P1, PT, R8, RZ, PT ;  /* 0x000000ff0800720b */ /* 0x000fe40003f2d000 */
[----:B------:R-:W-:-:S02]  /*1ff0*/  FSEL R8, R11, RZ, P4 ;  /* 0x000000ff0b087208 */ /* 0x000fc40002000000 */
[----:B------:R-:W-:Y:S02]  /*2000*/  FSEL R11, R16, RZ, P3 ;  /* 0x000000ff100b7208 */ /* 0x000fe40001800000 */
        /* <DEDUP_REMOVED lines=47> */
[----:B------:R-:W-:Y:S02]  /*2300*/  IADD3 R22, R22, 0x40, RZ ;  /* 0x0000004016167810 */ /* 0x000fe40007ffe0ff */
        /* <DEDUP_REMOVED lines=23> */
.L_x_589:
[----:B------:R-:W-:Y:S05]  /*2480*/  BSYNC B0 ;  /* 0x0000000000007941 */ /* 0x000fea0003800000 */
.L_x_588:
[----:B------:R-:W-:Y:S05]  /*2490*/  @!P0 BRA `(.L_x_593) ;  /* 0xfffffff000248947 */ /* 0x000fea000383ffff */
.L_x_587:
[----:B------:R-:W-:-:S04]  /*24a0*/  LEA.HI R0, R21, R0, RZ, 0x1c ;  /* 0x0000000015007211 */ /* 0x000fc800078fe0ff */
[----:B------:R-:W-:-:S13]  /*24b0*/  ISETP.GE.AND P0, PT, R0, R7, PT ;  /* 0x000000070000720c */ /* 0x000fda0003f06270 */
[----:B------:R-:W-:Y:S05]  /*24c0*/  @!P0 BRA `(.L_x_576) ;  /* 0xffffffec00788947 */ /* 0x000fea000383ffff */
[----:B------:R-:W-:Y:S05]  /*24d0*/  EXIT ;  /* 0x000000000000794d */ /* 0x000fea0003800000 */
.L_x_594:
        /* <DEDUP_REMOVED lines=10> */
.L_x_740:


//--------------------- .text._ZN18transformer_engine16context_parallel25thd_out_correction_kernelIfLi1ELi16ELb1EEEvPT_S3_PfS4_Piiiiii --------------------------
	.section	.text._ZN18transformer_engine16context_parallel25thd_out_correction_kernelIfLi1ELi16ELb1EEEvPT_S3_PfS4_Piiiiii,"ax",@progbits
	.align	128
        .global         _ZN18transformer_engine16context_parallel25thd_out_correction_kernelIfLi1ELi16ELb1EEEvPT_S3_PfS4_Piiiiii
        .type           _ZN18transformer_engine16context_parallel25thd_out_correction_kernelIfLi1ELi16ELb1EEEvPT_S3_PfS4_Piiiiii,@function
        .size           _ZN18transformer_engine16context_parallel25thd_out_correction_kernelIfLi1ELi16ELb1EEEvPT_S3_PfS4_Piiiiii,(.L_x_741 - _ZN18transformer_engine16context_parallel25thd_out_correction_kernelIfLi1ELi16ELb1EEEvPT_S3_PfS4_Piiiiii)
        .other          _ZN18transformer_engine16context_parallel25thd_out_correction_kernelIfLi1ELi16ELb1EEEvPT_S3_PfS4_Piiiiii,@"STO_CUDA_ENTRY STV_DEFAULT"
_ZN18transformer_engine16context_parallel25thd_out_correction_kernelIfLi1ELi16ELb1EEEvPT_S3_PfS4_Piiiiii:
.text._ZN18transformer_engine16context_parallel25thd_out_correction_kernelIfLi1ELi16ELb1EEEvPT_S3_PfS4_Piiiiii:
        /* <DEDUP_REMOVED lines=18> */
.L_x_597:
        /* <DEDUP_REMOVED lines=9> */
.L_x_596:
[----:B------:R-:W-:Y:S05]  /*01b0*/  BSYNC B0 ;  /* 0x0000000000007941 */ /* 0x000fea0003800000 */
.L_x_595:
        /* <DEDUP_REMOVED lines=20> */
[----:B------:R-:W-:-:S04]  /*0300*/  LEA.HI R2, R2, 0x1, RZ, 0x1c ;  /* 0x0000000102027811 */ /* 0x000fc800078fe0ff */
[----:B------:R-:W-:Y:S01]  /*0310*/  LOP3.LUT R2, R2, 0x3, RZ, 0xc0, !PT ;  /* 0x0000000302027812 */ /* 0x000fe200078ec0ff */
[----:B------:R-:W-:Y:S06]  /*0320*/  @P0 BRA `(.L_x_598) ;  /* 0x0000000c00b40947 */ /* 0x000fec0003800000 */
.L_x_606:
[----:B0-----:R-:W0:Y:S02]  /*0330*/  LDC R24, c[0x0][0x23c] ;  /* 0x00008f00ff187b82 */ /* 0x001e240000000800 */
[----:B0-----:R-:W-:-:S13]  /*0340*/  ISETP.LE.AND P0, PT, R24, UR13, PT ;  /* 0x0000000d18007c0c */ /* 0x001fda000bf03270 */
[----:B-123--:R-:W-:Y:S05]  /*0350*/  @P0 BRA `(.L_x_599) ;  /* 0x0000000c00980947 */ /* 0x00efea0003800000 */
[----:B------:R-:W0:Y:S01]  /*0360*/  S2UR UR7, SR_CgaCtaId ;  /* 0x00000000000779c3 */ /* 0x000e220000008800 */
[----:B------:R-:W-:Y:S01]  /*0370*/  UMOV UR6, 0x400 ;  /* 0x0000040000067882 */ /* 0x000fe20000000000 */
[----:B------:R-:W-:-:S05]  /*0380*/  SHF.R.S32.HI R3, RZ, 0x1f, R0 ;  /* 0x0000001fff037819 */ /* 0x000fca0000011400 */
[-C--:B------:R-:W-:Y:S02]  /*0390*/  IMAD R3, R3, R24.reuse, RZ ;  /* 0x0000001803037224 */ /* 0x080fe400078e02ff */
[----:B------:R-:W-:-:S04]  /*03a0*/  IMAD.WIDE.U32 R24, R0, R24, RZ ;  /* 0x0000001800187225 */ /* 0x000fc800078e00ff */
[----:B------:R-:W-:Y:S02]  /*03b0*/  IMAD R9, R0, UR4, R3 ;  /* 0x0000000400097c24 */ /* 0x000fe4000f8e0203 */
[----:B------:R-:W-:Y:S02]  /*03c0*/  IMAD.U32 R3, RZ, RZ, UR13 ;  /* 0x0000000dff037e24 */ /* 0x000fe4000f8e00ff */
[----:B------:R-:W-:Y:S01]  /*03d0*/  IMAD.IADD R4, R25, 0x1, R9 ;  /* 0x0000000119047824 */ /* 0x000fe200078e0209 */
[----:B0-----:R-:W-:-:S09]  /*03e0*/  ULEA UR6, UR7, UR6, 0x18 ;  /* 0x0000000607067291 */ /* 0x001fd2000f8ec03f */
[----:B------:R-:W0:Y:S02]  /*03f0*/  LDS R5, [UR6+0x4] ;  /* 0x00000406ff057984 */ /* 0x000e240008000800 */
[----:B0-----:R-:W-:-:S07]  /*0400*/  IADD3 R6, R5, R0, RZ ;  /* 0x0000000005067210 */ /* 0x001fce0007ffe0ff */
.L_x_605:
[----:B0-----:R-:W0:Y:S01]  /*0410*/  LDC.64 R10, c[0x0][0x220] ;  /* 0x00008800ff0a7b82 */ /* 0x001e220000000a00 */
[----:B------:R-:W-:Y:S01]  /*0420*/  ULDC UR6, c[0x0][0x244] ;  /* 0x0000910000067ab9 */ /* 0x000fe20000000800 */
[----:B------:R-:W-:Y:S01]  /*0430*/  ULDC UR7, c[0x0][0x248] ;  /* 0x0000920000077ab9 */ /* 0x000fe20000000800 */
[C---:B------:R-:W-:Y:S02]  /*0440*/  IMAD R5, R3.reuse, UR6, R6 ;  /* 0x0000000603057c24 */ /* 0x040fe4000f8e0206 */
[----:B-123--:R-:W-:-:S03]  /*0450*/  IMAD R13, R3, UR7, R0 ;  /* 0x00000007030d7c24 */ /* 0x00efc6000f8e0200 */
        /* <DEDUP_REMOVED lines=21> */
[----:B------:R-:W-:Y:S01]  /*05b0*/  IADD3 R10, P1, R3, R24, RZ ;  /* 0x00000018030a7210 */ /* 0x000fe20007f3e0ff */
[----:B------:R-:W-:Y:S01]  /*05c0*/  ULDC.64 UR8, c[0x0][0x218] ;  /* 0x0000860000087ab9 */ /* 0x000fe20000000a00 */
[----:B------:R-:W-:Y:S01]  /*05d0*/  BSSY B1, `(.L_x_602) ;  /* 0x0000064000017945 */ /* 0x000fe20003800000 */
[----:B------:R-:W-:Y:S02]  /*05e0*/  IMAD R11, R8, UR6, RZ ;  /* 0x00000006080b7c24 */ /* 0x000fe4000f8e02ff */
[----:B------:R-:W-:Y:S01]  /*05f0*/  IMAD.WIDE.U32 R8, R6, UR6, RZ ;  /* 0x0000000606087c25 */ /* 0x000fe2000f8e00ff */
[----:B------:R-:W-:-:S03]  /*0600*/  ULDC UR6, c[0x0][0x240] ;  /* 0x0000900000067ab9 */ /* 0x000fc60000000800 */
[----:B------:R-:W-:Y:S01]  /*0610*/  IMAD R13, R6, UR4, R11 ;  /* 0x00000004060d7c24 */ /* 0x000fe2000f8e020b */
[----:B------:R-:W-:Y:S01]  /*0620*/  SHF.R.S32.HI R11, RZ, 0x1f, R3 ;  /* 0x0000001fff0b7819 */ /* 0x000fe20000011403 */
[----:B------:R-:W-:Y:S01]  /*0630*/  IMAD.MOV.U32 R22, RZ, RZ, R20 ;  /* 0x000000ffff167224 */ /* 0x000fe200078e0014 */
[----:B------:R-:W-:Y:S02]  /*0640*/  IADD3 R12, P0, R3, R8, RZ ;  /* 0x00000008030c7210 */ /* 0x000fe40007f1e0ff */
[----:B------:R-:W-:Y:S01]  /*0650*/  IADD3 R14, R9, R13, RZ ;  /* 0x0000000d090e7210 */ /* 0x000fe20007ffe0ff */
[----:B------:R-:W-:-:S04]  /*0660*/  IMAD.X R8, R11, 0x1, R4, P1 ;  /* 0x000000010b087824 */ /* 0x000fc800008e0604 */
[----:B------:R-:W-:Y:S01]  /*0670*/  IMAD.X R11, R11, 0x1, R14, P0 ;  /* 0x000000010b0b7824 */ /* 0x000fe200000e060e */
[----:B------:R-:W-:Y:S01]  /*0680*/  ISETP.NE.AND P0, PT, R2, RZ, PT ;  /* 0x000000ff0200720c */ /* 0x000fe20003f05270 */
[----:B------:R-:W-:Y:S02]  /*0690*/  IMAD R9, R8, UR6, RZ ;  /* 0x0000000608097c24 */ /* 0x000fe4000f8e02ff */
[----:B------:R-:W-:Y:S02]  /*06a0*/  IMAD R11, R11, UR6, RZ ;  /* 0x000000060b0b7c24 */ /* 0x000fe4000f8e02ff */
[C---:B------:R-:W-:Y:S02]  /*06b0*/  IMAD R15, R10.reuse, UR5, R9 ;  /* 0x000000050a0f7c24 */ /* 0x040fe4000f8e0209 */
[----:B------:R-:W-:-:S04]  /*06c0*/  IMAD.WIDE.U32 R8, R10, UR6, RZ ;  /* 0x000000060a087c25 */ /* 0x000fc8000f8e00ff */
[----:B------:R-:W-:Y:S01]  /*06d0*/  IMAD R13, R12, UR5, R11 ;  /* 0x000000050c0d7c24 */ /* 0x000fe2000f8e020b */
[----:B------:R-:W-:Y:S01]  /*06e0*/  LEA R28, P2, R8, UR8, 0x2 ;  /* 0x00000008081c7c11 */ /* 0x000fe2000f8410ff */
[----:B------:R-:W-:Y:S01]  /*06f0*/  IMAD.WIDE.U32 R10, R12, UR6, RZ ;  /* 0x000000060c0a7c25 */ /* 0x000fe2000f8e00ff */
[----:B------:R-:W-:-:S03]  /*0700*/  ULDC.64 UR6, c[0x0][0x210] ;  /* 0x0000840000067ab9 */ /* 0x000fc60000000a00 */
[----:B------:R-:W-:Y:S01]  /*0710*/  IMAD.IADD R9, R9, 0x1, R15 ;  /* 0x0000000109097824 */ /* 0x000fe200078e020f */
[----:B------:R-:W-:Y:S02]  /*0720*/  LEA R26, P1, R10, UR6, 0x2 ;  /* 0x000000060a1a7c11 */ /* 0x000fe4000f8210ff */
[----:B------:R-:W-:Y:S02]  /*0730*/  IADD3 R11, R11, R13, RZ ;  /* 0x0000000d0b0b7210 */ /* 0x000fe40007ffe0ff */
[----:B------:R-:W-:Y:S02]  /*0740*/  LEA.HI.X R29, R8, UR9, R9, 0x2, P2 ;  /* 0x00000009081d7c11 */ /* 0x000fe400090f1409 */
[----:B------:R-:W-:Y:S01]  /*0750*/  LEA.HI.X R27, R10, UR7, R11, 0x2, P1 ;  /* 0x000000070a1b7c11 */ /* 0x000fe200088f140b */
[----:B------:R-:W-:Y:S06]  /*0760*/  @!P0 BRA `(.L_x_603) ;  /* 0x0000000400288947 */ /* 0x000fec0003800000 */
[----:B------:R-:W-:-:S05]  /*0770*/  IMAD.SHL.U32 R17, R20, 0x10, RZ ;  /* 0x0000001014117824 */ /* 0x000fca00078e00ff */
[----:B------:R-:W-:-:S05]  /*0780*/  IADD3 R8, P0, R17, R28, RZ ;  /* 0x0000001c11087210 */ /* 0x000fca0007f1e0ff */
[----:B------:R-:W-:Y:S01]  /*0790*/  IMAD.X R9, RZ, RZ, R29, P0 ;  /* 0x000000ffff097224 */ /* 0x000fe200000e061d */
[----:B------:R-:W-:-:S05]  /*07a0*/  IADD3 R16, P0, R17, R26, RZ ;  /* 0x0000001a11107210 */ /* 0x000fca0007f1e0ff */
[----:B------:R-:W2:Y:S01]  /*07b0*/  LDG.E.128 R8, desc[UR10][R8.64] ;  /* 0x0000000a08087981 */ /* 0x000ea2000c1e1d00 */
[----:B------:R-:W-:-:S05]  /*07c0*/  IADD3.X R17, RZ, R27, RZ, P0, !PT ;  /* 0x0000001bff117210 */ /* 0x000fca00007fe4ff */
[----:B------:R-:W3:Y:S01]  /*07d0*/  LDG.E.128 R12, desc[UR10][R16.64] ;  /* 0x0000000a100c7981 */ /* 0x000ee2000c1e1d00 */
[----:B--2---:R-:W-:Y:S01]  /*07e0*/  FSETP.NEU.AND P2, PT, R10, RZ, PT ;  /* 0x000000ff0a00720b */ /* 0x004fe20003f4d000 */
[----:B------:R-:W-:Y:S01]  /*07f0*/  FMUL R18, R5, R10 ;  /* 0x0000000a05127220 */ /* 0x000fe20000400000 */
        /* <DEDUP_REMOVED lines=18> */
[----:B------:R-:W-:Y:S01]  /*0920*/  IMAD.SHL.U32 R19, R20, 0x10, RZ ;  /* 0x0000001014137824 */ /* 0x000fe200078e00ff */
[----:B0-----:R-:W2:Y:S04]  /*0930*/  LDG.E.128 R12, desc[UR10][R16.64+0x100] ;  /* 0x0001000a100c7981 */ /* 0x001ea8000c1e1d00 */
[----:B------:R-:W-:-:S05]  /*0940*/  IADD3 R18, P0, R19, R28, RZ ;  /* 0x0000001c13127210 */ /* 0x000fca0007f1e0ff */
[----:B------:R-:W-:-:S05]  /*0950*/  IMAD.X R19, RZ, RZ, R29, P0 ;  /* 0x000000ffff137224 */ /* 0x000fca00000e061d */
[----:B------:R-:W3:Y:S02]  /*0960*/  LDG.E.128 R8, desc[UR10][R18.64+0x100] ;  /* 0x0001000a12087981 */ /* 0x000ee4000c1e1d00 */
        /* <DEDUP_REMOVED lines=17> */
[----:B------:R-:W-:Y:S02]  /*0a80*/  ISETP.NE.AND P0, PT, R2, 0x2, PT ;  /* 0x000000020200780c */ /* 0x000fe40003f05270 */
[----:B------:R-:W-:-:S11]  /*0a90*/  LOP3.LUT R22, R20, 0x20, RZ, 0xfc, !PT ;  /* 0x0000002014167812 */ /* 0x000fd600078efcff */
[----:B------:R-:W-:Y:S05]  /*0aa0*/  @!P0 BRA `(.L_x_603) ;  /* 0x0000000000588947 */ /* 0x000fea0003800000 */
[----:B------:R-:W-:Y:S01]  /*0ab0*/  IMAD.MOV.U32 R8, RZ, RZ, R18 ;  /* 0x000000ffff087224 */ /* 0x000fe200078e0012 */
[----:B------:R-:W-:Y:S01]  /*0ac0*/  MOV R9, R19 ;  /* 0x0000001300097202 */ /* 0x000fe20000000f00 */
[----:B-1----:R-:W2:Y:S05]  /*0ad0*/  LDG.E.128 R12, desc[UR10][R16.64+0x200] ;  /* 0x0002000a100c7981 */ /* 0x002eaa000c1e1d00 */
[----:B------:R-:W3:Y:S02]  /*0ae0*/  LDG.E.128 R8, desc[UR10][R8.64+0x200] ;  /* 0x0002000a08087981 */ /* 0x000ee4000c1e1d00 */
[----:B---3--:R-:W-:Y:S01]  /*0af0*/  FSETP.NEU.AND P2, PT, R10, RZ, PT ;  /* 0x000000ff0a00720b */ /* 0x008fe20003f4d000 */
[----:B------:R-:W-:Y:S01]  /*0b00*/  FMUL R18, R5, R10 ;  /* 0x0000000a05127220 */ /* 0x000fe20000400000 */
[----:B------:R-:W-:Y:S01]  /*0b10*/  FSETP.NEU.AND P3, PT, R11, RZ, PT ;  /* 0x000000ff0b00720b */ /* 0x000fe20003f6d000 */
[C---:B------:R-:W-:Y:S01]  /*0b20*/  FMUL R19, R5.reuse, R11 ;  /* 0x0000000b05137220 */ /* 0x040fe20000400000 */
[C---:B------:R-:W-:Y:S01]  /*0b30*/  FMUL R11, R5.reuse, R9 ;  /* 0x00000009050b7220 */ /* 0x040fe20000400000 */
[----:B------:R-:W-:Y:S01]  /*0b40*/  FMUL R10, R5, R8 ;  /* 0x00000008050a7220 */ /* 0x000fe20000400000 */
[----:B------:R-:W-:-:S02]  /*0b50*/  FSETP.NEU.AND P1, PT, R9, RZ, PT ;  /* 0x000000ff0900720b */ /* 0x000fc40003f2d000 */
[----:B------:R-:W-:Y:S02]  /*0b60*/  FSETP.NEU.AND P0, PT, R8, RZ, PT ;  /* 0x000000ff0800720b */ /* 0x000fe40003f0d000 */
[----:B------:R-:W-:Y:S02]  /*0b70*/  FSEL R22, R19, RZ, P3 ;  /* 0x000000ff13167208 */ /* 0x000fe40001800000 */
[----:B------:R-:W-:Y:S02]  /*0b80*/  FSEL R19, R18, RZ, P2 ;  /* 0x000000ff12137208 */ /* 0x000fe40001000000 */
[----:B------:R-:W-:Y:S02]  /*0b90*/  FSEL R8, R11, RZ, P1 ;  /* 0x000000ff0b087208 */ /* 0x000fe40000800000 */
[----:B------:R-:W-:Y:S01]  /*0ba0*/  FSEL R9, R10, RZ, P0 ;  /* 0x000000ff0a097208 */ /* 0x000fe20000000000 */
[----:B--2---:R-:W-:Y:S01]  /*0bb0*/  FADD R15, R15, R22 ;  /* 0x000000160f0f7221 */ /* 0x004fe20000000000 */
[----:B------:R-:W-:Y:S01]  /*0bc0*/  FADD R14, R14, R19 ;  /* 0x000000130e0e7221 */ /* 0x000fe20000000000 */
[----:B------:R-:W-:-:S02]  /*0bd0*/  FADD R13, R13, R8 ;  /* 0x000000080d0d7221 */ /* 0x000fc40000000000 */
[----:B------:R-:W-:-:S05]  /*0be0*/  FADD R12, R12, R9 ;  /* 0x000000090c0c7221 */ /* 0x000fca0000000000 */
[----:B------:R2:W-:Y:S01]  /*0bf0*/  STG.E.128 desc[UR10][R16.64+0x200], R12 ;  /* 0x0002000c10007986 */ /* 0x0005e2000c101d0a */
[----:B------:R-:W-:-:S07]  /*0c00*/  LOP3.LUT R22, R20, 0x30, RZ, 0xfc, !PT ;  /* 0x0000003014167812 */ /* 0x000fce00078efcff */
.L_x_603:
[----:B------:R-:W-:Y:S05]  /*0c10*/  BSYNC B1 ;  /* 0x0000000000017941 */ /* 0x000fea0003800000 */
.L_x_602:
[----:B------:R-:W-:-:S05]  /*0c20*/  LOP3.LUT R8, RZ, R20, RZ, 0x33, !PT ;  /* 0x00000014ff087212 */ /* 0x000fca00078e33ff */
[----:B------:R-:W-:-:S05]  /*0c30*/  VIADD R8, R8, UR12 ;  /* 0x0000000c08087c36 */ /* 0x000fca0008000000 */
[----:B------:R-:W-:-:S13]  /*0c40*/  ISETP.GE.U32.AND P0, PT, R8, 0x30, PT ;  /* 0x000000300800780c */ /* 0x000fda0003f06070 */
[----:B------:R-:W-:Y:S05]  /*0c50*/  @!P0 BRA `(.L_x_601) ;  /* 0x0000000400448947 */ /* 0x000fea0003800000 */
.L_x_604:
        /* <DEDUP_REMOVED lines=81> */
.L_x_601:
[----:B------:R-:W-:Y:S05]  /*1170*/  BSYNC B0 ;  /* 0x0000000000007941 */ /* 0x000fea0003800000 */
.L_x_600:
[----:B------:R-:W-:Y:S01]  /*1180*/  VIADD R3, R3, UR14 ;  /* 0x0000000e03037c36 */ /* 0x000fe20008000000 */
[----:B------:R-:W-:-:S04]  /*1190*/  ULDC UR6, c[0x0][0x23c] ;  /* 0x00008f0000067ab9 */ /* 0x000fc80000000800 */
[----:B------:R-:W-:-:S13]  /*11a0*/  ISETP.GE.AND P0, PT, R3, UR6, PT ;  /* 0x0000000603007c0c */ /* 0x000fda000bf06270 */
[----:B------:R-:W-:Y:S05]  /*11b0*/  @!P0 BRA `(.L_x_605) ;  /* 0xfffffff000948947 */ /* 0x000fea000383ffff */
.L_x_599:
[----:B------:R-:W-:-:S04]  /*11c0*/  LEA.HI R0, R21, R0, RZ, 0x1c ;  /* 0x0000000015007211 */ /* 0x000fc800078fe0ff */
[----:B------:R-:W-:-:S13]  /*11d0*/  ISETP.GE.AND P0, PT, R0, R7, PT ;  /* 0x000000070000720c */ /* 0x000fda0003f06270 */
[----:B------:R-:W-:Y:S05]  /*11e0*/  @!P0 BRA `(.L_x_606) ;  /* 0xfffffff000508947 */ /* 0x000fea000383ffff */
[----:B------:R-:W-:Y:S05]  /*11f0*/  EXIT ;  /* 0x000000000000794d */ /* 0x000fea0003800000 */
.L_x_598:
[----:B------:R-:W-:Y:S01]  /*1200*/  ULDC UR6, c[0x0][0x238] ;  /* 0x00008e0000067ab9 */ /* 0x000fe20000000800 */
[----:B------:R-:W-:Y:S01]  /*1210*/  HFMA2.MMA R3, -RZ, RZ, 0, 5.9604644775390625e-08 ;  /* 0x00000001ff037435 */ /* 0x000fe200000001ff */
[----:B------:R-:W-:Y:S01]  /*1220*/  BSSY B0, `(.L_x_607) ;  /* 0x000000f000007945 */ /* 0x000fe20003800000 */
[----:B0123--:R-:W-:-:S09]  /*1230*/  IMAD.U32 R4, RZ, RZ, UR6 ;  /* 0x00000006ff047e24 */ /* 0x00ffd2000f8e00ff */
.L_x_608:
        /* <DEDUP_REMOVED lines=14> */
.L_x_607:
[----:B------:R-:W0:Y:S02]  /*1320*/  LDC R27, c[0x0][0x23c] ;  /* 0x00008f00ff1b7b82 */ /* 0x000e240000000800 */
[----:B0-----:R-:W-:-:S13]  /*1330*/  ISETP.LE.AND P0, PT, R27, UR13, PT ;  /* 0x0000000d1b007c0c */ /* 0x001fda000bf03270 */
[----:B------:R-:W-:Y:S05]  /*1340*/  @P0 BRA `(.L_x_609) ;  /* 0x0000000c00c40947 */ /* 0x000fea0003800000 */
[----:B------:R-:W-:Y:S01]  /*1350*/  IMAD R3, R3, 0x4, R8 ;  /* 0x0000000403037824 */ /* 0x000fe200078e0208 */
[----:B------:R-:W-:Y:S01]  /*1360*/  SHF.R.S32.HI R4, RZ, 0x1f, R0 ;  /* 0x0000001fff047819 */ /* 0x000fe20000011400 */
[----:B------:R-:W-:Y:S01]  /*1370*/  IMAD.WIDE.U32 R24, R0, R27, RZ ;  /* 0x0000001b00187225 */ /* 0x000fe200078e00ff */
[----:B------:R-:W-:-:S03]  /*1380*/  MOV R6, UR13 ;  /* 0x0000000d00067c02 */ /* 0x000fc60008000f00 */
[----:B------:R-:W0:Y:S01]  /*1390*/  LDS R3, [R3] ;  /* 0x0000000003037984 */ /* 0x000e220000000800 */
[----:B------:R-:W-:-:S04]  /*13a0*/  IMAD R5, R4, R27, RZ ;  /* 0x0000001b04057224 */ /* 0x000fc800078e02ff */
[----:B------:R-:W-:-:S04]  /*13b0*/  IMAD R9, R0, UR4, R5 ;  /* 0x0000000400097c24 */ /* 0x000fc8000f8e0205 */
[----:B------:R-:W-:Y:S02]  /*13c0*/  IMAD.IADD R4, R25, 0x1, R9 ;  /* 0x0000000119047824 */ /* 0x000fe400078e0209 */
[----:B0-----:R-:W-:-:S04]  /*13d0*/  IMAD.IADD R5, R3, 0x1, R0 ;  /* 0x0000000103057824 */ /* 0x001fc800078e0200 */
[----:B------:R-:W-:-:S07]  /*13e0*/  IMAD.WIDE.U32 R26, R5, R27, RZ ;  /* 0x0000001b051a7225 */ /* 0x000fce00078e00ff */
.L_x_615:
[----:B0-----:R-:W0:Y:S01]  /*13f0*/  LDC.64 R8, c[0x0][0x228] ;  /* 0x00008a00ff087b82 */ /* 0x001e220000000a00 */
[----:B------:R-:W-:Y:S01]  /*1400*/  ULDC UR6, c[0x0][0x248] ;  /* 0x0000920000067ab9 */ /* 0x000fe20000000800 */
[----:B------:R-:W-:Y:S01]  /*1410*/  ULDC.64 UR8, c[0x0][0x240] ;  /* 0x0000900000087ab9 */ /* 0x000fe20000000a00 */
[C---:B-123--:R-:W-:Y:S01]  /*1420*/  IMAD R13, R6.reuse, UR6, R0 ;  /* 0x00000006060d7c24 */ /* 0x04efe2000f8e0200 */
[----:B------:R-:W-:Y:S01]  /*1430*/  ULDC UR6, c[0x0][0x23c] ;  /* 0x00008f0000067ab9 */ /* 0x000fe20000000800 */
[----:B------:R-:W-:-:S03]  /*1440*/  IMAD R3, R6, UR9, R5 ;  /* 0x0000000906037c24 */ /* 0x000fc6000f8e0205 */
[----:B------:R-:W1:Y:S01]  /*1450*/  LDC.64 R10, c[0x0][0x220] ;  /* 0x00008800ff0a7b82 */ /* 0x000e620000000a00 */
[----:B0-----:R-:W-:-:S06]  /*1460*/  IMAD.WIDE R8, R13, 0x4, R8 ;  /* 0x000000040d087825 */ /* 0x001fcc00078e0208 */
[----:B------:R-:W2:Y:S01]  /*1470*/  LDG.E R9, desc[UR10][R8.64] ;  /* 0x0000000a08097981 */ /* 0x000ea2000c1e1900 */
[----:B-1----:R-:W-:-:S06]  /*1480*/  IMAD.WIDE R10, R3, 0x4, R10 ;  /* 0x00000004030a7825 */ /* 0x002fcc00078e020a */
[----:B------:R-:W2:Y:S01]  /*1490*/  LDG.E R10, desc[UR10][R10.64] ;  /* 0x0000000a0a0a7981 */ /* 0x000ea2000c1e1900 */
[----:B------:R-:W-:Y:S01]  /*14a0*/  IMAD.MOV.U32 R12, RZ, RZ, 0x3bbb989d ;  /* 0x3bbb989dff0c7424 */ /* 0x000fe200078e00ff */
[----:B------:R-:W-:Y:S02]  /*14b0*/  MOV R13, 0x437c0000 ;  /* 0x437c0000000d7802 */ /* 0x000fe40000000f00 */
[C---:B------:R-:W-:Y:S02]  /*14c0*/  IADD3 R32, P0, R6.reuse, R26, RZ ;  /* 0x0000001a06207210 */ /* 0x040fe40007f1e0ff */
[----:B------:R-:W-:Y:S02]  /*14d0*/  IADD3 R30, P1, R6, R24, RZ ;  /* 0x00000018061e7210 */ /* 0x000fe40007f3e0ff */
[----:B------:R-:W-:Y:S01]  /*14e0*/  ISETP.GE.AND P2, PT, R20, UR12, PT ;  /* 0x0000000c14007c0c */ /* 0x000fe2000bf46270 */
[----:B------:R-:W-:Y:S01]  /*14f0*/  BSSY B0, `(.L_x_610) ;  /* 0x00000d5000007945 */ /* 0x000fe20003800000 */
[----:B--2---:R-:W-:-:S04]  /*1500*/  FADD R3, -R10, R9 ;  /* 0x000000090a037221 */ /* 0x004fc80000000100 */
[----:B------:R-:W-:-:S04]  /*1510*/  FFMA.SAT R12, R3, R12, 0.5 ;  /* 0x3f000000030c7423 */ /* 0x000fc8000000200c */
[----:B------:R-:W-:Y:S01]  /*1520*/  FFMA.RM R12, R12, R13, 12582913 ;  /* 0x4b4000010c0c7423 */ /* 0x000fe2000000400d */
[----:B------:R-:W-:-:S03]  /*1530*/  SHF.R.S32.HI R13, RZ, 0x1f, R5 ;  /* 0x0000001fff0d7819 */ /* 0x000fc60000011405 */
[----:B------:R-:W-:Y:S02]  /*1540*/  FADD R14, R12, -12583039 ;  /* 0xcb40007f0c0e7421 */ /* 0x000fe40000000000 */
[----:B------:R-:W-:Y:S01]  /*1550*/  IMAD R8, R13, UR6, RZ ;  /* 0x000000060d087c24 */ /* 0x000fe2000f8e02ff */
[----:B------:R-:W-:Y:S01]  /*1560*/  ULDC UR6, c[0x0][0x23c] ;  /* 0x00008f0000067ab9 */ /* 0x000fe20000000800 */
[----:B------:R-:W-:Y:S02]  /*1570*/  FFMA R14, R3, 1.4426950216293334961, -R14 ;  /* 0x3fb8aa3b030e7823 */ /* 0x000fe4000000080e */
[----:B------:R-:W-:Y:S02]  /*1580*/  IMAD R9, R5, UR4, R8 ;  /* 0x0000000405097c24 */ /* 0x000fe4000f8e0208 */
[----:B------:R-:W-:Y:S01]  /*1590*/  FFMA R14, R3, 1.925963033500011079e-08, R14 ;  /* 0x32a57060030e7823 */ /* 0x000fe2000000000e */
[----:B------:R-:W-:Y:S01]  /*15a0*/  SHF.R.S32.HI R3, RZ, 0x1f, R6 ;  /* 0x0000001fff037819 */ /* 0x000fe20000011406 */
[----:B------:R-:W-:-:S04]  /*15b0*/  IMAD.IADD R8, R27, 0x1, R9 ;  /* 0x000000011b087824 */ /* 0x000fc800078e0209 */
[----:B------:R-:W0:Y:S01]  /*15c0*/  MUFU.EX2 R14, R14 ;  /* 0x0000000e000e7308 */ /* 0x000e220000000800 */
[C---:B------:R-:W-:Y:S01]  /*15d0*/  IMAD.X R9, R3.reuse, 0x1, R8, P0 ;  /* 0x0000000103097824 */ /* 0x040fe200000e0608 */
[----:B------:R-:W-:Y:S01]  /*15e0*/  IADD3.X R8, R3, R4, RZ, P1, !PT ;  /* 0x0000000403087210 */ /* 0x000fe20000ffe4ff */
        /* <DEDUP_REMOVED lines=8> */
[----:B------:R-:W-:-:S04]  /*1670*/  IMAD.WIDE.U32 R30, R30, UR8, RZ ;  /* 0x000000081e1e7c25 */ /* 0x000fc8000f8e00ff */
[----:B0-----:R-:W-:Y:S01]  /*1680*/  FMUL R3, R3, R14 ;  /* 0x0000000e03037220 */ /* 0x001fe20000400000 */
[----:B------:R-:W-:Y:S06]  /*1690*/  @P2 BRA `(.L_x_611) ;  /* 0x0000000800e82947 */ /* 0x000fec0003800000 */
[----:B------:R-:W-:Y:S01]  /*16a0*/  ISETP.NE.AND P1, PT, R2, RZ, PT ;  /* 0x000000ff0200720c */ /* 0x000fe20003f25270 */
[----:B------:R-:W-:Y:S01]  /*16b0*/  BSSY B1, `(.L_x_612) ;  /* 0x0000050000017945 */ /* 0x000fe20003800000 */
[----:B------:R-:W-:Y:S01]  /*16c0*/  IADD3 R19, R33, R9, RZ ;  /* 0x0000000921137210 */ /* 0x000fe20007ffe0ff */
[----:B------:R-:W-:Y:S02]  /*16d0*/  IMAD.IADD R17, R31, 0x1, R11 ;  /* 0x000000011f117824 */ /* 0x000fe400078e020b */
[----:B------:R-:W-:-:S08]  /*16e0*/  IMAD.MOV.U32 R22, RZ, RZ, R20 ;  /* 0x000000ffff167224 */ /* 0x000fd000078e0014 */
        /* <DEDUP_REMOVED lines=16> */
[C---:B------:R-:W-:Y:S01]  /*17f0*/  FMUL R11, R3.reuse, R11 ;  /* 0x0000000b030b7220 */ /* 0x040fe20000400000 */
[----:B------:R-:W-:Y:S01]  /*1800*/  FSETP.NEU.AND P3, PT, R10, RZ, PT ;  /* 0x000000ff0a00720b */ /* 0x000fe20003f6d000 */
[----:B------:R-:W-:Y:S01]  /*1810*/  FMUL R10, R3, R10 ;  /* 0x0000000a030a7220 */ /* 0x000fe20000400000 */
        /* <DEDUP_REMOVED lines=57> */
.L_x_613:
[----:B------:R-:W-:Y:S05]  /*1bb0*/  BSYNC B1 ;  /* 0x0000000000017941 */ /* 0x000fea0003800000 */
.L_x_612:
[----:B------:R-:W-:-:S04]  /*1bc0*/  LOP3.LUT R8, RZ, R20, RZ, 0x33, !PT ;  /* 0x00000014ff087212 */ /* 0x000fc800078e33ff */
[----:B------:R-:W-:-:S04]  /*1bd0*/  IADD3 R8, R8, UR12, RZ ;  /* 0x0000000c08087c10 */ /* 0x000fc8000fffe0ff */
[----:B------:R-:W-:-:S13]  /*1be0*/  ISETP.GE.U32.AND P1, PT, R8, 0x30, PT ;  /* 0x000000300800780c */ /* 0x000fda0003f26070 */
[----:B------:R-:W-:Y:S05]  /*1bf0*/  @!P1 BRA `(.L_x_611) ;  /* 0x0000000400909947 */ /* 0x000fea0003800000 */
[----:B------:R-:W-:Y:S01]  /*1c00*/  IMAD.MOV.U32 R18, RZ, RZ, R32 ;  /* 0x000000ffff127224 */ /* 0x000fe200078e0020 */
[----:B------:R-:W-:Y:S01]  /*1c10*/  ULDC.64 UR6, c[0x0][0x210] ;  /* 0x0000840000067ab9 */ /* 0x000fe20000000a00 */
[----:B------:R-:W-:Y:S01]  /*1c20*/  IMAD.MOV.U32 R16, RZ, RZ, R30 ;  /* 0x000000ffff107224 */ /* 0x000fe200078e001e */
[----:B------:R-:W-:Y:S01]  /*1c30*/  ULDC.64 UR8, c[0x0][0x218] ;  /* 0x0000860000087ab9 */ /* 0x000fe20000000a00 */
[----:B------:R-:W-:Y:S01]  /*1c40*/  UIADD3 UR6, UP0, UR6, 0x200, URZ ;  /* 0x0000020006067890 */ /* 0x000fe2000ff1e03f */
[C---:B------:R-:W-:Y:S01]  /*1c50*/  IMAD.WIDE.U32 R8, R22.reuse, 0x4, R18 ;  /* 0x0000000416087825 */ /* 0x040fe200078e0012 */
[----:B------:R-:W-:Y:S02]  /*1c60*/  UIADD3 UR8, UP1, UR8, 0x200, URZ ;  /* 0x0000020008087890 */ /* 0x000fe4000ff3e03f */
[----:B------:R-:W-:Y:S01]  /*1c70*/  UIADD3.X UR7, URZ, UR7, URZ, UP0, !UPT ;  /* 0x000000073f077290 */ /* 0x000fe200087fe43f */
[----:B------:R-:W-:Y:S01]  /*1c80*/  IMAD.WIDE.U32 R10, R22, 0x4, R16 ;  /* 0x00000004160a7825 */ /* 0x000fe200078e0010 */
[----:B------:R-:W-:Y:S01]  /*1c90*/  UIADD3.X UR9, URZ, UR9, URZ, UP1, !UPT ;  /* 0x000000093f097290 */ /* 0x000fe20008ffe43f */
[----:B------:R-:W-:-:S02]  /*1ca0*/  LEA RZ, P1, R8, UR6, 0x2 ;  /* 0x0000000608ff7c11 */ /* 0x000fc4000f8210ff */
[----:B------:R-:W-:Y:S02]  /*1cb0*/  LEA R16, R8, UR6, 0x2 ;  /* 0x0000000608107c11 */ /* 0x000fe4000f8e10ff */
[----:B012---:R-:W-:Y:S02]  /*1cc0*/  LEA R28, P2, R10, UR8, 0x2 ;  /* 0x000000080a1c7c11 */ /* 0x007fe4000f8410ff */
[----:B------:R-:W-:Y:S02]  /*1cd0*/  LEA.HI.X R17, R8, UR7, R9, 0x2, P1 ;  /* 0x0000000708117c11 */ /* 0x000fe400088f1409 */
[----:B------:R-:W-:-:S09]  /*1ce0*/  LEA.HI.X R29, R10, UR9, R11, 0x2, P2 ;  /* 0x000000090a1d7c11 */ /* 0x000fd200090f140b */
.L_x_614:
[----:B------:R-:W2:Y:S01]  /*1cf0*/  LDG.E.128 R8, desc[UR10][R28.64+-0x200] ;  /* 0xfffe000a1c087981 */ /* 0x000ea2000c1e1d00 */
[----:B---3--:R-:W-:Y:S01]  /*1d00*/  MOV R30, R16 ;  /* 0x00000010001e7202 */ /* 0x008fe20000000f00 */
[----:B------:R-:W-:-:S05]  /*1d10*/  IMAD.MOV.U32 R31, RZ, RZ, R17 ;  /* 0x000000ffff1f7224 */ /* 0x000fca00078e0011 */
[----:B------:R-:W3:Y:S01]  /*1d20*/  LDG.E.128 R12, desc[UR10][R30.64+-0x200] ;  /* 0xfffe000a1e0c7981 */ /* 0x000ee2000c1e1d00 */
[----:B--2---:R-:W-:Y:S01]  /*1d30*/  FSETP.NEU.AND P3, PT, R10, RZ, PT ;  /* 0x000000ff0a00720b */ /* 0x004fe20003f6d000 */
        /* <DEDUP_REMOVED lines=75> */
[----:B------:R-:W-:Y:S02]  /*21f0*/  IADD3 R28, P3, R28, 0x400, RZ ;  /* 0x000004001c1c7810 */ /* 0x000fe40007f7e0ff */
[----:B0-----:R-:W-:-:S03]  /*2200*/  IADD3 R16, P2, R30, 0x400, RZ ;  /* 0x000004001e107810 */ /* 0x001fc60007f5e0ff */
[----:B------:R-:W-:Y:S01]  /*2210*/  IMAD.X R29, RZ, RZ, R29, P3 ;  /* 0x000000ffff1d7224 */ /* 0x000fe200018e061d */
[----:B------:R-:W-:-:S05]  /*2220*/  IADD3.X R17, RZ, R31, RZ, P2, !PT ;  /* 0x0000001fff117210 */ /* 0x000fca00017fe4ff */
[----:B------:R-:W-:Y:S05]  /*2230*/  @!P1 BRA `(.L_x_614) ;  /* 0xfffffff800ac9947 */ /* 0x000fea000383ffff */
.L_x_611:
[----:B------:R-:W-:Y:S05]  /*2240*/  BSYNC B0 ;  /* 0x0000000000007941 */ /* 0x000fea0003800000 */
.L_x_610:
[----:B------:R-:W-:Y:S05]  /*2250*/  @!P0 BRA `(.L_x_615) ;  /* 0xfffffff000648947 */ /* 0x000fea000383ffff */
.L_x_609:
[----:B------:R-:W-:-:S04]  /*2260*/  LEA.HI R0, R21, R0, RZ, 0x1c ;  /* 0x0000000015007211 */ /* 0x000fc800078fe0ff */
[----:B------:R-:W-:-:S13]  /*2270*/  ISETP.GE.AND P0, PT, R0, R7, PT ;  /* 0x000000070000720c */ /* 0x000fda0003f06270 */
[----:B------:R-:W-:Y:S05]  /*2280*/  @!P0 BRA `(.L_x_598) ;  /* 0xffffffec00dc8947 */ /* 0x000fea000383ffff */
[----:B------:R-:W-:Y:S05]  /*2290*/  EXIT ;  /* 0x000000000000794d */ /* 0x000fea0003800000 */
.L_x_616:
        /* <DEDUP_REMOVED lines=14> */
.L_x_741:


//--------------------- .text._ZN18transformer_engine16context_parallel14thd_lse_kernelILb0ENS0_14ReadLseFunctorEEEvPfS3_Piiiii --------------------------
	.section	.text._ZN18transformer_engine16context_parallel14thd_lse_kernelILb0ENS0_14ReadLseFunctorEEEvPfS3_Piiiii,"ax",@progbits
	.align	128
        .global         _ZN18transformer_engine16context_parallel14thd_lse_kernelILb0ENS0_14ReadLseFunctorEEEvPfS3_Piiiii
        .type           _ZN18transformer_engine16context_parallel14thd_lse_kernelILb0ENS0_14ReadLseFunctorEEEvPfS3_Piiiii,@function
        .size           _ZN18transformer_engine16context_parallel14thd_lse_kernelILb0ENS0_14ReadLseFunctorEEEvPfS3_Piiiii,(.L_x_742 - _ZN18transformer_engine16context_parallel14thd_lse_kernelILb0ENS0_14ReadLseFunctorEEEvPfS3_Piiiii)
        .other          _ZN18transformer_engine16context_parallel14thd_lse_kernelILb0ENS0_14ReadLseFunctorEEEvPfS3_Piiiii,@"STO_CUDA_ENTRY STV_DEFAULT"
_ZN18transformer_engine16context_parallel14thd_lse_kernelILb0ENS0_14ReadLseFunctorEEEvPfS3_Piiiii:
.text._ZN18transformer_engine16context_parallel14thd_lse_kernelILb0ENS0_14ReadLseFunctorEEEvPfS3_Piiiii:
[----:B------:R-:W-:Y:S01]  /*0000*/  LDC R1, c[0x0][0x28] ;  /* 0x00000a00ff017b82 */ /* 0x000fe20000000800 */
[----:B------:R-:W0:Y:S07]  /*0010*/  S2R R11, SR_TID.X ;  /* 0x00000000000b7919 */ /* 0x000e2e0000002100 */
[----:B------:R-:W0:Y:S01]  /*0020*/  LDC R14, c[0x0][0x228] ;  /* 0x00008a00ff0e7b82 */ /* 0x000e220000000800 */
[----:B------:R-:W-:Y:S01]  /*0030*/  MOV R2, 0x400 ;  /* 0x0000040000027802 */ /* 0x000fe20000000f00 */
[----:B------:R-:W-:Y:S01]  /*0040*/  ULDC.64 UR8, c[0x0][0x208] ;  /* 0x0000820000087ab9 */ /* 0x000fe20000000a00 */
[----:B------:R-:W1:Y:S01]  /*0050*/  S2R R3, SR_CgaCtaId ;  /* 0x0000000000037919 */ /* 0x000e620000008800 */
[----:B------:R-:W-:Y:S01]  /*0060*/  BSSY B0, `(.L_x_617) ;  /* 0x0000014000007945 */ /* 0x000fe20003800000 */
[----:B0-----:R-:W-:-:S02]  /*0070*/  ISETP.GT.AND P0, PT, R11, R14, PT ;  /* 0x0000000e0b00720c */ /* 0x001fc40003f04270 */
[----:B-1----:R-:W-:-:S05]  /*0080*/  LEA R2, R3, R2, 0x18 ;  /* 0x0000000203027211 */ /* 0x002fca00078ec0ff */
[----:B------:R-:W-:-:S06]  /*0090*/  IMAD R10, R14, 0x4, R2 ;  /* 0x000000040e0a7824 */ /* 0x000fcc00078e0202 */
[----:B------:R-:W-:Y:S05]  /*00a0*/  @P0 BRA `(.L_x_618) ;  /* 0x00000000003c0947 */ /* 0x000fea0003800000 */
[----:B------:R-:W0:Y:S01]  /*00b0*/  S2R R3, SR_CgaCtaId ;  /* 0x0000000000037919 */ /* 0x000e220000008800 */
[----:B------:R-:W1:Y:S01]  /*00c0*/  LDC R12, c[0x0][RZ] ;  /* 0x00000000ff0c7b82 */ /* 0x000e620000000800 */
[----:B------:R-:W-:-:S07]  /*00d0*/  MOV R0, 0x400 ;  /* 0x0000040000007802 */ /* 0x000fce0000000f00 */
[----:B------:R-:W2:Y:S01]  /*00e0*/  LDC.64 R4, c[0x0][0x220] ;  /* 0x00008800ff047b82 */ /* 0x000ea20000000a00 */
[----:B0-----:R-:W-:Y:S01]  /*00f0*/  LEA R8, R3, R0, 0x18 ;  /* 0x0000000003087211 */ /* 0x001fe200078ec0ff */
[----:B------:R-:W-:-:S07]  /*0100*/  IMAD.MOV.U32 R3, RZ, RZ, R11 ;  /* 0x000000ffff037224 */ /* 0x000fce00078e000b */
.L_x_619:
        /* <DEDUP_REMOVED lines=9> */
.L_x_618:
[----:B------:R-:W-:Y:S05]  /*01a0*/  BSYNC B0 ;  /* 0x0000000000007941 */ /* 0x000fea0003800000 */
.L_x_617:
[----:B------:R-:W-:Y:S06]  /*01b0*/  BAR.SYNC.DEFER_BLOCKING 0x0 ;  /* 0x0000000000007b1d */ /* 0x000fec0000010000 */
[----:B------:R-:W-:Y:S01]  /*01c0*/  ULDC UR4, c[0x0][0x0] ;  /* 0x0000000000047ab9 */ /* 0x000fe20000000800 */
[----:B------:R-:W-:Y:S01]  /*01d0*/  ULDC UR5, c[0x0][0xc] ;  /* 0x0000030000057ab9 */ /* 0x000fe20000000800 */
[----:B------:R-:W1:Y:S01]  /*01e0*/  S2R R4, SR_CTAID.X ;  /* 0x0000000000047919 */ /* 0x000e620000002500 */
[----:B0-----:R-:W0:Y:S01]  /*01f0*/  LDS R0, [R10] ;  /* 0x000000000a007984 */ /* 0x001e220000000800 */
[----:B-1----:R-:W-:Y:S01]  /*0200*/  IMAD R3, R4, UR4, R11 ;  /* 0x0000000404037c24 */ /* 0x002fe2000f8e020b */
[----:B------:R-:W-:-:S04]  /*0210*/  UIMAD UR4, UR4, UR5, URZ ;  /* 0x00000005040472a4 */ /* 0x000fc8000f8e023f */
[----:B0-----:R-:W-:-:S13]  /*0220*/  ISETP.GE.AND P0, PT, R3, R0, PT ;  /* 0x000000000300720c */ /* 0x001fda0003f06270 */
[----:B------:R-:W-:Y:S05]  /*0230*/  @P0 EXIT ;  /* 0x000000000000094d */ /* 0x000fea0003800000 */
[----:B------:R-:W-:Y:S01]  /*0240*/  ISETP.GT.AND P0, PT, R14, 0x1, PT ;  /* 0x000000010e00780c */ /* 0x000fe20003f04270 */
[----:B------:R-:W-:Y:S01]  /*0250*/  ULDC.64 UR6, c[0x0][0x230] ;  /* 0x00008c0000067ab9 */ /* 0x000fe20000000a00 */
[----:B------:R-:W0:Y:S01]  /*0260*/  S2UR UR10, SR_CTAID.Y ;  /* 0x00000000000a79c3 */ /* 0x000e220000002600 */
[----:B------:R-:W-:Y:S02]  /*0270*/  USHF.R.S32.HI UR5, URZ, 0x1f, UR6 ;  /* 0x0000001f3f057899 */ /* 0x000fe40008011406 */
[----:B------:R-:W-:Y:S01]  /*0280*/  USHF.R.S32.HI UR6, URZ, 0x1f, UR7 ;  /* 0x0000001f3f067899 */ /* 0x000fe20008011407 */
[----:B------:R-:W-:-:S07]  /*0290*/  ULDC UR11, c[0x0][0x10] ;  /* 0x00000400000b7ab9 */ /* 0x000fce0000000800 */
[----:B------:R-:W-:Y:S05]  /*02a0*/  @P0 BRA `(.L_x_620) ;  /* 0x0000000000980947 */ /* 0x000fea0003800000 */
[----:B------:R-:W0:Y:S02]  /*02b0*/  LDC R4, c[0x0][0x22c] ;  /* 0x00008b00ff047b82 */ /* 0x000e240000000800 */
[----:B0-----:R-:W-:-:S13]  /*02c0*/  ISETP.LE.AND P0, PT, R4, UR10, PT ;  /* 0x0000000a04007c0c */ /* 0x001fda000bf03270 */
[----:B------:R-:W-:Y:S05]  /*02d0*/  @P0 EXIT ;  /* 0x000000000000094d */ /* 0x000fea0003800000 */
[----:B------:R-:W0:Y:S01]  /*02e0*/  LDS.64 R4, [R2] ;  /* 0x0000000002047984 */ /* 0x000e220000000a00 */
[----:B------:R-:W-:Y:S01]  /*02f0*/  BSSY B0, `(.L_x_621) ;  /* 0x0000020000007945 */ /* 0x000fe20003800000 */
[----:B------:R-:W-:Y:S01]  /*0300*/  ULDC UR7, c[0x0][0x22c] ;  /* 0x00008b0000077ab9 */ /* 0x000fe20000000800 */
[----:B------:R-:W-:Y:S01]  /*0310*/  ULDC.64 UR16, c[0x0][0x230] ;  /* 0x00008c0000107ab9 */ /* 0x000fe20000000a00 */
[----:B------:R-:W-:Y:S01]  /*0320*/  ULDC.64 UR12, c[0x0][0x210] ;  /* 0x00008400000c7ab9 */ /* 0x000fe20000000a00 */
[----:B------:R-:W-:Y:S01]  /*0330*/  ULDC.64 UR14, c[0x0][0x218] ;  /* 0x00008600000e7ab9 */ /* 0x000fe20000000a00 */
[----:B0-----:R-:W-:-:S05]  /*0340*/  IMAD.IADD R5, R5, 0x1, -R4 ;  /* 0x0000000105057824 */ /* 0x001fca00078e0a04 */
[----:B------:R-:W-:-:S07]  /*0350*/  SHF.R.S32.HI R17, RZ, 0x1f, R5 ;  /* 0x0000001fff117819 */ /* 0x000fce0000011405 */
.L_x_623:
[C---:B------:R-:W-:Y:S02]  /*0360*/  IMAD.IADD R6, R3.reuse, 0x1, -R4 ;  /* 0x0000000103067824 */ /* 0x040fe400078e0a04 */
[----:B------:R-:W-:Y:S02]  /*0370*/  VIADD R3, R3, UR4 ;  /* 0x0000000403037c36 */ /* 0x000fe40008000000 */
[----:B------:R-:W-:Y:S01]  /*0380*/  IMAD.U32 R15, RZ, RZ, UR10 ;  /* 0x0000000aff0f7e24 */ /* 0x000fe2000f8e00ff */
[----:B------:R-:W-:Y:S02]  /*0390*/  SHF.R.S32.HI R7, RZ, 0x1f, R6 ;  /* 0x0000001fff077819 */ /* 0x000fe40000011406 */
[----:B0-----:R-:W-:-:S13]  /*03a0*/  ISETP.GE.AND P0, PT, R3, R0, PT ;  /* 0x000000000300720c */ /* 0x001fda0003f06270 */
.L_x_622:
[----:B------:R-:W-:Y:S01]  /*03b0*/  SHF.R.S32.HI R2, RZ, 0x1f, R15 ;  /* 0x0000001fff027819 */ /* 0x000fe2000001140f */
[----:B------:R-:W-:-:S04]  /*03c0*/  IMAD.WIDE.U32 R8, R15, UR16, R6 ;  /* 0x000000100f087c25 */ /* 0x000fc8000f8e0006 */
[----:B------:R-:W-:Y:S01]  /*03d0*/  IMAD R10, R2, UR16, RZ ;  /* 0x00000010020a7c24 */ /* 0x000fe2000f8e02ff */
[----:B------:R-:W-:-:S03]  /*03e0*/  IADD3 R8, P1, R5, R8, RZ ;  /* 0x0000000805087210 */ /* 0x000fc60007f3e0ff */
[----:B------:R-:W-:-:S05]  /*03f0*/  IMAD R10, R15, UR5, R10 ;  /* 0x000000050f0a7c24 */ /* 0x000fca000f8e020a */
[----:B------:R-:W-:Y:S02]  /*0400*/  IADD3.X R9, R17, R9, R10, P1, !PT ;  /* 0x0000000911097210 */ /* 0x000fe40000ffe40a */
[----:B------:R-:W-:-:S04]  /*0410*/  LEA R10, P1, R8, UR12, 0x2 ;  /* 0x0000000c080a7c11 */ /* 0x000fc8000f8210ff */
[----:B0-----:R-:W-:-:S06]  /*0420*/  LEA.HI.X R11, R8, UR13, R9, 0x2, P1 ;  /* 0x0000000d080b7c11 */ /* 0x001fcc00088f1409 */
[----:B------:R-:W2:Y:S01]  /*0430*/  LDG.E R11, desc[UR8][R10.64] ;  /* 0x000000080a0b7981 */ /* 0x000ea2000c1e1900 */
[----:B------:R-:W-:Y:S02]  /*0440*/  IMAD R2, R2, UR17, RZ ;  /* 0x0000001102027c24 */ /* 0x000fe4000f8e02ff */
[----:B------:R-:W-:-:S04]  /*0450*/  IMAD.WIDE.U32 R8, R15, UR17, R6 ;  /* 0x000000110f087c25 */ /* 0x000fc8000f8e0006 */
[C---:B------:R-:W-:Y:S01]  /*0460*/  IMAD R13, R15.reuse, UR6, R2 ;  /* 0x000000060f0d7c24 */ /* 0x040fe2000f8e0202 */
[----:B------:R-:W-:Y:S01]  /*0470*/  LEA R12, P1, R8, UR14, 0x2 ;  /* 0x0000000e080c7c11 */ /* 0x000fe2000f8210ff */
[----:B------:R-:W-:Y:S02]  /*0480*/  VIADD R15, R15, UR11 ;  /* 0x0000000b0f0f7c36 */ /* 0x000fe40008000000 */
[----:B------:R-:W-:-:S05]  /*0490*/  IMAD.IADD R9, R9, 0x1, R13 ;  /* 0x0000000109097824 */ /* 0x000fca00078e020d */
[----:B------:R-:W-:Y:S02]  /*04a0*/  LEA.HI.X R13, R8, UR15, R9, 0x2, P1 ;  /* 0x0000000f080d7c11 */ /* 0x000fe400088f1409 */
[----:B------:R-:W-:-:S03]  /*04b0*/  ISETP.GE.AND P1, PT, R15, UR7, PT ;  /* 0x000000070f007c0c */ /* 0x000fc6000bf26270 */
[----:B--2---:R0:W-:Y:S10]  /*04c0*/  STG.E desc[UR8][R12.64], R11 ;  /* 0x0000000b0c007986 */ /* 0x0041f4000c101908 */
[----:B------:R-:W-:Y:S05]  /*04d0*/  @!P1 BRA `(.L_x_622) ;  /* 0xfffffffc00b49947 */ /* 0x000fea000383ffff */
[----:B------:R-:W-:Y:S05]  /*04e0*/  @!P0 BRA `(.L_x_623) ;  /* 0xfffffffc009c8947 */ /* 0x000fea000383ffff */
[----:B------:R-:W-:Y:S05]  /*04f0*/  BSYNC B0 ;  /* 0x0000000000007941 */ /* 0x000fea0003800000 */
.L_x_621:
[----:B------:R-:W-:Y:S05]  /*0500*/  EXIT ;  /* 0x000000000000794d */ /* 0x000fea0003800000 */
.L_x_620:
[----:B------:R-:W-:Y:S02]  /*0510*/  ULDC UR7, c[0x0][0x22c] ;  /* 0x00008b0000077ab9 */ /* 0x000fe40000000800 */
[----:B------:R-:W-:-:S12]  /*0520*/  USHF.R.S32.HI UR7, URZ, 0x1f, UR7 ;  /* 0x0000001f3f077899 */ /* 0x000fd80008011407 */
.L_x_628:
[----:B------:R-:W-:Y:S01]  /*0530*/  ULDC UR12, c[0x0][0x228] ;  /* 0x00008a00000c7ab9 */ /* 0x000fe20000000800 */
[----:B------:R-:W-:Y:S01]  /*0540*/  BSSY B0, `(.L_x_624) ;  /* 0x000000d000007945 */ /* 0x000fe20003800000 */
[----:B------:R-:W-:Y:S02]  /*0550*/  IMAD.MOV.U32 R5, RZ, RZ, 0x1 ;  /* 0x00000001ff057424 */ /* 0x000fe400078e00ff */
[----:B0-----:R-:W-:-:S07]  /*0560*/  IMAD.U32 R4, RZ, RZ, UR12 ;  /* 0x0000000cff047e24 */ /* 0x001fce000f8e00ff */
.L_x_625:
        /* <DEDUP_REMOVED lines=11> */
.L_x_624:
[----:B------:R-:W0:Y:S02]  /*0620*/  LDC R8, c[0x0][0x22c] ;  /* 0x00008b00ff087b82 */ /* 0x000e240000000800 */
[----:B0-----:R-:W-:-:S13]  /*0630*/  ISETP.LE.AND P0, PT, R8, UR10, PT ;  /* 0x0000000a08007c0c */ /* 0x001fda000bf03270 */
[----:B------:R-:W-:Y:S05]  /*0640*/  @P0 BRA `(.L_x_626) ;  /* 0x0000000000940947 */ /* 0x000fea0003800000 */
[C---:B------:R-:W-:Y:S01]  /*0650*/  IMAD R10, R5.reuse, 0x4, R2 ;  /* 0x00000004050a7824 */ /* 0x040fe200078e0202 */
[----:B------:R-:W-:Y:S01]  /*0660*/  ULDC.64 UR12, c[0x0][0x230] ;  /* 0x00008c00000c7ab9 */ /* 0x000fe20000000a00 */
[----:B------:R-:W-:Y:S01]  /*0670*/  VIADD R5, R5, 0xffffffff ;  /* 0xffffffff05057836 */ /* 0x000fe20000000000 */
[----:B------:R-:W-:Y:S01]  /*0680*/  ULDC.64 UR14, c[0x0][0x210] ;  /* 0x00008400000e7ab9 */ /* 0x000fe20000000a00 */
[----:B------:R-:W-:Y:S01]  /*0690*/  IMAD.U32 R17, RZ, RZ, UR10 ;  /* 0x0000000aff117e24 */ /* 0x000fe2000f8e00ff */
[----:B------:R-:W-:Y:S01]  /*06a0*/  LDS R4, [R10+-0x4] ;  /* 0xfffffc000a047984 */ /* 0x000fe20000000800 */
[----:B------:R-:W-:Y:S01]  /*06b0*/  ULDC.64 UR16, c[0x0][0x218] ;  /* 0x0000860000107ab9 */ /* 0x000fe20000000a00 */
[----:B------:R-:W-:Y:S02]  /*06c0*/  SHF.R.S32.HI R7, RZ, 0x1f, R5 ;  /* 0x0000001fff077819 */ /* 0x000fe40000011405 */
[----:B------:R-:W0:Y:S03]  /*06d0*/  LDS R9, [R10] ;  /* 0x000000000a097984 */ /* 0x000e260000000800 */
[----:B------:R-:W-:-:S04]  /*06e0*/  IMAD R6, R7, R8, RZ ;  /* 0x0000000807067224 */ /* 0x000fc800078e02ff */
[C---:B------:R-:W-:Y:S02]  /*06f0*/  IMAD R11, R5.reuse, UR7, R6 ;  /* 0x00000007050b7c24 */ /* 0x040fe4000f8e0206 */
[----:B------:R-:W-:-:S04]  /*0700*/  IMAD.WIDE.U32 R6, R5, R8, RZ ;  /* 0x0000000805067225 */ /* 0x000fc800078e00ff */
[----:B------:R-:W-:Y:S02]  /*0710*/  IMAD.IADD R14, R7, 0x1, R11 ;  /* 0x00000001070e7824 */ /* 0x000fe400078e020b */
[--C-:B0-----:R-:W-:Y:S02]  /*0720*/  IMAD.IADD R9, R9, 0x1, -R4.reuse ;  /* 0x0000000109097824 */ /* 0x101fe400078e0a04 */
[----:B------:R-:W-:-:S03]  /*0730*/  IMAD.IADD R4, R3, 0x1, -R4 ;  /* 0x0000000103047824 */ /* 0x000fc600078e0a04 */
[----:B------:R-:W-:Y:S02]  /*0740*/  SHF.R.S32.HI R15, RZ, 0x1f, R9 ;  /* 0x0000001fff0f7819 */ /* 0x000fe40000011409 */
[----:B------:R-:W-:-:S07]  /*0750*/  SHF.R.S32.HI R5, RZ, 0x1f, R4 ;  /* 0x0000001fff057819 */ /* 0x000fce0000011404 */
.L_x_627:
[----:B0-----:R-:W-:-:S04]  /*0760*/  IADD3 R19, P0, R17, R6, RZ ;  /* 0x0000000611137210 */ /* 0x001fc80007f1e0ff */
[----:B------:R-:W-:Y:S01]  /*0770*/  LEA.HI.X.SX32 R16, R17, R14, 0x1, P0 ;  /* 0x0000000e11107211 */ /* 0x000fe200000f0eff */
[----:B------:R-:W-:-:S04]  /*0780*/  IMAD.WIDE.U32 R10, R19, UR12, R4 ;  /* 0x0000000c130a7c25 */ /* 0x000fc8000f8e0004 */
[----:B------:R-:W-:Y:S01]  /*0790*/  IMAD R12, R16, UR12, RZ ;  /* 0x0000000c100c7c24 */ /* 0x000fe2000f8e02ff */
[----:B------:R-:W-:-:S03]  /*07a0*/  IADD3 R10, P0, R9, R10, RZ ;  /* 0x0000000a090a7210 */ /* 0x000fc60007f1e0ff */
[----:B------:R-:W-:Y:S01]  /*07b0*/  IMAD R13, R19, UR5, R12 ;  /* 0x00000005130d7c24 */ /* 0x000fe2000f8e020c */
[----:B------:R-:W-:-:S04]  /*07c0*/  LEA R12, P1, R10, UR14, 0x2 ;  /* 0x0000000e0a0c7c11 */ /* 0x000fc8000f8210ff */
[----:B------:R-:W-:-:S04]  /*07d0*/  IADD3.X R11, R15, R11, R13, P0, !PT ;  /* 0x0000000b0f0b7210 */ /* 0x000fc800007fe40d */
[----:B------:R-:W-:-:S06]  /*07e0*/  LEA.HI.X R13, R10, UR15, R11, 0x2, P1 ;  /* 0x0000000f0a0d7c11 */ /* 0x000fcc00088f140b */
[----:B------:R-:W2:Y:S01]  /*07f0*/  LDG.E R13, desc[UR8][R12.64] ;  /* 0x000000080c0d7981 */ /* 0x000ea2000c1e1900 */
[----:B------:R-:W-:Y:S02]  /*0800*/  IMAD R16, R16, UR13, RZ ;  /* 0x0000000d10107c24 */ /* 0x000fe4000f8e02ff */
[----:B------:R-:W-:-:S04]  /*0810*/  IMAD.WIDE.U32 R10, R19, UR13, R4 ;  /* 0x0000000d130a7c25 */ /* 0x000fc8000f8e0004 */
[----:B------:R-:W-:Y:S01]  /*0820*/  IMAD R19, R19, UR6, R16 ;  /* 0x0000000613137c24 */ /* 0x000fe2000f8e0210 */
[----:B------:R-:W-:Y:S01]  /*0830*/  LEA R18, P0, R10, UR16, 0x2 ;  /* 0x000000100a127c11 */ /* 0x000fe2000f8010ff */
[----:B------:R-:W-:Y:S02]  /*0840*/  VIADD R17, R17, UR11 ;  /* 0x0000000b11117c36 */ /* 0x000fe40008000000 */
[----:B------:R-:W-:-:S05]  /*0850*/  IMAD.IADD R11, R11, 0x1, R19 ;  /* 0x000000010b0b7824 */ /* 0x000fca00078e0213 */
[----:B------:R-:W-:Y:S02]  /*0860*/  LEA.HI.X R19, R10, UR17, R11, 0x2, P0 ;  /* 0x000000110a137c11 */ /* 0x000fe400080f140b */
[----:B------:R-:W-:-:S03]  /*0870*/  ISETP.GE.AND P0, PT, R17, R8, PT ;  /* 0x000000081100720c */ /* 0x000fc60003f06270 */
[----:B--2---:R0:W-:Y:S10]  /*0880*/  STG.E desc[UR8][R18.64], R13 ;  /* 0x0000000d12007986 */ /* 0x0041f4000c101908 */
[----:B------:R-:W-:Y:S05]  /*0890*/  @!P0 BRA `(.L_x_627) ;  /* 0xfffffffc00b08947 */ /* 0x000fea000383ffff */
.L_x_626:
[----:B------:R-:W-:-:S05]  /*08a0*/  VIADD R3, R3, UR4 ;  /* 0x0000000403037c36 */ /* 0x000fca0008000000 */
[----:B------:R-:W-:-:S13]  /*08b0*/  ISETP.GE.AND P0, PT, R3, R0, PT ;  /* 0x000000000300720c */ /* 0x000fda0003f06270 */
[----:B------:R-:W-:Y:S05]  /*08c0*/  @!P0 BRA `(.L_x_628) ;  /* 0xfffffffc00188947 */ /* 0x000fea000383ffff */
[----:B------:R-:W-:Y:S05]  /*08d0*/  EXIT ;  /* 0x000000000000794d */ /* 0x000fea0003800000 */
.L_x_629:
        /* <DEDUP_REMOVED lines=10> */
.L_x_742:


//--------------------- .text._ZN18transformer_engine16context_parallel14thd_lse_kernelILb1ENS0_14ReadLseFunctorEEEvPfS3_Piiiii --------------------------
	.section	.text._ZN18transformer_engine16context_parallel14thd_lse_kernelILb1ENS0_14ReadLseFunctorEEEvPfS3_Piiiii,"ax",@progbits
	.align	128
        .global         _ZN18transformer_engine16context_parallel14thd_lse_kernelILb1ENS0_14ReadLseFunctorEEEvPfS3_Piiiii
        .type           _ZN18transformer_engine16context_parallel14thd_lse_kernelILb1ENS0_14ReadLseFunctorEEEvPfS3_Piiiii,@function
        .size           _ZN18transformer_engine16context_parallel14thd_lse_kernelILb1ENS0_14ReadLseFunctorEEEvPfS3_Piiiii,(.L_x_743 - _ZN18transformer_engine16context_parallel14thd_lse_kernelILb1ENS0_14ReadLseFunctorEEEvPfS3_Piiiii)
        .other          _ZN18transformer_engine16context_parallel14thd_lse_kernelILb1ENS0_14ReadLseFunctorEEEvPfS3_Piiiii,@"STO_CUDA_ENTRY STV_DEFAULT"
_ZN18transformer_engine16context_parallel14thd_lse_kernelILb1ENS0_14ReadLseFunctorEEEvPfS3_Piiiii:
.text._ZN18transformer_engine16context_parallel14thd_lse_kernelILb1ENS0_14ReadLseFunctorEEEvPfS3_Piiiii:
        /* <DEDUP_REMOVED lines=13> */
[----:B------:R-:W-:Y:S01]  /*00d0*/  MOV R4, 0x400 ;  /* 0x0000040000047802 */ /* 0x000fe20000000f00 */
[----:B------:R-:W-:-:S06]  /*00e0*/  IMAD.MOV.U32 R7, RZ, RZ, R11 ;  /* 0x000000ffff077224 */ /* 0x000fcc00078e000b */
[----:B------:R-:W2:Y:S01]  /*00f0*/  LDC.64 R2, c[0x0][0x220] ;  /* 0x00008800ff027b82 */ /* 0x000ea20000000a00 */
[----:B0-----:R-:W-:-:S07]  /*0100*/  LEA R8, R5, R4, 0x18 ;  /* 0x0000000405087211 */ /* 0x001fce00078ec0ff */
.L_x_632:
        /* <DEDUP_REMOVED lines=9> */
.L_x_631:
[----:B------:R-:W-:Y:S05]  /*01a0*/  BSYNC B0 ;  /* 0x0000000000007941 */ /* 0x000fea0003800000 */
.L_x_630:
[----:B------:R-:W-:Y:S06]  /*01b0*/  BAR.SYNC.DEFER_BLOCKING 0x0 ;  /* 0x0000000000007b1d */ /* 0x000fec0000010000 */
[----:B------:R-:W-:Y:S01]  /*01c0*/  ULDC UR4, c[0x0][0x0] ;  /* 0x0000000000047ab9 */ /* 0x000fe20000000800 */
[----:B------:R-:W-:Y:S01]  /*01d0*/  ULDC UR5, c[0x0][0xc] ;  /* 0x0000030000057ab9 */ /* 0x000fe20000000800 */
[----:B------:R-:W1:Y:S01]  /*01e0*/  S2R R4, SR_CTAID.X ;  /* 0x0000000000047919 */ /* 0x000e620000002500 */
[----:B------:R-:W2:Y:S01]  /*01f0*/  LDS R2, [R10] ;  /* 0x000000000a027984 */ /* 0x000ea20000000800 */
[----:B-1----:R-:W-:Y:S01]  /*0200*/  IMAD R3, R4, UR4, R11 ;  /* 0x0000000404037c24 */ /* 0x002fe2000f8e020b */
[----:B------:R-:W-:-:S04]  /*0210*/  UIMAD UR4, UR4, UR5, URZ ;  /* 0x00000005040472a4 */ /* 0x000fc8000f8e023f */
[----:B--2---:R-:W-:-:S13]  /*0220*/  ISETP.GE.AND P0, PT, R3, R2, PT ;  /* 0x000000020300720c */ /* 0x004fda0003f06270 */
[----:B------:R-:W-:Y:S05]  /*0230*/  @P0 EXIT ;  /* 0x000000000000094d */ /* 0x000fea0003800000 */
[----:B------:R-:W-:Y:S01]  /*0240*/  ISETP.GT.AND P0, PT, R14, 0x1, PT ;  /* 0x000000010e00780c */ /* 0x000fe20003f04270 */
[----:B------:R-:W1:Y:S01]  /*0250*/  S2UR UR6, SR_CTAID.Y ;  /* 0x00000000000679c3 */ /* 0x000e620000002600 */
[----:B------:R-:W-:-:S11]  /*0260*/  ULDC UR7, c[0x0][0x10] ;  /* 0x0000040000077ab9 */ /* 0x000fd60000000800 */
[----:B------:R-:W-:Y:S05]  /*0270*/  @P0 BRA `(.L_x_633) ;  /* 0x00000000005c0947 */ /* 0x000fea0003800000 */
[----:B------:R-:W1:Y:S02]  /*0280*/  LDC R4, c[0x0][0x22c] ;  /* 0x00008b00ff047b82 */ /* 0x000e640000000800 */
[----:B-1----:R-:W-:-:S13]  /*0290*/  ISETP.LE.AND P0, PT, R4, UR6, PT ;  /* 0x0000000604007c0c */ /* 0x002fda000bf03270 */
[----:B------:R-:W-:Y:S05]  /*02a0*/  @P0 EXIT ;  /* 0x000000000000094d */ /* 0x000fea0003800000 */
[----:B------:R-:W1:Y:S01]  /*02b0*/  LDS R0, [R0+0x4] ;  /* 0x0000040000007984 */ /* 0x000e620000000800 */
[----:B------:R-:W-:Y:S01]  /*02c0*/  ULDC UR5, c[0x0][0x22c] ;  /* 0x00008b0000057ab9 */ /* 0x000fe20000000800 */
[----:B------:R-:W-:-:S05]  /*02d0*/  ULDC.64 UR10, c[0x0][0x230] ;  /* 0x00008c00000a7ab9 */ /* 0x000fca0000000a00 */
.L_x_635:
[----:B0-----:R-:W0:Y:S01]  /*02e0*/  LDC.64 R8, c[0x0][0x210] ;  /* 0x00008400ff087b82 */ /* 0x001e220000000a00 */
[----:B------:R-:W-:-:S07]  /*02f0*/  MOV R12, UR6 ;  /* 0x00000006000c7c02 */ /* 0x000fce0008000f00 */
[----:B---3--:R-:W2:Y:S02]  /*0300*/  LDC.64 R10, c[0x0][0x218] ;  /* 0x00008600ff0a7b82 */ /* 0x008ea40000000a00 */
.L_x_634:
[----:B---3--:R-:W-:-:S04]  /*0310*/  IMAD R5, R12, UR10, R3 ;  /* 0x0000000a0c057c24 */ /* 0x008fc8000f8e0203 */
[----:B-1----:R-:W-:-:S04]  /*0320*/  IMAD.IADD R5, R0, 0x1, R5 ;  /* 0x0000000100057824 */ /* 0x002fc800078e0205 */
[----:B0-----:R-:W-:-:S06]  /*0330*/  IMAD.WIDE R4, R5, 0x4, R8 ;  /* 0x0000000405047825 */ /* 0x001fcc00078e0208 */
[----:B------:R-:W3:Y:S01]  /*0340*/  LDG.E R5, desc[UR8][R4.64] ;  /* 0x0000000804057981 */ /* 0x000ee2000c1e1900 */
[C---:B------:R-:W-:Y:S02]  /*0350*/  IMAD R7, R12.reuse, UR11, R3 ;  /* 0x0000000b0c077c24 */ /* 0x040fe4000f8e0203 */
[----:B------:R-:W-:Y:S02]  /*0360*/  VIADD R12, R12, UR7 ;  /* 0x000000070c0c7c36 */ /* 0x000fe40008000000 */
[----:B--2---:R-:W-:-:S03]  /*0370*/  IMAD.WIDE R6, R7, 0x4, R10 ;  /* 0x0000000407067825 */ /* 0x004fc600078e020a */
[----:B------:R-:W-:Y:S02]  /*0380*/  ISETP.GE.AND P0, PT, R12, UR5, PT ;  /* 0x000000050c007c0c */ /* 0x000fe4000bf06270 */
[----:B---3--:R3:W-:Y:S11]  /*0390*/  STG.E desc[UR8][R6.64], R5 ;  /* 0x0000000506007986 */ /* 0x0087f6000c101908 */
[----:B------:R-:W-:Y:S05]  /*03a0*/  @!P0 BRA `(.L_x_634) ;  /* 0xfffffffc00d88947 */ /* 0x000fea000383ffff */
[----:B------:R-:W-:-:S05]  /*03b0*/  VIADD R3, R3, UR4 ;  /* 0x0000000403037c36 */ /* 0x000fca0008000000 */
[----:B------:R-:W-:-:S13]  /*03c0*/  ISETP.GE.AND P0, PT, R3, R2, PT ;  /* 0x000000020300720c */ /* 0x000fda0003f06270 */
[----:B------:R-:W-:Y:S05]  /*03d0*/  @!P0 BRA `(.L_x_635) ;  /* 0xfffffffc00c08947 */ /* 0x000fea000383ffff */
[----:B------:R-:W-:Y:S05]  /*03e0*/  EXIT ;  /* 0x000000000000794d */ /* 0x000fea0003800000 */
.L_x_633:
[----:B------:R-:W-:Y:S01]  /*03f0*/  ULDC UR5, c[0x0][0x228] ;  /* 0x00008a0000057ab9 */ /* 0x000fe20000000800 */
[----:B-1----:R-:W-:Y:S01]  /*0400*/  HFMA2.MMA R5, -RZ, RZ, 0, 5.9604644775390625e-08 ;  /* 0x00000001ff057435 */ /* 0x002fe200000001ff */
[----:B------:R-:W-:Y:S01]  /*0410*/  BSSY B0, `(.L_x_636) ;  /* 0x000000c000007945 */ /* 0x000fe20003800000 */
[----:B------:R-:W-:-:S09]  /*0420*/  IMAD.U32 R4, RZ, RZ, UR5 ;  /* 0x00000005ff047e24 */ /* 0x000fd2000f8e00ff */
.L_x_637:
[----:B0-----:R-:W-:-:S05]  /*0430*/  IMAD.IADD R6, R4, 0x1, R5 ;  /* 0x0000000104067824 */ /* 0x001fca00078e0205 */
[----:B------:R-:W-:-:S04]  /*0440*/  LEA.HI R6, R6, R6, RZ, 0x1 ;  /* 0x0000000606067211 */ /* 0x000fc800078f08ff */
[----:B------:R-:W-:-:S04]  /*0450*/  SHF.R.S32.HI R7, RZ, 0x1, R6 ;  /* 0x00000001ff077819 */ /* 0x000fc80000011406 */
[----:B------:R-:W-:-:S06]  /*0460*/  LEA R6, R7, R0, 0x2 ;  /* 0x0000000007067211 */ /* 0x000fcc00078e10ff */
[----:B------:R-:W0:Y:S02]  /*0470*/  LDS R6, [R6] ;  /* 0x0000000006067984 */ /* 0x000e240000000800 */
[----:B0-----:R-:W-:-:S04]  /*0480*/  ISETP.GT.AND P0, PT, R6, R3, PT ;  /* 0x000000030600720c */ /* 0x001fc80003f04270 */
[----:B------:R-:W-:-:S09]  /*0490*/  SEL R4, R4, R7, !P0 ;  /* 0x0000000704047207 */ /* 0x000fd20004000000 */
[----:B------:R-:W-:-:S05]  /*04a0*/  @!P0 VIADD R5, R7, 0x1 ;  /* 0x0000000107058836 */ /* 0x000fca0000000000 */
[----:B------:R-:W-:-:S13]  /*04b0*/  ISETP.GE.AND P0, PT, R5, R4, PT ;  /* 0x000000040500720c */ /* 0x000fda0003f06270 */
[----:B------:R-:W-:Y:S05]  /*04c0*/  @!P0 BRA `(.L_x_637) ;  /* 0xfffffffc00d88947 */ /* 0x000fea000383ffff */
[----:B-1----:R-:W-:Y:S05]  /*04d0*/  BSYNC B0 ;  /* 0x0000000000007941 */ /* 0x002fea0003800000 */
.L_x_636:
[----:B------:R-:W0:Y:S02]  /*04e0*/  LDC R12, c[0x0][0x22c] ;  /* 0x00008b00ff0c7b82 */ /* 0x000e240000000800 */
[----:B0-----:R-:W-:-:S13]  /*04f0*/  ISETP.LE.AND P0, PT, R12, UR6, PT ;  /* 0x000000060c007c0c */ /* 0x001fda000bf03270 */
[----:B------:R-:W-:Y:S05]  /*0500*/  @P0 BRA `(.L_x_638) ;  /* 0x0000000000400947 */ /* 0x000fea0003800000 */
[----:B------:R-:W-:Y:S01]  /*0510*/  IMAD R5, R5, 0x4, R0 ;  /* 0x0000000405057824 */ /* 0x000fe200078e0200 */
[----:B------:R-:W0:Y:S01]  /*0520*/  LDC.64 R8, c[0x0][0x210] ;  /* 0x00008400ff087b82 */ /* 0x000e220000000a00 */
[----:B------:R-:W-:-:S03]  /*0530*/  UMOV UR5, UR6 ;  /* 0x0000000600057c82 */ /* 0x000fc60008000000 */
[----:B------:R1:W2:Y:S04]  /*0540*/  LDS R13, [R5] ;  /* 0x00000000050d7984 */ /* 0x0002a80000000800 */
[----:B------:R-:W3:Y:S08]  /*0550*/  LDC.64 R10, c[0x0][0x218] ;  /* 0x00008600ff0a7b82 */ /* 0x000ef00000000a00 */
[----:B-1----:R-:W4:Y:S02]  /*0560*/  LDC.64 R14, c[0x0][0x230] ;  /* 0x00008c00ff0e7b82 */ /* 0x002f240000000a00 */
.L_x_639:
[----:B----4-:R-:W-:-:S05]  /*0570*/  IMAD R4, R14, UR5, R3 ;  /* 0x000000050e047c24 */ /* 0x010fca000f8e0203 */
[----:B-12---:R-:W-:-:S05]  /*0580*/  IADD3 R5, R13, R4, RZ ;  /* 0x000000040d057210 */ /* 0x006fca0007ffe0ff */
[----:B0-----:R-:W-:-:S06]  /*0590*/  IMAD.WIDE R4, R5, 0x4, R8 ;  /* 0x0000000405047825 */ /* 0x001fcc00078e0208 */
[----:B------:R-:W2:Y:S01]  /*05a0*/  LDG.E R5, desc[UR8][R4.64] ;  /* 0x0000000804057981 */ /* 0x000ea2000c1e1900 */
[----:B------:R-:W-:Y:S01]  /*05b0*/  IMAD R7, R15, UR5, R3 ;  /* 0x000000050f077c24 */ /* 0x000fe2000f8e0203 */
[----:B------:R-:W-:-:S03]  /*05c0*/  UIADD3 UR5, UR7, UR5, URZ ;  /* 0x0000000507057290 */ /* 0x000fc6000fffe03f */
[----:B---3--:R-:W-:-:S03]  /*05d0*/  IMAD.WIDE R6, R7, 0x4, R10 ;  /* 0x0000000407067825 */ /* 0x008fc600078e020a */
[----:B------:R-:W-:Y:S02]  /*05e0*/  ISETP.LE.AND P0, PT, R12, UR5, PT ;  /* 0x000000050c007c0c */ /* 0x000fe4000bf03270 */
[----:B--2---:R1:W-:Y:S11]  /*05f0*/  STG.E desc[UR8][R6.64], R5 ;  /* 0x0000000506007986 */ /* 0x0043f6000c101908 */
[----:B------:R-:W-:Y:S05]  /*0600*/  @!P0 BRA `(.L_x_639) ;  /* 0xfffffffc00d88947 */ /* 0x000fea000383ffff */
.L_x_638:
[----:B------:R-:W-:-:S05]  /*0610*/  VIADD R3, R3, UR4 ;  /* 0x0000000403037c36 */ /* 0x000fca0008000000 */
[----:B------:R-:W-:-:S13]  /*0620*/  ISETP.GE.AND P0, PT, R3, R2, PT ;  /* 0x000000020300720c */ /* 0x000fda0003f06270 */
[----:B------:R-:W-:Y:S05]  /*0630*/  @!P0 BRA `(.L_x_633) ;  /* 0xfffffffc006c8947 */ /* 0x000fea000383ffff */
[----:B------:R-:W-:Y:S05]  /*0640*/  EXIT ;  /* 0x000000000000794d */ /* 0x000fea0003800000 */
.L_x_640:
        /* <DEDUP_REMOVED lines=11> */
.L_x_743:


//--------------------- .text._ZN18transformer_engine16context_parallel14thd_lse_kernelILb0ENS0_20LseCorrectionFunctorEEEvPfS3_Piiiii --------------------------
	.section	.text._ZN18transformer_engine16context_parallel14thd_lse_kernelILb0ENS0_20LseCorrectionFunctorEEEvPfS3_Piiiii,"ax",@progbits
	.align	128
        .global         _ZN18transformer_engine16context_parallel14thd_lse_kernelILb0ENS0_20LseCorrectionFunctorEEEvPfS3_Piiiii
        .type           _ZN18transformer_engine16context_parallel14thd_lse_kernelILb0ENS0_20LseCorrectionFunctorEEEvPfS3_Piiiii,@function
        .size           _ZN18transformer_engine16context_parallel14thd_lse_kernelILb0ENS0_20LseCorrectionFunctorEEEvPfS3_Piiiii,(.L_x_744 - _ZN18transformer_engine16context_parallel14thd_lse_kernelILb0ENS0_20LseCorrectionFunctorEEEvPfS3_Piiiii)
        .other          _ZN18transformer_engine16context_parallel14thd_lse_kernelILb0ENS0_20LseCorrectionFunctorEEEvPfS3_Piiiii,@"STO_CUDA_ENTRY STV_DEFAULT"
_ZN18transformer_engine16context_parallel14thd_lse_kernelILb0ENS0_20LseCorrectionFunctorEEEvPfS3_Piiiii:
.text._ZN18transformer_engine16context_parallel14thd_lse_kernelILb0ENS0_20LseCorrectionFunctorEEEvPfS3_Piiiii:
        /* <DEDUP_REMOVED lines=8> */
[----:B-1----:R-:W-:-:S04]  /*0080*/  LEA R2, R3, R2, 0x18 ;  /* 0x0000000203027211 */ /* 0x002fc800078ec0ff */
[----:B------:R-:W-:-:S07]  /*0090*/  LEA R10, R14, R2, 0x2 ;  /* 0x000000020e0a7211 */ /* 0x000fce00078e10ff */
[----:B------:R-:W-:Y:S05]  /*00a0*/  @P0 BRA `(.L_x_642) ;  /* 0x00000000003c0947 */ /* 0x000fea0003800000 */
[----:B------:R-:W0:Y:S01]  /*00b0*/  S2R R3, SR_CgaCtaId ;  /* 0x0000000000037919 */ /* 0x000e220000008800 */
[----:B------:R-:W1:Y:S01]  /*00c0*/  LDC R12, c[0x0][RZ] ;  /* 0x00000000ff0c7b82 */ /* 0x000e620000000800 */
[----:B------:R-:W-:-:S07]  /*00d0*/  MOV R0, 0x400 ;  /* 0x0000040000007802 */ /* 0x000fce0000000f00 */
[----:B------:R-:W2:Y:S01]  /*00e0*/  LDC.64 R4, c[0x0][0x220] ;  /* 0x00008800ff047b82 */ /* 0x000ea20000000a00 */
[----:B0-----:R-:W-:Y:S01]  /*00f0*/  LEA R8, R3, R0, 0x18 ;  /* 0x0000000003087211 */ /* 0x001fe200078ec0ff */
[----:B------:R-:W-:-:S07]  /*0100*/  IMAD.MOV.U32 R3, RZ, RZ, R11 ;  /* 0x000000ffff037224 */ /* 0x000fce00078e000b */
.L_x_643:
        /* <DEDUP_REMOVED lines=9> */
.L_x_642:
[----:B------:R-:W-:Y:S05]  /*01a0*/  BSYNC B0 ;  /* 0x0000000000007941 */ /* 0x000fea0003800000 */
.L_x_641:
        /* <DEDUP_REMOVED lines=14> */
[----:B------:R-:W-:Y:S01]  /*0290*/  ULDC UR12, c[0x0][0x10] ;  /* 0x00000400000c7ab9 */ /* 0x000fe20000000800 */
[----:B------:R-:W-:Y:S01]  /*02a0*/  ULDC UR13, c[0x0][0x22c] ;  /* 0x00008b00000d7ab9 */ /* 0x000fe20000000800 */
[----:B------:R-:W-:Y:S01]  /*02b0*/  ULDC.64 UR18, c[0x0][0x230] ;  /* 0x00008c0000127ab9 */ /* 0x000fe20000000a00 */
[----:B------:R-:W-:Y:S01]  /*02c0*/  ULDC.64 UR14, c[0x0][0x210] ;  /* 0x00008400000e7ab9 */ /* 0x000fe20000000a00 */
[----:B------:R-:W-:-:S03]  /*02d0*/  ULDC.64 UR16, c[0x0][0x218] ;  /* 0x0000860000107ab9 */ /* 0x000fc60000000a00 */
[----:B------:R-:W-:Y:S05]  /*02e0*/  @P0 BRA `(.L_x_644) ;  /* 0x00000004004c0947 */ /* 0x000fea0003800000 */
[----:B------:R-:W-:Y:S01]  /*02f0*/  BSSY B0, `(.L_x_645) ;  /* 0x0000051000007945 */ /* 0x000fe20003800000 */
.L_x_650:
[----:B------:R-:W0:Y:S02]  /*0300*/  LDC R2, c[0x0][0x22c] ;  /* 0x00008b00ff027b82 */ /* 0x000e240000000800 */
[----:B0-----:R-:W-:-:S13]  /*0310*/  ISETP.LE.AND P0, PT, R2, UR9, PT ;  /* 0x0000000902007c0c */ /* 0x001fda000bf03270 */
[----:B------:R-:W-:Y:S05]  /*0320*/  @P0 BRA `(.L_x_646) ;  /* 0x0000000400280947 */ /* 0x000fea0003800000 */
[----:B------:R-:W0:Y:S01]  /*0330*/  S2UR UR8, SR_CgaCtaId ;  /* 0x00000000000879c3 */ /* 0x000e220000008800 */
[----:B------:R-:W-:Y:S01]  /*0340*/  UMOV UR7, 0x400 ;  /* 0x0000040000077882 */ /* 0x000fe20000000000 */
[----:B------:R-:W-:Y:S01]  /*0350*/  MOV R9, UR9 ;  /* 0x0000000900097c02 */ /* 0x000fe20008000f00 */
[----:B0-----:R-:W-:-:S09]  /*0360*/  ULEA UR7, UR8, UR7, 0x18 ;  /* 0x0000000708077291 */ /* 0x001fd2000f8ec03f */
[----:B------:R-:W0:Y:S02]  /*0370*/  LDS.64 R6, [UR7] ;  /* 0x00000007ff067984 */ /* 0x000e240008000a00 */
[----:B0-----:R-:W-:Y:S01]  /*0380*/  IMAD.IADD R2, R7, 0x1, -R6 ;  /* 0x0000000107027824 */ /* 0x001fe200078e0a06 */
[----:B------:R-:W-:-:S04]  /*0390*/  IADD3 R4, -R6, R3, RZ ;  /* 0x0000000306047210 */ /* 0x000fc80007ffe1ff */
[----:B------:R-:W-:Y:S02]  /*03a0*/  SHF.R.S32.HI R5, RZ, 0x1f, R4 ;  /* 0x0000001fff057819 */ /* 0x000fe40000011404 */
[----:B------:R-:W-:-:S07]  /*03b0*/  SHF.R.S32.HI R8, RZ, 0x1f, R2 ;  /* 0x0000001fff087819 */ /* 0x000fce0000011402 */
.L_x_649:
[----:B------:R-:W-:Y:S01]  /*03c0*/  SHF.R.S32.HI R6, RZ, 0x1f, R9 ;  /* 0x0000001fff067819 */ /* 0x000fe20000011409 */
[----:B------:R-:W-:-:S04]  /*03d0*/  IMAD.WIDE.U32 R10, R9, UR19, R4 ;  /* 0x00000013090a7c25 */ /* 0x000fc8000f8e0004 */
[C---:B------:R-:W-:Y:S02]  /*03e0*/  IMAD R12, R6.reuse, UR18, RZ ;  /* 0x00000012060c7c24 */ /* 0x040fe4000f8e02ff */
[----:B------:R-:W-:Y:S02]  /*03f0*/  IMAD R14, R6, UR19, RZ ;  /* 0x00000013060e7c24 */ /* 0x000fe4000f8e02ff */
[----:B------:R-:W-:-:S04]  /*0400*/  IMAD.WIDE.U32 R6, R9, UR18, R4 ;  /* 0x0000001209067c25 */ /* 0x000fc8000f8e0004 */
[C---:B------:R-:W-:Y:S01]  /*0410*/  IMAD R15, R9.reuse, UR5, R12 ;  /* 0x00000005090f7c24 */ /* 0x040fe2000f8e020c */
[----:B------:R-:W-:Y:S01]  /*0420*/  LEA R12, P0, R10, UR16, 0x2 ;  /* 0x000000100a0c7c11 */ /* 0x000fe2000f8010ff */
[----:B------:R-:W-:Y:S01]  /*0430*/  IMAD R13, R9, UR6, R14 ;  /* 0x00000006090d7c24 */ /* 0x000fe2000f8e020e */
[----:B------:R-:W-:-:S04]  /*0440*/  IADD3 R14, P1, R2, R6, RZ ;  /* 0x00000006020e7210 */ /* 0x000fc80007f3e0ff */
[----:B------:R-:W-:Y:S01]  /*0450*/  IADD3.X R15, R8, R7, R15, P1, !PT ;  /* 0x00000007080f7210 */ /* 0x000fe20000ffe40f */
[----:B------:R-:W-:Y:S01]  /*0460*/  IMAD.IADD R7, R11, 0x1, R13 ;  /* 0x000000010b077824 */ /* 0x000fe200078e020d */
[----:B------:R-:W-:-:S04]  /*0470*/  LEA R6, P1, R14, UR14, 0x2 ;  /* 0x0000000e0e067c11 */ /* 0x000fc8000f8210ff */
[----:B------:R-:W-:Y:S02]  /*0480*/  LEA.HI.X R13, R10, UR17, R7, 0x2, P0 ;  /* 0x000000110a0d7c11 */ /* 0x000fe400080f1407 */
[----:B------:R-:W-:-:S03]  /*0490*/  LEA.HI.X R7, R14, UR15, R15, 0x2, P1 ;  /* 0x0000000f0e077c11 */ /* 0x000fc600088f140f */
[----:B------:R-:W2:Y:S04]  /*04a0*/  LDG.E R12, desc[UR10][R12.64] ;  /* 0x0000000a0c0c7981 */ /* 0x000ea8000c1e1900 */
[----:B------:R-:W2:Y:S01]  /*04b0*/  LDG.E R11, desc[UR10][R6.64] ;  /* 0x0000000a060b7981 */ /* 0x000ea2000c1e1900 */
[----:B------:R-:W-:Y:S01]  /*04c0*/  HFMA2.MMA R14, -RZ, RZ, 0.96630859375, -0.0022525787353515625 ;  /* 0x3bbb989dff0e7435 */ /* 0x000fe200000001ff */
[----:B------:R-:W-:Y:S01]  /*04d0*/  IMAD.MOV.U32 R15, RZ, RZ, 0x437c0000 ;  /* 0x437c0000ff0f7424 */ /* 0x000fe200078e00ff */
[----:B------:R-:W-:Y:S01]  /*04e0*/  HFMA2.MMA R18, -RZ, RZ, 1.3056640625, -1.8671875 ;  /* 0x3d39bf78ff127435 */ /* 0x000fe200000001ff */
[----:B------:R-:W-:Y:S01]  /*04f0*/  BSSY B1, `(.L_x_647) ;  /* 0x0000028000017945 */ /* 0x000fe20003800000 */
[CC--:B--2---:R-:W-:Y:S02]  /*0500*/  FMNMX R10, R12.reuse, R11.reuse, !PT ;  /* 0x0000000b0c0a7209 */ /* 0x0c4fe40007800000 */
[----:B------:R-:W-:-:S05]  /*0510*/  FMNMX R11, R12, R11, PT ;  /* 0x0000000b0c0b7209 */ /* 0x000fca0003800000 */
[----:B------:R-:W-:-:S04]  /*0520*/  FADD R11, -R10, R11 ;  /* 0x0000000b0a0b7221 */ /* 0x000fc80000000100 */
[----:B------:R-:W-:-:S04]  /*0530*/  FFMA.SAT R14, R11, R14, 0.5 ;  /* 0x3f0000000b0e7423 */ /* 0x000fc8000000200e */
[----:B------:R-:W-:Y:S01]  /*0540*/  FFMA.RM R14, R14, R15, 12582913 ;  /* 0x4b4000010e0e7423 */ /* 0x000fe2000000400f */
[----:B------:R-:W-:-:S03]  /*0550*/  MOV R15, 0x3e800000 ;  /* 0x3e800000000f7802 */ /* 0x000fc60000000f00 */
[----:B------:R-:W-:-:S04]  /*0560*/  FADD R16, R14, -12583039 ;  /* 0xcb40007f0e107421 */ /* 0x000fc80000000000 */
[----:B------:R-:W-:-:S04]  /*0570*/  FFMA R16, R11, 1.4426950216293334961, -R16 ;  /* 0x3fb8aa3b0b107823 */ /* 0x000fc80000000810 */
[----:B------:R-:W-:Y:S01]  /*0580*/  FFMA R16, R11, 1.925963033500011079e-08, R16 ;  /* 0x32a570600b107823 */ /* 0x000fe20000000010 */
[----:B------:R-:W-:-:S05]  /*0590*/  SHF.L.U32 R11, R14, 0x17, RZ ;  /* 0x000000170e0b7819 */ /* 0x000fca00000006ff */
[----:B------:R-:W0:Y:S02]  /*05a0*/  MUFU.EX2 R16, R16 ;  /* 0x0000001000107308 */ /* 0x000e240000000800 */
[----:B0-----:R-:W-:-:S04]  /*05b0*/  FMUL R11, R11, R16 ;  /* 0x000000100b0b7220 */ /* 0x001fc80000400000 */
[C---:B------:R-:W-:Y:S01]  /*05c0*/  FADD.RZ R12, R11.reuse, 1 ;  /* 0x3f8000000b0c7421 */ /* 0x040fe2000000c000 */
[----:B------:R-:W-:-:S03]  /*05d0*/  ISETP.GE.U32.AND P0, PT, R11, 0x7f800000, PT ;  /* 0x7f8000000b00780c */ /* 0x000fc60003f06070 */
[----:B------:R-:W-:-:S05]  /*05e0*/  VIADD R12, R12, 0xc0c00000 ;  /* 0xc0c000000c0c7836 */ /* 0x000fca0000000000 */
[----:B------:R-:W-:-:S04]  /*05f0*/  LOP3.LUT R12, R12, 0xff800000, RZ, 0xc0, !PT ;  /* 0xff8000000c0c7812 */ /* 0x000fc800078ec0ff */
[----:B------:R-:W-:Y:S01]  /*0600*/  IADD3 R14, -R12, 0x40800000, RZ ;  /* 0x408000000c0e7810 */ /* 0x000fe20007ffe1ff */
[----:B------:R-:W-:Y:S01]  /*0610*/  IMAD.IADD R13, R11, 0x1, -R12 ;  /* 0x000000010b0d7824 */ /* 0x000fe200078e0a0c */
[----:B------:R-:W-:-:S03]  /*0620*/  I2FP.F32.S32 R12, R12 ;  /* 0x0000000c000c7245 */ /* 0x000fc60000201400 */
[----:B------:R-:W-:Y:S02]  /*0630*/  FFMA R14, R14, R15, -1 ;  /* 0xbf8000000e0e7423 */ /* 0x000fe4000000000f */
[----:B------:R-:W-:Y:S02]  /*0640*/  FMUL R12, R12, 1.1920928955078125e-07 ;  /* 0x340000000c0c7820 */ /* 0x000fe40000400000 */
[----:B------:R-:W-:-:S04]  /*0650*/  FADD R13, R13, R14 ;  /* 0x0000000e0d0d7221 */ /* 0x000fc80000000000 */
[----:B------:R-:W-:-:S04]  /*0660*/  FFMA R14, R13, -R18, 0.10546888411045074463 ;  /* 0x3dd800120d0e7423 */ /* 0x000fc80000000812 */
[----:B------:R-:W-:-:S04]  /*0670*/  FFMA R14, R13, R14, -0.13229703903198242188 ;  /* 0xbe0778e00d0e7423 */ /* 0x000fc8000000000e */
[----:B------:R-:W-:-:S04]  /*0680*/  FFMA R14, R13, R14, 0.14491446316242218018 ;  /* 0x3e1464750d0e7423 */ /* 0x000fc8000000000e */
[----:B------:R-:W-:-:S04]  /*0690*/  FFMA R14, R13, R14, -0.16641564667224884033 ;  /* 0xbe2a68dd0d0e7423 */ /* 0x000fc8000000000e */
[----:B------:R-:W-:-:S04]  /*06a0*/  FFMA R14, R13, R14, 0.19988867640495300293 ;  /* 0x3e4caf9e0d0e7423 */ /* 0x000fc8000000000e */
[----:B------:R-:W-:-:S04]  /*06b0*/  FFMA R14, R13, R14, -0.25000196695327758789 ;  /* 0xbe8000420d0e7423 */ /* 0x000fc8000000000e */
[----:B------:R-:W-:-:S04]  /*06c0*/  FFMA R14, R13, R14, 0.33333510160446166992 ;  /* 0x3eaaaae60d0e7423 */ /* 0x000fc8000000000e */
[----:B------:R-:W-:-:S04]  /*06d0*/  FFMA R14, R13, R14, -0.5 ;  /* 0xbf0000000d0e7423 */ /* 0x000fc8000000000e */
[----:B------:R-:W-:-:S04]  /*06e0*/  FMUL R14, R13, R14 ;  /* 0x0000000e0d0e7220 */ /* 0x000fc80000400000 */
[----:B------:R-:W-:-:S04]  /*06f0*/  FFMA R13, R13, R14, R13 ;  /* 0x0000000e0d0d7223 */ /* 0x000fc8000000000d */
[----:B------:R-:W-:Y:S01]  /*0700*/  FFMA R13, R12, 0.69314718246459960938, R13 ;  /* 0x3f3172180c0d7823 */ /* 0x000fe2000000000d */
[----:B------:R-:W-:Y:S06]  /*0710*/  @!P0 BRA `(.L_x_648) ;  /* 0x0000000000148947 */ /* 0x000fec0003800000 */
[C---:B------:R-:W-:Y:S02]  /*0720*/  ISETP.GE.AND P0, PT, R11.reuse, -0x407fffff, PT ;  /* 0xbf8000010b00780c */ /* 0x040fe40003f06270 */
[----:B------:R-:W-:-:S11]  /*0730*/  FSETP.NEU.AND P1, PT, R11, RZ, PT ;  /* 0x000000ff0b00720b */ /* 0x000fd60003f2d000 */
[----:B------:R-:W-:-:S04]  /*0740*/  @P0 IMAD.MOV.U32 R12, RZ, RZ, 0x7f800000 ;  /* 0x7f800000ff0c0424 */ /* 0x000fc800078e00ff */
[----:B------:R-:W-:-:S05]  /*0750*/  @P0 FFMA R13, R11, R12, +INF ;  /* 0x7f8000000b0d0423 */ /* 0x000fca000000000c */
[----:B------:R-:W-:-:S07]  /*0760*/  FSEL R13, R13, -RZ, P1 ;  /* 0x800000ff0d0d7208 */ /* 0x000fce0000800000 */
.L_x_648:
[----:B------:R-:W-:Y:S05]  /*0770*/  BSYNC B1 ;  /* 0x0000000000017941 */ /* 0x000fea0003800000 */
.L_x_647:
[----:B------:R-:W-:Y:S01]  /*0780*/  FADD R13, R10, R13 ;  /* 0x0000000d0a0d7221 */ /* 0x000fe20000000000 */
[----:B------:R-:W-:-:S04]  /*0790*/  IADD3 R9, R9, UR12, RZ ;  /* 0x0000000c09097c10 */ /* 0x000fc8000fffe0ff */
[----:B------:R0:W-:Y:S01]  /*07a0*/  STG.E desc[UR10][R6.64], R13 ;  /* 0x0000000d06007986 */ /* 0x0001e2000c10190a */
[----:B------:R-:W-:-:S13]  /*07b0*/  ISETP.GE.AND P0, PT, R9, UR13, PT ;  /* 0x0000000d09007c0c */ /* 0x000fda000bf06270 */
[----:B0-----:R-:W-:Y:S05]  /*07c0*/  @!P0 BRA `(.L_x_649) ;  /* 0xfffffff800fc8947 */ /* 0x001fea000383ffff */
.L_x_646:
[----:B------:R-:W-:-:S05]  /*07d0*/  VIADD R3, R3, UR4 ;  /* 0x0000000403037c36 */ /* 0x000fca0008000000 */
[----:B------:R-:W-:-:S13]  /*07e0*/  ISETP.GE.AND P0, PT, R3, R0, PT ;  /* 0x000000000300720c */ /* 0x000fda0003f06270 */
[----:B------:R-:W-:Y:S05]  /*07f0*/  @!P0 BRA `(.L_x_650) ;  /* 0xfffffff800c08947 */ /* 0x000fea000383ffff */
[----:B------:R-:W-:Y:S05]  /*0800*/  BSYNC B0 ;  /* 0x0000000000007941 */ /* 0x000fea0003800000 */
.L_x_645:
[----:B------:R-:W-:Y:S05]  /*0810*/  EXIT ;  /* 0x000000000000794d */ /* 0x000fea0003800000 */
.L_x_644:
[----:B------:R-:W-:Y:S01]  /*0820*/  BSSY B0, `(.L_x_651) ;  /* 0x000006c000007945 */ /* 0x000fe20003800000 */
[----:B------:R-:W-:Y:S01]  /*0830*/  ULDC UR7, c[0x0][0x22c] ;  /* 0x00008b0000077ab9 */ /* 0x000fe20000000800 */
[----:B------:R-:W-:Y:S01]  /*0840*/  ULDC UR13, c[0x0][0x22c] ;  /* 0x00008b00000d7ab9 */ /* 0x000fe20000000800 */
[----:B------:R-:W-:Y:S01]  /*0850*/  USHF.R.S32.HI UR7, URZ, 0x1f, UR7 ;  /* 0x0000001f3f077899 */ /* 0x000fe20008011407 */
[----:B------:R-:W-:Y:S01]  /*0860*/  ULDC.64 UR14, c[0x0][0x230] ;  /* 0x00008c00000e7ab9 */ /* 0x000fe20000000a00 */
[----:B------:R-:W-:Y:S01]  /*0870*/  ULDC.64 UR16, c[0x0][0x210] ;  /* 0x0000840000107ab9 */ /* 0x000fe20000000a00 */
[----:B------:R-:W-:-:S09]  /*0880*/  ULDC.64 UR18, c[0x0][0x218] ;  /* 0x0000860000127ab9 */ /* 0x000fd20000000a00 */
.L_x_658:
[----:B------:R-:W-:Y:S01]  /*0890*/  ULDC UR8, c[0x0][0x228] ;  /* 0x00008a0000087ab9 */ /* 0x000fe20000000800 */
[----:B------:R-:W-:Y:S01]  /*08a0*/  HFMA2.MMA R5, -RZ, RZ, 0, 5.9604644775390625e-08 ;  /* 0x00000001ff057435 */ /* 0x000fe200000001ff */
[----:B------:R-:W-:Y:S01]  /*08b0*/  BSSY B1, `(.L_x_652) ;  /* 0x000000c000017945 */ /* 0x000fe20003800000 */
[----:B------:R-:W-:-:S09]  /*08c0*/  IMAD.U32 R4, RZ, RZ, UR8 ;  /* 0x00000008ff047e24 */ /* 0x000fd2000f8e00ff */
.L_x_653:
[----:B------:R-:W-:-:S04]  /*08d0*/  IADD3 R6, R4, R5, RZ ;  /* 0x0000000504067210 */ /* 0x000fc80007ffe0ff */
        /* <DEDUP_REMOVED lines=10> */
.L_x_652:
[----:B------:R-:W0:Y:S02]  /*0980*/  LDC R11, c[0x0][0x22c] ;  /* 0x00008b00ff0b7b82 */ /* 0x000e240000000800 */
[----:B0-----:R-:W-:-:S13]  /*0990*/  ISETP.LE.AND P0, PT, R11, UR9, PT ;  /* 0x000000090b007c0c */ /* 0x001fda000bf03270 */
[----:B------:R-:W-:Y:S05]  /*09a0*/  @P0 BRA `(.L_x_654) ;  /* 0x0000000400400947 */ /* 0x000fea0003800000 */
[C---:B------:R-:W-:Y:S01]  /*09b0*/  IMAD R8, R5.reuse, 0x4, R2 ;  /* 0x0000000405087824 */ /* 0x040fe200078e0202 */
[----:B------:R-:W-:-:S04]  /*09c0*/  IADD3 R5, R5, -0x1, RZ ;  /* 0xffffffff05057810 */ /* 0x000fc80007ffe0ff */
[----:B------:R-:W-:Y:S01]  /*09d0*/  LDS R4, [R8+-0x4] ;  /* 0xfffffc0008047984 */ /* 0x000fe20000000800 */
[----:B------:R-:W-:-:S03]  /*09e0*/  SHF.R.S32.HI R6, RZ, 0x1f, R5 ;  /* 0x0000001fff067819 */ /* 0x000fc60000011405 */
[----:B------:R-:W0:Y:S02]  /*09f0*/  LDS R7, [R8] ;  /* 0x0000000008077984 */ /* 0x000e240000000800 */
[----:B------:R-:W-:-:S04]  /*0a00*/  IMAD R6, R6, R11, RZ ;  /* 0x0000000b06067224 */ /* 0x000fc800078e02ff */
[----:B------:R-:W-:Y:S02]  /*0a10*/  IMAD R9, R5, UR7, R6 ;  /* 0x0000000705097c24 */ /* 0x000fe4000f8e0206 */
[----:B0-----:R-:W-:Y:S01]  /*0a20*/  IMAD.IADD R10, R7, 0x1, -R4 ;  /* 0x00000001070a7824 */ /* 0x001fe200078e0a04 */
[----:B------:R-:W-:Y:S01]  /*0a30*/  IADD3 R4, -R4, R3, RZ ;  /* 0x0000000304047210 */ /* 0x000fe20007ffe1ff */
[----:B------:R-:W-:Y:S01]  /*0a40*/  IMAD.WIDE.U32 R6, R5, R11, RZ ;  /* 0x0000000b05067225 */ /* 0x000fe200078e00ff */
[----:B------:R-:W-:Y:S02]  /*0a50*/  MOV R11, UR9 ;  /* 0x00000009000b7c02 */ /* 0x000fe40008000f00 */
[----:B------:R-:W-:Y:S01]  /*0a60*/  SHF.R.S32.HI R5, RZ, 0x1f, R4 ;  /* 0x0000001fff057819 */ /* 0x000fe20000011404 */
[----:B------:R-:W-:Y:S01]  /*0a70*/  IMAD.IADD R14, R7, 0x1, R9 ;  /* 0x00000001070e7824 */ /* 0x000fe200078e0209 */
[----:B------:R-:W-:-:S07]  /*0a80*/  SHF.R.S32.HI R12, RZ, 0x1f, R10 ;  /* 0x0000001fff0c7819 */ /* 0x000fce000001140a */
.L_x_657:
[----:B------:R-:W-:-:S04]  /*0a90*/  IADD3 R13, P0, R11, R6, RZ ;  /* 0x000000060b0d7210 */ /* 0x000fc80007f1e0ff */
[----:B------:R-:W-:Y:S01]  /*0aa0*/  LEA.HI.X.SX32 R15, R11, R14, 0x1, P0 ;  /* 0x0000000e0b0f7211 */ /* 0x000fe200000f0eff */
        /* <DEDUP_REMOVED lines=8> */
[----:B------:R-:W-:Y:S02]  /*0b30*/  IADD3.X R20, R12, R9, R15, P1, !PT ;  /* 0x000000090c147210 */ /* 0x000fe40000ffe40f */
[----:B------:R-:W-:Y:S02]  /*0b40*/  IADD3 R9, R17, R19, RZ ;  /* 0x0000001311097210 */ /* 0x000fe40007ffe0ff */
[C---:B------:R-:W-:Y:S02]  /*0b50*/  LEA R8, P1, R13.reuse, UR16, 0x2 ;  /* 0x000000100d087c11 */ /* 0x040fe4000f8210ff */
[----:B------:R-:W-:Y:S02]  /*0b60*/  LEA.HI.X R19, R16, UR19, R9, 0x2, P0 ;  /* 0x0000001310137c11 */ /* 0x000fe400080f1409 */
[----:B------:R-:W-:-:S03]  /*0b70*/  LEA.HI.X R9, R13, UR17, R20, 0x2, P1 ;  /* 0x000000110d097c11 */ /* 0x000fc600088f1414 */
[----:B------:R-:W2:Y:S04]  /*0b80*/  LDG.E R18, desc[UR10][R18.64] ;  /* 0x0000000a12127981 */ /* 0x000ea8000c1e1900 */
[----:B------:R-:W2:Y:S01]  /*0b90*/  LDG.E R15, desc[UR10][R8.64] ;  /* 0x0000000a080f7981 */ /* 0x000ea2000c1e1900 */
[----:B------:R-:W-:Y:S01]  /*0ba0*/  IMAD.MOV.U32 R20, RZ, RZ, 0x437c0000 ;  /* 0x437c0000ff147424 */ /* 0x000fe200078e00ff */
[----:B------:R-:W-:Y:S01]  /*0bb0*/  HFMA2.MMA R21, -RZ, RZ, 1.3056640625, -1.8671875 ;  /* 0x3d39bf78ff157435 */ /* 0x000fe200000001ff */
[----:B------:R-:W-:Y:S01]  /*0bc0*/  BSSY B1, `(.L_x_655) ;  /* 0x0000029000017945 */ /* 0x000fe20003800000 */
[CC--:B--2---:R-:W-:Y:S02]  /*0bd0*/  FMNMX R13, R18.reuse, R15.reuse, !PT ;  /* 0x0000000f120d7209 */ /* 0x0c4fe40007800000 */
[----:B------:R-:W-:-:S02]  /*0be0*/  FMNMX R16, R18, R15, PT ;  /* 0x0000000f12107209 */ /* 0x000fc40003800000 */
[----:B------:R-:W-:-:S03]  /*0bf0*/  MOV R15, 0x3bbb989d ;  /* 0x3bbb989d000f7802 */ /* 0x000fc60000000f00 */
[----:B------:R-:W-:-:S04]  /*0c00*/  FADD R16, -R13, R16 ;  /* 0x000000100d107221 */ /* 0x000fc80000000100 */
[----:B------:R-:W-:-:S04]  /*0c10*/  FFMA.SAT R15, R16, R15, 0.5 ;  /* 0x3f000000100f7423 */ /* 0x000fc8000000200f */
[----:B------:R-:W-:Y:S01]  /*0c20*/  FFMA.RM R15, R15, R20, 12582913 ;  /* 0x4b4000010f0f7423 */ /* 0x000fe20000004014 */
[----:B------:R-:W-:-:S03]  /*0c30*/  IMAD.MOV.U32 R20, RZ, RZ, 0x3e800000 ;  /* 0x3e800000ff147424 */ /* 0x000fc600078e00ff */
[C---:B------:R-:W-:Y:S01]  /*0c40*/  FADD R17, R15.reuse, -12583039 ;  /* 0xcb40007f0f117421 */ /* 0x040fe20000000000 */
[----:B------:R-:W-:-:S03]  /*0c50*/  SHF.L.U32 R15, R15, 0x17, RZ ;  /* 0x000000170f0f7819 */ /* 0x000fc600000006ff */
[----:B------:R-:W-:-:S04]  /*0c60*/  FFMA R17, R16, 1.4426950216293334961, -R17 ;  /* 0x3fb8aa3b10117823 */ /* 0x000fc80000000811 */
[----:B------:R-:W-:-:S04]  /*0c70*/  FFMA R17, R16, 1.925963033500011079e-08, R17 ;  /* 0x32a5706010117823 */ /* 0x000fc80000000011 */
[----:B------:R-:W0:Y:S02]  /*0c80*/  MUFU.EX2 R16, R17 ;  /* 0x0000001100107308 */ /* 0x000e240000000800 */
[----:B0-----:R-:W-:-:S04]  /*0c90*/  FMUL R15, R15, R16 ;  /* 0x000000100f0f7220 */ /* 0x001fc80000400000 */
[C---:B------:R-:W-:Y:S01]  /*0ca0*/  FADD.RZ R16, R15.reuse, 1 ;  /* 0x3f8000000f107421 */ /* 0x040fe2000000c000 */
[----:B------:R-:W-:-:S04]  /*0cb0*/  ISETP.GE.U32.AND P0, PT, R15, 0x7f800000, PT ;  /* 0x7f8000000f00780c */ /* 0x000fc80003f06070 */
[----:B------:R-:W-:-:S04]  /*0cc0*/  IADD3 R16, R16, -0x3f400000, RZ ;  /* 0xc0c0000010107810 */ /* 0x000fc80007ffe0ff */
[----:B------:R-:W-:-:S04]  /*0cd0*/  LOP3.LUT R16, R16, 0xff800000, RZ, 0xc0, !PT ;  /* 0xff80000010107812 */ /* 0x000fc800078ec0ff */
[----:B------:R-:W-:Y:S02]  /*0ce0*/  IADD3 R19, -R16, 0x40800000, RZ ;  /* 0x4080000010137810 */ /* 0x000fe40007ffe1ff */
[-C--:B------:R-:W-:Y:S02]  /*0cf0*/  IADD3 R18, R15, -R16.reuse, RZ ;  /* 0x800000100f127210 */ /* 0x080fe40007ffe0ff */
[----:B------:R-:W-:Y:S01]  /*0d00*/  I2FP.F32.S32 R16, R16 ;  /* 0x0000001000107245 */ /* 0x000fe20000201400 */
[----:B------:R-:W-:-:S04]  /*0d10*/  FFMA R19, R19, R20, -1 ;  /* 0xbf80000013137423 */ /* 0x000fc80000000014 */
[----:B------:R-:W-:Y:S01]  /*0d20*/  FADD R18, R18, R19 ;  /* 0x0000001312127221 */ /* 0x000fe20000000000 */
[----:B------:R-:W-:-:S03]  /*0d30*/  FMUL R16, R16, 1.1920928955078125e-07 ;  /* 0x3400000010107820 */ /* 0x000fc60000400000 */
        /* <DEDUP_REMOVED lines=17> */
.L_x_656:
[----:B------:R-:W-:Y:S05]  /*0e50*/  BSYNC B1 ;  /* 0x0000000000017941 */ /* 0x000fea0003800000 */
.L_x_655:
[----:B------:R-:W-:Y:S01]  /*0e60*/  FADD R13, R13, R16 ;  /* 0x000000100d0d7221 */ /* 0x000fe20000000000 */
[----:B------:R-:W-:-:S04]  /*0e70*/  IADD3 R11, R11, UR12, RZ ;  /* 0x0000000c0b0b7c10 */ /* 0x000fc8000fffe0ff */
[----:B------:R0:W-:Y:S01]  /*0e80*/  STG.E desc[UR10][R8.64], R13 ;  /* 0x0000000d08007986 */ /* 0x0001e2000c10190a */
[----:B------:R-:W-:-:S13]  /*0e90*/  ISETP.GE.AND P0, PT, R11, UR13, PT ;  /* 0x0000000d0b007c0c */ /* 0x000fda000bf06270 */
[----:B0-----:R-:W-:Y:S05]  /*0ea0*/  @!P0 BRA `(.L_x_657) ;  /* 0xfffffff800f88947 */ /* 0x001fea000383ffff */
.L_x_654:
[----:B------:R-:W-:-:S04]  /*0eb0*/  IADD3 R3, R3, UR4, RZ ;  /* 0x0000000403037c10 */ /* 0x000fc8000fffe0ff */
[----:B------:R-:W-:-:S13]  /*0ec0*/  ISETP.GE.AND P0, PT, R3, R0, PT ;  /* 0x000000000300720c */ /* 0x000fda0003f06270 */
[----:B------:R-:W-:Y:S05]  /*0ed0*/  @!P0 BRA `(.L_x_658) ;  /* 0xfffffff8006c8947 */ /* 0x000fea000383ffff */
[----:B------:R-:W-:Y:S05]  /*0ee0*/  BSYNC B0 ;  /* 0x0000000000007941 */ /* 0x000fea0003800000 */
.L_x_651:
[----:B------:R-:W-:Y:S05]  /*0ef0*/  EXIT ;  /* 0x000000000000794d */ /* 0x000fea0003800000 */
.L_x_659:
        /* <DEDUP_REMOVED lines=16> */
.L_x_744:


//--------------------- .text._ZN18transformer_engine16context_parallel14thd_lse_kernelILb1ENS0_20LseCorrectionFunctorEEEvPfS3_Piiiii --------------------------
	.section	.text._ZN18transformer_engine16context_parallel14thd_lse_kernelILb1ENS0_20LseCorrectionFunctorEEEvPfS3_Piiiii,"ax",@progbits
	.align	128
        .global         _ZN18transformer_engine16context_parallel14thd_lse_kernelILb1ENS0_20LseCorrectionFunctorEEEvPfS3_Piiiii
        .type           _ZN18transformer_engine16context_parallel14thd_lse_kernelILb1ENS0_20LseCorrectionFunctorEEEvPfS3_Piiiii,@function
        .size           _ZN18transformer_engine16context_parallel14thd_lse_kernelILb1ENS0_20LseCorrectionFunctorEEEvPfS3_Piiiii,(.L_x_745 - _ZN18transformer_engine16context_parallel14thd_lse_kernelILb1ENS0_20LseCorrectionFunctorEEEvPfS3_Piiiii)
        .other          _ZN18transformer_engine16context_parallel14thd_lse_kernelILb1ENS0_20LseCorrectionFunctorEEEvPfS3_Piiiii,@"STO_CUDA_ENTRY STV_DEFAULT"
_ZN18transformer_engine16context_parallel14thd_lse_kernelILb1ENS0_20LseCorrectionFunctorEEEvPfS3_Piiiii:
.text._ZN18transformer_engine16context_parallel14thd_lse_kernelILb1ENS0_20LseCorrectionFunctorEEEvPfS3_Piiiii:
        /* <DEDUP_REMOVED lines=15> */
[----:B0-----:R-:W-:Y:S02]  /*00f0*/  LEA R8, R3, R0, 0x18 ;  /* 0x0000000003087211 */ /* 0x001fe400078ec0ff */
[----:B------:R-:W-:-:S07]  /*0100*/  MOV R3, R11 ;  /* 0x0000000b00037202 */ /* 0x000fce0000000f00 */
.L_x_662:
        /* <DEDUP_REMOVED lines=9> */
.L_x_661:
[----:B------:R-:W-:Y:S05]  /*01a0*/  BSYNC B0 ;  /* 0x0000000000007941 */ /* 0x000fea0003800000 */
.L_x_660:
        /* <DEDUP_REMOVED lines=10> */
[----:B------:R-:W0:Y:S01]  /*0250*/  S2UR UR7, SR_CTAID.Y ;  /* 0x00000000000779c3 */ /* 0x000e220000002600 */
[----:B------:R-:W-:Y:S01]  /*0260*/  ULDC UR10, c[0x0][0x10] ;  /* 0x00000400000a7ab9 */ /* 0x000fe20000000800 */
[----:B------:R-:W-:Y:S01]  /*0270*/  ULDC UR16, c[0x0][0x22c] ;  /* 0x00008b0000107ab9 */ /* 0x000fe20000000800 */
[----:B------:R-:W-:Y:S01]  /*0280*/  ULDC UR11, c[0x0][0x22c] ;  /* 0x00008b00000b7ab9 */ /* 0x000fe20000000800 */
[----:B------:R-:W-:Y:S01]  /*0290*/  ULDC.64 UR12, c[0x0][0x230] ;  /* 0x00008c00000c7ab9 */ /* 0x000fe20000000a00 */
[----:B------:R-:W-:-:S07]  /*02a0*/  ULDC.64 UR14, c[0x0][0x230] ;  /* 0x00008c00000e7ab9 */ /* 0x000fce0000000a00 */
[----:B------:R-:W-:Y:S05]  /*02b0*/  @P0 BRA `(.L_x_663) ;  /* 0x0000000400180947 */ /* 0x000fea0003800000 */
.L_x_668:
[----:B------:R-:W0:Y:S02]  /*02c0*/  LDC R2, c[0x0][0x22c] ;  /* 0x00008b00ff027b82 */ /* 0x000e240000000800 */
[----:B0-----:R-:W-:-:S13]  /*02d0*/  ISETP.LE.AND P0, PT, R2, UR7, PT ;  /* 0x0000000702007c0c */ /* 0x001fda000bf03270 */
[----:B------:R-:W-:Y:S05]  /*02e0*/  @P0 BRA `(.L_x_664) ;  /* 0x0000000000fc0947 */ /* 0x000fea0003800000 */
[----:B------:R-:W0:Y:S01]  /*02f0*/  S2UR UR6, SR_CgaCtaId ;  /* 0x00000000000679c3 */ /* 0x000e220000008800 */
[----:B------:R-:W-:Y:S01]  /*0300*/  UMOV UR5, 0x400 ;  /* 0x0000040000057882 */ /* 0x000fe20000000000 */
[----:B------:R-:W-:-:S06]  /*0310*/  MOV R10, UR7 ;  /* 0x00000007000a7c02 */ /* 0x000fcc0008000f00 */
[----:B------:R-:W1:Y:S08]  /*0320*/  LDC.64 R4, c[0x0][0x210] ;  /* 0x00008400ff047b82 */ /* 0x000e700000000a00 */
[----:B------:R-:W2:Y:S01]  /*0330*/  LDC.64 R6, c[0x0][0x218] ;  /* 0x00008600ff067b82 */ /* 0x000ea20000000a00 */
[----:B0-----:R-:W-:-:S09]  /*0340*/  ULEA UR5, UR6, UR5, 0x18 ;  /* 0x0000000506057291 */ /* 0x001fd2000f8ec03f */
[----:B------:R-:W0:Y:S03]  /*0350*/  LDS R2, [UR5+0x4] ;  /* 0x00000405ff027984 */ /* 0x000e260008000800 */
.L_x_667:
[C-C-:B------:R-:W-:Y:S02]  /*0360*/  IMAD R9, R10.reuse, UR12, R3.reuse ;  /* 0x0000000c0a097c24 */ /* 0x140fe4000f8e0203 */
[----:B------:R-:W-:-:S03]  /*0370*/  IMAD R13, R10, UR13, R3 ;  /* 0x0000000d0a0d7c24 */ /* 0x000fc6000f8e0203 */
[----:B0-----:R-:W-:Y:S01]  /*0380*/  IADD3 R9, R2, R9, RZ ;  /* 0x0000000902097210 */ /* 0x001fe20007ffe0ff */
[----:B--2---:R-:W-:-:S04]  /*0390*/  IMAD.WIDE R12, R13, 0x4, R6 ;  /* 0x000000040d0c7825 */ /* 0x004fc800078e0206 */
[----:B-1----:R-:W-:Y:S02]  /*03a0*/  IMAD.WIDE R8, R9, 0x4, R4 ;  /* 0x0000000409087825 */ /* 0x002fe400078e0204 */
[----:B------:R-:W2:Y:S04]  /*03b0*/  LDG.E R12, desc[UR8][R12.64] ;  /* 0x000000080c0c7981 */ /* 0x000ea8000c1e1900 */
[----:B------:R-:W2:Y:S01]  /*03c0*/  LDG.E R15, desc[UR8][R8.64] ;  /* 0x00000008080f7981 */ /* 0x000ea2000c1e1900 */
[----:B------:R-:W-:Y:S01]  /*03d0*/  IMAD.MOV.U32 R16, RZ, RZ, 0x437c0000 ;  /* 0x437c0000ff107424 */ /* 0x000fe200078e00ff */
[----:B------:R-:W-:Y:S01]  /*03e0*/  HFMA2.MMA R19, -RZ, RZ, 1.3056640625, -1.8671875 ;  /* 0x3d39bf78ff137435 */ /* 0x000fe200000001ff */
[----:B------:R-:W-:Y:S01]  /*03f0*/  BSSY B0, `(.L_x_665) ;  /* 0x0000029000007945 */ /* 0x000fe20003800000 */
[----:B--2---:R-:W-:-:S02]  /*0400*/  FMNMX R11, R12, R15, !PT ;  /* 0x0000000f0c0b7209 */ /* 0x004fc40007800000 */
[----:B------:R-:W-:Y:S01]  /*0410*/  FMNMX R14, R12, R15, PT ;  /* 0x0000000f0c0e7209 */ /* 0x000fe20003800000 */
[----:B------:R-:W-:-:S04]  /*0420*/  HFMA2.MMA R15, -RZ, RZ, 0.96630859375, -0.0022525787353515625 ;  /* 0x3bbb989dff0f7435 */ /* 0x000fc800000001ff */
[----:B------:R-:W-:-:S06]  /*0430*/  FADD R14, -R11, R14 ;  /* 0x0000000e0b0e7221 */ /* 0x000fcc0000000100 */
[----:B------:R-:W-:-:S04]  /*0440*/  FFMA.SAT R15, R14, R15, 0.5 ;  /* 0x3f0000000e0f7423 */ /* 0x000fc8000000200f */
[----:B------:R-:W-:Y:S01]  /*0450*/  FFMA.RM R15, R15, R16, 12582913 ;  /* 0x4b4000010f0f7423 */ /* 0x000fe20000004010 */
[----:B------:R-:W-:-:S03]  /*0460*/  MOV R16, 0x3e800000 ;  /* 0x3e80000000107802 */ /* 0x000fc60000000f00 */
[C---:B------:R-:W-:Y:S01]  /*0470*/  FADD R17, R15.reuse, -12583039 ;  /* 0xcb40007f0f117421 */ /* 0x040fe20000000000 */
[----:B------:R-:W-:-:S03]  /*0480*/  SHF.L.U32 R12, R15, 0x17, RZ ;  /* 0x000000170f0c7819 */ /* 0x000fc600000006ff */
[----:B------:R-:W-:-:S04]  /*0490*/  FFMA R17, R14, 1.4426950216293334961, -R17 ;  /* 0x3fb8aa3b0e117823 */ /* 0x000fc80000000811 */
[----:B------:R-:W-:-:S06]  /*04a0*/  FFMA R17, R14, 1.925963033500011079e-08, R17 ;  /* 0x32a570600e117823 */ /* 0x000fcc0000000011 */
[----:B------:R-:W0:Y:S02]  /*04b0*/  MUFU.EX2 R17, R17 ;  /* 0x0000001100117308 */ /* 0x000e240000000800 */
[----:B0-----:R-:W-:-:S04]  /*04c0*/  FMUL R12, R12, R17 ;  /* 0x000000110c0c7220 */ /* 0x001fc80000400000 */
[C---:B------:R-:W-:Y:S01]  /*04d0*/  FADD.RZ R13, R12.reuse, 1 ;  /* 0x3f8000000c0d7421 */ /* 0x040fe2000000c000 */
[----:B------:R-:W-:-:S04]  /*04e0*/  ISETP.GE.U32.AND P0, PT, R12, 0x7f800000, PT ;  /* 0x7f8000000c00780c */ /* 0x000fc80003f06070 */
[----:B------:R-:W-:-:S04]  /*04f0*/  IADD3 R13, R13, -0x3f400000, RZ ;  /* 0xc0c000000d0d7810 */ /* 0x000fc80007ffe0ff */
        /* <DEDUP_REMOVED lines=21> */
[----:B------:R-:W-:-:S05]  /*0650*/  @P0 MOV R13, 0x7f800000 ;  /* 0x7f800000000d0802 */ /* 0x000fca0000000f00 */
[----:B------:R-:W-:-:S05]  /*0660*/  @P0 FFMA R14, R12, R13, +INF ;  /* 0x7f8000000c0e0423 */ /* 0x000fca000000000d */
[----:B------:R-:W-:-:S07]  /*0670*/  FSEL R14, R14, -RZ, P1 ;  /* 0x800000ff0e0e7208 */ /* 0x000fce0000800000 */
.L_x_666:
[----:B------:R-:W-:Y:S05]  /*0680*/  BSYNC B0 ;  /* 0x0000000000007941 */ /* 0x000fea0003800000 */
.L_x_665:
[----:B------:R-:W-:Y:S01]  /*0690*/  FADD R11, R11, R14 ;  /* 0x0000000e0b0b7221 */ /* 0x000fe20000000000 */
[----:B------:R-:W-:-:S04]  /*06a0*/  IADD3 R10, R10, UR10, RZ ;  /* 0x0000000a0a0a7c10 */ /* 0x000fc8000fffe0ff */
[----:B------:R3:W-:Y:S01]  /*06b0*/  STG.E desc[UR8][R8.64], R11 ;  /* 0x0000000b08007986 */ /* 0x0007e2000c101908 */
[----:B------:R-:W-:-:S13]  /*06c0*/  ISETP.GE.AND P0, PT, R10, UR11, PT ;  /* 0x0000000b0a007c0c */ /* 0x000fda000bf06270 */
[----:B---3--:R-:W-:Y:S05]  /*06d0*/  @!P0 BRA `(.L_x_667) ;  /* 0xfffffffc00208947 */ /* 0x008fea000383ffff */
.L_x_664:
[----:B------:R-:W-:-:S05]  /*06e0*/  VIADD R3, R3, UR4 ;  /* 0x0000000403037c36 */ /* 0x000fca0008000000 */
[----:B------:R-:W-:-:S13]  /*06f0*/  ISETP.GE.AND P0, PT, R3, R0, PT ;  /* 0x000000000300720c */ /* 0x000fda0003f06270 */
[----:B------:R-:W-:Y:S05]  /*0700*/  @!P0 BRA `(.L_x_668) ;  /* 0xfffffff800ec8947 */ /* 0x000fea000383ffff */
[----:B------:R-:W-:Y:S05]  /*0710*/  EXIT ;  /* 0x000000000000794d */ /* 0x000fea0003800000 */
.L_x_663:
[----:B------:R-:W-:Y:S01]  /*0720*/  ULDC UR5, c[0x0][0x228] ;  /* 0x00008a0000057ab9 */ /* 0x000fe20000000800 */
[----:B------:R-:W-:Y:S01]  /*0730*/  HFMA2.MMA R5, -RZ, RZ, 0, 5.9604644775390625e-08 ;  /* 0x00000001ff057435 */ /* 0x000fe200000001ff */
[----:B------:R-:W-:Y:S01]  /*0740*/  BSSY B0, `(.L_x_669) ;  /* 0x000000c000007945 */ /* 0x000fe20003800000 */
[----:B------:R-:W-:-:S09]  /*0750*/  MOV R4, UR5 ;  /* 0x0000000500047c02 */ /* 0x000fd20008000f00 */
.L_x_670:
        /* <DEDUP_REMOVED lines=11> */
.L_x_669:
[----:B------:R-:W0:Y:S02]  /*0810*/  LDC R4, c[0x0][0x22c] ;  /* 0x00008b00ff047b82 */ /* 0x000e240000000800 */
[----:B0-----:R-:W-:-:S13]  /*0820*/  ISETP.LE.AND P0, PT, R4, UR7, PT ;  /* 0x0000000704007c0c */ /* 0x001fda000bf03270 */
[----:B------:R-:W-:Y:S05]  /*0830*/  @P0 BRA `(.L_x_671) ;  /* 0x0000000000f40947 */ /* 0x000fea0003800000 */
[----:B------:R-:W-:Y:S01]  /*0840*/  LEA R10, R5, R2, 0x2 ;  /* 0x00000002050a7211 */ /* 0x000fe200078e10ff */
[----:B------:R-:W0:Y:S01]  /*0850*/  LDC.64 R6, c[0x0][0x218] ;  /* 0x00008600ff067b82 */ /* 0x000e220000000a00 */
[----:B------:R-:W-:-:S04]  /*0860*/  MOV R12, UR7 ;  /* 0x00000007000c7c02 */ /* 0x000fc80008000f00 */
[----:B------:R-:W1:Y:S03]  /*0870*/  LDS R10, [R10] ;  /* 0x000000000a0a7984 */ /* 0x000e660000000800 */
[----:B------:R-:W2:Y:S02]  /*0880*/  LDC.64 R4, c[0x0][0x210] ;  /* 0x00008400ff047b82 */ /* 0x000ea40000000a00 */
.L_x_674:
[C-C-:B------:R-:W-:Y:S02]  /*0890*/  IMAD R9, R12.reuse, UR14, R3.reuse ;  /* 0x0000000e0c097c24 */ /* 0x140fe4000f8e0203 */
[----:B------:R-:W-:-:S03]  /*08a0*/  IMAD R15, R12, UR15, R3 ;  /* 0x0000000f0c0f7c24 */ /* 0x000fc6000f8e0203 */
[----:B-1----:R-:W-:Y:S01]  /*08b0*/  IADD3 R9, R10, R9, RZ ;  /* 0x000000090a097210 */ /* 0x002fe20007ffe0ff */
[----:B0-----:R-:W-:-:S04]  /*08c0*/  IMAD.WIDE R14, R15, 0x4, R6 ;  /* 0x000000040f0e7825 */ /* 0x001fc800078e0206 */
[----:B--2---:R-:W-:Y:S02]  /*08d0*/  IMAD.WIDE R8, R9, 0x4, R4 ;  /* 0x0000000409087825 */ /* 0x004fe400078e0204 */
[----:B------:R-:W2:Y:S04]  /*08e0*/  LDG.E R14, desc[UR8][R14.64] ;  /* 0x000000080e0e7981 */ /* 0x000ea8000c1e1900 */
[----:B------:R-:W2:Y:S01]  /*08f0*/  LDG.E R13, desc[UR8][R8.64] ;  /* 0x00000008080d7981 */ /* 0x000ea2000c1e1900 */
[----:B------:R-:W-:Y:S01]  /*0900*/  MOV R18, 0x437c0000 ;  /* 0x437c000000127802 */ /* 0x000fe20000000f00 */
[----:B------:R-:W-:Y:S01]  /*0910*/  HFMA2.MMA R19, -RZ, RZ, 1.625, 0 ;  /* 0x3e800000ff137435 */ /* 0x000fe200000001ff */
[----:B------:R-:W-:Y:S01]  /*0920*/  BSSY B0, `(.L_x_672) ;  /* 0x0000029000007945 */ /* 0x000fe20003800000 */
[----:B--2---:R-:W-:-:S02]  /*0930*/  FMNMX R11, R14, R13, !PT ;  /* 0x0000000d0e0b7209 */ /* 0x004fc40007800000 */
[----:B------:R-:W-:Y:S01]  /*0940*/  FMNMX R16, R14, R13, PT ;  /* 0x0000000d0e107209 */ /* 0x000fe20003800000 */
[----:B------:R-:W-:-:S04]  /*0950*/  IMAD.MOV.U32 R13, RZ, RZ, 0x3bbb989d ;  /* 0x3bbb989dff0d7424 */ /* 0x000fc800078e00ff */
[----:B------:R-:W-:-:S04]  /*0960*/  FADD R16, -R11, R16 ;  /* 0x000000100b107221 */ /* 0x000fc80000000100 */
[----:B------:R-:W-:-:S04]  /*0970*/  FFMA.SAT R13, R16, R13, 0.5 ;  /* 0x3f000000100d7423 */ /* 0x000fc8000000200d */
[----:B------:R-:W-:Y:S01]  /*0980*/  FFMA.RM R13, R13, R18, 12582913 ;  /* 0x4b4000010d0d7423 */ /* 0x000fe20000004012 */
[----:B------:R-:W-:-:S03]  /*0990*/  MOV R18, 0x3d39bf78 ;  /* 0x3d39bf7800127802 */ /* 0x000fc60000000f00 */
        /* <DEDUP_REMOVED lines=33> */
.L_x_673:
[----:B------:R-:W-:Y:S05]  /*0bb0*/  BSYNC B0 ;  /* 0x0000000000007941 */ /* 0x000fea0003800000 */
.L_x_672:
[----:B------:R-:W-:Y:S01]  /*0bc0*/  FADD R11, R11, R14 ;  /* 0x0000000e0b0b7221 */ /* 0x000fe20000000000 */
[----:B------:R-:W-:-:S04]  /*0bd0*/  IADD3 R12, R12, UR10, RZ ;  /* 0x0000000a0c0c7c10 */ /* 0x000fc8000fffe0ff */
[----:B------:R3:W-:Y:S01]  /*0be0*/  STG.E desc[UR8][R8.64], R11 ;  /* 0x0000000b08007986 */ /* 0x0007e2000c101908 */
[----:B------:R-:W-:-:S13]  /*0bf0*/  ISETP.GE.AND P0, PT, R12, UR16, PT ;  /* 0x000000100c007c0c */ /* 0x000fda000bf06270 */
[----:B---3--:R-:W-:Y:S05]  /*0c00*/  @!P0 BRA `(.L_x_674) ;  /* 0xfffffffc00208947 */ /* 0x008fea000383ffff */
.L_x_671:
[----:B------:R-:W-:-:S04]  /*0c10*/  IADD3 R3, R3, UR4, RZ ;  /* 0x0000000403037c10 */ /* 0x000fc8000fffe0ff */
[----:B------:R-:W-:-:S13]  /*0c20*/  ISETP.GE.AND P0, PT, R3, R0, PT ;  /* 0x000000000300720c */ /* 0x000fda0003f06270 */
[----:B------:R-:W-:Y:S05]  /*0c30*/  @!P0 BRA `(.L_x_663) ;  /* 0xfffffff800b88947 */ /* 0x000fea000383ffff */
[----:B------:R-:W-:Y:S05]  /*0c40*/  EXIT ;  /* 0x000000000000794d */ /* 0x000fea0003800000 */
.L_x_675:
        /* <DEDUP_REMOVED lines=11> */
.L_x_745:


//--------------------- .text._ZN18transformer_engine16context_parallel27thd_read_half_tensor_kernelEPvS1_Piiiii --------------------------
	.section	.text._ZN18transformer_engine16context_parallel27thd_read_half_tensor_kernelEPvS1_Piiiii,"ax",@progbits
	.align	128
        .global         _ZN18transformer_engine16context_parallel27thd_read_half_tensor_kernelEPvS1_Piiiii
        .type           _ZN18transformer_engine16context_parallel27thd_read_half_tensor_kernelEPvS1_Piiiii,@function
        .size           _ZN18transformer_engine16context_parallel27thd_read_half_tensor_kernelEPvS1_Piiiii,(.L_x_746 - _ZN18transformer_engine16context_parallel27thd_read_half_tensor_kernelEPvS1_Piiiii)
        .other          _ZN18transformer_engine16context_parallel27thd_read_half_tensor_kernelEPvS1_Piiiii,@"STO_CUDA_ENTRY STV_DEFAULT"
_ZN18transformer_engine16context_parallel27thd_read_half_tensor_kernelEPvS1_Piiiii:
.text._ZN18transformer_engine16context_parallel27thd_read_half_tensor_kernelEPvS1_Piiiii:
        /* <DEDUP_REMOVED lines=13> */
.L_x_678:
        /* <DEDUP_REMOVED lines=9> */
.L_x_677:
[----:B------:R-:W-:Y:S05]  /*0160*/  BSYNC B0 ;  /* 0x0000000000007941 */ /* 0x000fea0003800000 */
.L_x_676:
        /* <DEDUP_REMOVED lines=34> */
[----:B------:R-:W-:Y:S01]  /*0390*/  ULDC UR7, c[0x0][0x230] ;  /* 0x00008c0000077ab9 */ /* 0x000fe20000000800 */
[----:B------:R-:W-:Y:S01]  /*03a0*/  LOP3.LUT R5, R4, 0x3, RZ, 0xc0, !PT ;  /* 0x0000000304057812 */ /* 0x000fe200078ec0ff */
[----:B------:R-:W-:Y:S01]  /*03b0*/  ULEA UR7, UR7, UR14, 0x2 ;  /* 0x0000000e07077291 */ /* 0x000fe2000f8e103f */
[----:B------:R-:W-:-:S08]  /*03c0*/  IMAD.SHL.U32 R4, R6, 0x10, RZ ;  /* 0x0000001006047824 */ /* 0x000fd000078e00ff */
[----:B------:R-:W0:Y:S03]  /*03d0*/  LDS R24, [UR7] ;  /* 0x00000007ff187984 */ /* 0x000e260008000800 */
.L_x_685:
[----:B------:R-:W-:Y:S01]  /*03e0*/  ISETP.GE.AND P0, PT, R6, UR15, PT ;  /* 0x0000000f06007c0c */ /* 0x000fe2000bf06270 */
[----:B------:R-:W-:-:S12]  /*03f0*/  BSSY B0, `(.L_x_680) ;  /* 0x000003f000007945 */ /* 0x000fd80003800000 */
[----:B------:R-:W-:Y:S05]  /*0400*/  @P0 BRA `(.L_x_681) ;  /* 0x0000000000f40947 */ /* 0x000fea0003800000 */
[----:B------:R-:W-:Y:S01]  /*0410*/  SHF.R.S32.HI R7, RZ, 0x1f, R3 ;  /* 0x0000001fff077819 */ /* 0x000fe20000011403 */
[----:B------:R-:W-:Y:S01]  /*0420*/  IMAD.U32 R14, RZ, RZ, UR4 ;  /* 0x00000004ff0e7e24 */ /* 0x000fe2000f8e00ff */
[C---:B0-----:R-:W-:Y:S01]  /*0430*/  IADD3 R17, P0, R24.reuse, R3, RZ ;  /* 0x0000000318117210 */ /* 0x041fe20007f1e0ff */
[----:B------:R-:W-:Y:S01]  /*0440*/  IMAD.U32 R12, RZ, RZ, UR18 ;  /* 0x00000012ff0c7e24 */ /* 0x000fe2000f8e00ff */
[----:B------:R-:W-:Y:S01]  /*0450*/  ULDC UR7, c[0x0][0x22c] ;  /* 0x00008b0000077ab9 */ /* 0x000fe20000000800 */
[----:B------:R-:W-:Y:S01]  /*0460*/  IMAD.U32 R9, RZ, RZ, UR11 ;  /* 0x0000000bff097e24 */ /* 0x000fe2000f8e00ff */
[----:B------:R-:W-:Y:S01]  /*0470*/  LEA.HI.X.SX32 R8, R24, R7, 0x1, P0 ;  /* 0x0000000718087211 */ /* 0x000fe200000f0eff */
[----:B------:R-:W-:Y:S01]  /*0480*/  IMAD.U32 R11, RZ, RZ, UR10 ;  /* 0x0000000aff0b7e24 */ /* 0x000fe2000f8e00ff */
[----:B------:R-:W-:Y:S01]  /*0490*/  ISETP.NE.AND P0, PT, R5, RZ, PT ;  /* 0x000000ff0500720c */ /* 0x000fe20003f05270 */
[----:B------:R-:W-:Y:S01]  /*04a0*/  IMAD.MOV.U32 R10, RZ, RZ, R12 ;  /* 0x000000ffff0a7224 */ /* 0x000fe200078e000c */
[----:B------:R-:W-:Y:S01]  /*04b0*/  ULDC.64 UR12, c[0x0][0x210] ;  /* 0x00008400000c7ab9 */ /* 0x000fe20000000a00 */
[----:B------:R-:W-:Y:S01]  /*04c0*/  IMAD R16, R8, UR7, RZ ;  /* 0x0000000708107c24 */ /* 0x000fe2000f8e02ff */
[----:B------:R-:W-:Y:S01]  /*04d0*/  ULDC.64 UR20, c[0x0][0x218] ;  /* 0x0000860000147ab9 */ /* 0x000fe20000000a00 */
[----:B------:R-:W-:Y:S01]  /*04e0*/  IMAD.MOV.U32 R8, RZ, RZ, R14 ;  /* 0x000000ffff087224 */ /* 0x000fe200078e000e */
[----:B------:R-:W-:Y:S01]  /*04f0*/  BSSY B1, `(.L_x_682) ;  /* 0x000001f000017945 */ /* 0x000fe20003800000 */
[----:B------:R-:W-:-:S04]  /*0500*/  IMAD.WIDE.U32 R10, R17, UR7, R10 ;  /* 0x00000007110a7c25 */ /* 0x000fc8000f8e000a */
[----:B------:R-:W-:Y:S01]  /*0510*/  IMAD R12, R7, UR7, RZ ;  /* 0x00000007070c7c24 */ /* 0x000fe2000f8e02ff */
[----:B------:R-:W-:Y:S01]  /*0520*/  IADD3 R26, P2, R10, UR20, RZ ;  /* 0x000000140a1a7c10 */ /* 0x000fe2000ff5e0ff */
[----:B------:R-:W-:-:S04]  /*0530*/  IMAD.WIDE.U32 R8, R3, UR7, R8 ;  /* 0x0000000703087c25 */ /* 0x000fc8000f8e0008 */
[----:B------:R-:W-:Y:S01]  /*0540*/  IMAD R17, R17, UR8, R16 ;  /* 0x0000000811117c24 */ /* 0x000fe2000f8e0210 */
[----:B------:R-:W-:Y:S01]  /*0550*/  IADD3 R28, P1, R8, UR12, RZ ;  /* 0x0000000c081c7c10 */ /* 0x000fe2000ff3e0ff */
[----:B------:R-:W-:Y:S02]  /*0560*/  IMAD R7, R3, UR8, R12 ;  /* 0x0000000803077c24 */ /* 0x000fe4000f8e020c */
[----:B------:R-:W-:Y:S01]  /*0570*/  IMAD.U32 R15, RZ, RZ, UR5 ;  /* 0x00000005ff0f7e24 */ /* 0x000fe2000f8e00ff */
[----:B------:R-:W-:Y:S01]  /*0580*/  IADD3.X R27, R11, UR21, R17, P2, !PT ;  /* 0x000000150b1b7c10 */ /* 0x000fe200097fe411 */
[----:B------:R-:W-:Y:S01]  /*0590*/  IMAD.U32 R13, RZ, RZ, UR19 ;  /* 0x00000013ff0d7e24 */ /* 0x000fe2000f8e00ff */
[----:B------:R-:W-:Y:S01]  /*05a0*/  IADD3.X R29, R9, UR13, R7, P1, !PT ;  /* 0x0000000d091d7c10 */ /* 0x000fe20008ffe407 */
[----:B------:R-:W-:Y:S01]  /*05b0*/  IMAD.MOV.U32 R7, RZ, RZ, R6 ;  /* 0x000000ffff077224 */ /* 0x000fe200078e0006 */
        /* <DEDUP_REMOVED lines=18> */
.L_x_683:
[----:B------:R-:W-:Y:S05]  /*06e0*/  BSYNC B1 ;  /* 0x0000000000017941 */ /* 0x000fea0003800000 */
.L_x_682:
[----:B------:R-:W-:-:S13]  /*06f0*/  ISETP.GE.U32.AND P0, PT, R2, 0x60, PT ;  /* 0x000000600200780c */ /* 0x000fda0003f06070 */
[----:B------:R-:W-:Y:S05]  /*0700*/  @!P0 BRA `(.L_x_681) ;  /* 0x0000000000348947 */ /* 0x000fea0003800000 */
.L_x_684:
[----:B------:R-:W-:-:S05]  /*0710*/  IMAD.WIDE R32, R7, 0x10, R26 ;  /* 0x0000001007207825 */ /* 0x000fca00078e021a */
[----:B0123--:R-:W2:Y:S01]  /*0720*/  LDG.E.128 R8, desc[UR16][R32.64] ;  /* 0x0000001020087981 */ /* 0x00fea2000c1e1d00 */
[----:B------:R-:W-:-:S05]  /*0730*/  IMAD.WIDE R30, R7, 0x10, R28 ;  /* 0x00000010071e7825 */ /* 0x000fca00078e021c */
[----:B--2---:R3:W-:Y:S04]  /*0740*/  STG.E.128 desc[UR16][R30.64], R8 ;  /* 0x000000081e007986 */ /* 0x0047e8000c101d10 */
[----:B------:R-:W2:Y:S04]  /*0750*/  LDG.E.128 R12, desc[UR16][R32.64+0x200] ;  /* 0x00020010200c7981 */ /* 0x000ea8000c1e1d00 */
        /* <DEDUP_REMOVED lines=8> */
.L_x_681:
[----:B------:R-:W-:Y:S05]  /*07e0*/  BSYNC B0 ;  /* 0x0000000000007941 */ /* 0x000fea0003800000 */
.L_x_680:
[----:B0123--:R-:W-:-:S05]  /*07f0*/  IMAD.U32 R8, RZ, RZ, UR6 ;  /* 0x00000006ff087e24 */ /* 0x00ffca000f8e00ff */
[----:B------:R-:W-:-:S04]  /*0800*/  LEA.HI R3, R8, R3, RZ, 0x1b ;  /* 0x0000000308037211 */ /* 0x000fc800078fd8ff */
[----:B------:R-:W-:-:S13]  /*0810*/  ISETP.GE.AND P0, PT, R3, R0, PT ;  /* 0x000000000300720c */ /* 0x000fda0003f06270 */
[----:B------:R-:W-:Y:S05]  /*0820*/  @!P0 BRA `(.L_x_685) ;  /* 0xfffffff800ec8947 */ /* 0x000fea000383ffff */
[----:B------:R-:W-:Y:S05]  /*0830*/  EXIT ;  /* 0x000000000000794d */ /* 0x000fea0003800000 */
.L_x_679:
[----:B------:R-:W-:Y:S01]  /*0840*/  ULDC.64 UR12, c[0x0][0x210] ;  /* 0x00008400000c7ab9 */ /* 0x000fe20000000a00 */
[----:B------:R-:W-:Y:S01]  /*0850*/  BSSY B0, `(.L_x_686) ;  /* 0x00000b5000007945 */ /* 0x000fe20003800000 */
[----:B------:R-:W-:Y:S01]  /*0860*/  UIADD3 UR7, UP0, UR4, UR12, URZ ;  /* 0x0000000c04077290 */ /* 0x000fe2000ff1e03f */
[----:B------:R-:W-:Y:S01]  /*0870*/  LOP3.LUT R4, R4, 0x3, RZ, 0xc0, !PT ;  /* 0x0000000304047812 */ /* 0x000fe200078ec0ff */
[----:B------:R-:W-:Y:S02]  /*0880*/  IMAD.SHL.U32 R5, R6, 0x10, RZ ;  /* 0x0000001006057824 */ /* 0x000fe400078e00ff */
[----:B------:R-:W-:-:S04]  /*0890*/  UIADD3 UR7, UP1, UR7, 0x400, URZ ;  /* 0x0000040007077890 */ /* 0x000fc8000ff3e03f */
[----:B------:R-:W-:-:S12]  /*08a0*/  UIADD3.X UR9, URZ, UR11, UR13, UP1, UP0 ;  /* 0x0000000b3f097290 */ /* 0x000fd80008fe040d */
.L_x_698:
[----:B------:R-:W-:Y:S01]  /*08b0*/  ULDC UR12, c[0x0][0x228] ;  /* 0x00008a00000c7ab9 */ /* 0x000fe20000000800 */
[----:B------:R-:W-:Y:S01]  /*08c0*/  BSSY B1, `(.L_x_687) ;  /* 0x000000d000017945 */ /* 0x000fe20003800000 */
[----:B------:R-:W-:Y:S02]  /*08d0*/  IMAD.MOV.U32 R7, RZ, RZ, 0x1 ;  /* 0x00000001ff077424 */ /* 0x000fe400078e00ff */
[----:B------:R-:W-:-:S07]  /*08e0*/  IMAD.U32 R8, RZ, RZ, UR12 ;  /* 0x0000000cff087e24 */ /* 0x000fce000f8e00ff */
.L_x_688:
        /* <DEDUP_REMOVED lines=11> */
.L_x_687:
[----:B------:R-:W-:Y:S01]  /*09a0*/  ISETP.GE.AND P0, PT, R6, UR15, PT ;  /* 0x0000000f06007c0c */ /* 0x000fe2000bf06270 */
[----:B------:R-:W-:-:S12]  /*09b0*/  BSSY B1, `(.L_x_689) ;  /* 0x000009a000017945 */ /* 0x000fd80003800000 */
[----:B------:R-:W-:Y:S05]  /*09c0*/  @P0 BRA `(.L_x_690) ;  /* 0x0000000800600947 */ /* 0x000fea0003800000 */
[----:B------:R-:W0:Y:S01]  /*09d0*/  LDC R8, c[0x0][0x230] ;  /* 0x00008c00ff087b82 */ /* 0x000e220000000800 */
[----:B------:R-:W-:Y:S01]  /*09e0*/  SHF.R.S32.HI R11, RZ, 0x1f, R3 ;  /* 0x0000001fff0b7819 */ /* 0x000fe20000011403 */
[----:B------:R-:W-:Y:S01]  /*09f0*/  ULDC UR12, c[0x0][0x22c] ;  /* 0x00008b00000c7ab9 */ /* 0x000fe20000000800 */
[----:B------:R-:W-:Y:S01]  /*0a00*/  IMAD.U32 R15, RZ, RZ, UR10 ;  /* 0x0000000aff0f7e24 */ /* 0x000fe2000f8e00ff */
[----:B------:R-:W-:Y:S01]  /*0a10*/  BSSY B2, `(.L_x_691) ;  /* 0x000002b000027945 */ /* 0x000fe20003800000 */
[----:B------:R-:W-:-:S04]  /*0a20*/  IMAD.WIDE.U32 R16, R3, UR12, RZ ;  /* 0x0000000c03107c25 */ /* 0x000fc8000f8e00ff */
[----:B------:R-:W-:Y:S01]  /*0a30*/  IMAD.U32 R9, RZ, RZ, UR19 ;  /* 0x00000013ff097e24 */ /* 0x000fe2000f8e00ff */
[----:B0-----:R-:W-:Y:S01]  /*0a40*/  IADD3 R7, R7, -0x1, R8 ;  /* 0xffffffff07077810 */ /* 0x001fe20007ffe008 */
[----:B------:R-:W-:-:S03]  /*0a50*/  IMAD.U32 R8, RZ, RZ, UR18 ;  /* 0x00000012ff087e24 */ /* 0x000fc6000f8e00ff */
[----:B------:R-:W-:Y:S01]  /*0a60*/  LEA R7, R7, UR14, 0x2 ;  /* 0x0000000e07077c11 */ /* 0x000fe2000f8e10ff */
[----:B------:R-:W-:Y:S02]  /*0a70*/  IMAD.MOV.U32 R14, RZ, RZ, R8 ;  /* 0x000000ffff0e7224 */ /* 0x000fe400078e0008 */
[----:B------:R-:W-:Y:S02]  /*0a80*/  IMAD R8, R11, UR12, RZ ;  /* 0x0000000c0b087c24 */ /* 0x000fe4000f8e02ff */
[----:B------:R0:W1:Y:S02]  /*0a90*/  LDS R10, [R7] ;  /* 0x00000000070a7984 */ /* 0x0000640000000800 */
[----:B------:R-:W-:-:S04]  /*0aa0*/  IMAD R21, R3, UR8, R8 ;  /* 0x0000000803157c24 */ /* 0x000fc8000f8e0208 */
[----:B------:R-:W-:Y:S02]  /*0ab0*/  IMAD.IADD R21, R17, 0x1, R21 ;  /* 0x0000000111157824 */ /* 0x000fe400078e0215 */
[----:B0-----:R-:W-:Y:S01]  /*0ac0*/  IMAD.MOV.U32 R7, RZ, RZ, R6 ;  /* 0x000000ffff077224 */ /* 0x001fe200078e0006 */
[----:B-1----:R-:W-:-:S04]  /*0ad0*/  IADD3 R13, P0, R10, R3, RZ ;  /* 0x000000030a0d7210 */ /* 0x002fc80007f1e0ff */
[----:B------:R-:W-:Y:S01]  /*0ae0*/  LEA.HI.X.SX32 R10, R10, R11, 0x1, P0 ;  /* 0x0000000b0a0a7211 */ /* 0x000fe200000f0eff */
[----:B------:R-:W-:Y:S01]  /*0af0*/  IMAD.WIDE.U32 R14, R13, UR12, R14 ;  /* 0x0000000c0d0e7c25 */ /* 0x000fe2000f8e000e */
[----:B------:R-:W-:-:S03]  /*0b00*/  ISETP.NE.AND P0, PT, R4, RZ, PT ;  /* 0x000000ff0400720c */ /* 0x000fc60003f05270 */
[----:B------:R-:W-:-:S04]  /*0b10*/  IMAD R10, R10, UR12, RZ ;  /* 0x0000000c0a0a7c24 */ /* 0x000fc8000f8e02ff */
[----:B------:R-:W-:-:S04]  /*0b20*/  IMAD R23, R13, UR8, R10 ;  /* 0x000000080d177c24 */ /* 0x000fc8000f8e020a */
[----:B------:R-:W-:Y:S02]  /*0b30*/  IMAD.IADD R23, R15, 0x1, R23 ;  /* 0x000000010f177824 */ /* 0x000fe400078e0217 */
[----:B------:R-:W-:Y:S05]  /*0b40*/  @!P0 BRA `(.L_x_692) ;  /* 0x00000000005c8947 */ /* 0x000fea0003800000 */
[----:B------:R-:W-:Y:S02]  /*0b50*/  ULDC.64 UR12, c[0x0][0x218] ;  /* 0x00008600000c7ab9 */ /* 0x000fe40000000a00 */
[----:B------:R-:W-:-:S04]  /*0b60*/  IADD3 R18, P0, P1, R5, UR12, R14 ;  /* 0x0000000c05127c10 */ /* 0x000fc8000f91e00e */
[----:B------:R-:W-:Y:S01]  /*0b70*/  IADD3.X R19, RZ, UR13, R23, P0, P1 ;  /* 0x0000000dff137c10 */ /* 0x000fe200087e2417 */
[----:B------:R-:W-:-:S04]  /*0b80*/  ULDC.64 UR12, c[0x0][0x210] ;  /* 0x00008400000c7ab9 */ /* 0x000fc80000000a00 */
[----:B------:R-:W2:Y:S01]  /*0b90*/  LDG.E.128 R8, desc[UR16][R18.64] ;  /* 0x0000001012087981 */ /* 0x000ea2000c1e1d00 */
[----:B------:R-:W-:Y:S02]  /*0ba0*/  IMAD.U32 R7, RZ, RZ, UR12 ;  /* 0x0000000cff077e24 */ /* 0x000fe4000f8e00ff */
[----:B------:R-:W-:-:S03]  /*0bb0*/  IMAD.U32 R20, RZ, RZ, UR13 ;  /* 0x0000000dff147e24 */ /* 0x000fc6000f8e00ff */
[----:B------:R-:W-:-:S04]  /*0bc0*/  IADD3 R12, P0, P1, R16, UR4, R7 ;  /* 0x00000004100c7c10 */ /* 0x000fc8000f91e007 */
[----:B------:R-:W-:Y:S02]  /*0bd0*/  IADD3 R12, P2, R5, R12, RZ ;  /* 0x0000000c050c7210 */ /* 0x000fe40007f5e0ff */
[----:B------:R-:W-:Y:S02]  /*0be0*/  IADD3.X R7, R21, UR11, R20, P0, P1 ;  /* 0x0000000b15077c10 */ /* 0x000fe400087e2414 */
        /* <DEDUP_REMOVED lines=13> */
.L_x_692:
[----:B------:R-:W-:Y:S05]  /*0cc0*/  BSYNC B2 ;  /* 0x0000000000027941 */ /* 0x000fea0003800000 */
.L_x_691:
[----:B------:R-:W-:-:S13]  /*0cd0*/  ISETP.GE.U32.AND P0, PT, R2, 0x60, PT ;  /* 0x000000600200780c */ /* 0x000fda0003f06070 */
[----:B------:R-:W-:Y:S05]  /*0ce0*/  @!P0 BRA `(.L_x_690) ;  /* 0x0000000400988947 */ /* 0x000fea0003800000 */
[----:B------:R-:W3:Y:S01]  /*0cf0*/  LDC.64 R36, c[0x0][0x218] ;  /* 0x00008600ff247b82 */ /* 0x000ee20000000a00 */
[C---:B012---:R-:W-:Y:S01]  /*0d00*/  IADD3 R12, -R7.reuse, UR15, RZ ;  /* 0x0000000f070c7c10 */ /* 0x047fe2000fffe1ff */
[----:B------:R-:W-:Y:S01]  /*0d10*/  IMAD.MOV.U32 R20, RZ, RZ, R16 ;  /* 0x000000ffff147224 */ /* 0x000fe200078e0010 */
[----:B------:R-:W-:Y:S01]  /*0d20*/  BSSY B2, `(.L_x_693) ;  /* 0x0000039000027945 */ /* 0x000fe20003800000 */
[----:B------:R-:W-:Y:S01]  /*0d30*/  IMAD.MOV.U32 R22, RZ, RZ, R14 ;  /* 0x000000ffff167224 */ /* 0x000fe200078e000e */
[----:B------:R-:W-:Y:S01]  /*0d40*/  ISETP.GT.AND P1, PT, R12, 0x180, PT ;  /* 0x000001800c00780c */ /* 0x000fe20003f24270 */
[----:B------:R-:W-:-:S04]  /*0d50*/  IMAD.WIDE.U32 R8, R7, 0x10, R20 ;  /* 0x0000001007087825 */ /* 0x000fc800078e0014 */
[----:B------:R-:W-:Y:S01]  /*0d60*/  IMAD.WIDE.U32 R10, R7, 0x10, R22 ;  /* 0x00000010070a7825 */ /* 0x000fe200078e0016 */
[----:B------:R-:W-:-:S04]  /*0d70*/  IADD3 R34, P0, R8, UR7, RZ ;  /* 0x0000000708227c10 */ /* 0x000fc8000ff1e0ff */
[----:B------:R-:W-:Y:S02]  /*0d80*/  IADD3.X R35, R9, UR9, RZ, P0, !PT ;  /* 0x0000000909237c10 */ /* 0x000fe400087fe4ff */
[----:B------:R-:W-:Y:S02]  /*0d90*/  PLOP3.LUT P0, PT, PT, PT, PT, 0x80, 0x0 ;  /* 0x000000000000781c */ /* 0x000fe40003f0f070 */
[----:B---3--:R-:W-:-:S04]  /*0da0*/  IADD3 R36, P2, P3, R10, 0x400, R36 ;  /* 0x000004000a247810 */ /* 0x008fc80007b5e024 */
[----:B------:R-:W-:Y:S01]  /*0db0*/  IADD3.X R37, R11, R37, RZ, P2, P3 ;  /* 0x000000250b257210 */ /* 0x000fe200017e64ff */
[----:B------:R-:W-:Y:S08]  /*0dc0*/  @!P1 BRA `(.L_x_694) ;  /* 0x0000000000b89947 */ /* 0x000ff00003800000 */
[----:B------:R-:W-:Y:S01]  /*0dd0*/  IMAD.U32 R32, RZ, RZ, UR15 ;  /* 0x0000000fff207e24 */ /* 0x000fe2000f8e00ff */
[----:B------:R-:W-:-:S03]  /*0de0*/  PLOP3.LUT P0, PT, PT, PT, PT, 0x8, 0x0 ;  /* 0x000000000000781c */ /* 0x000fc60003f0e170 */
[----:B------:R-:W-:-:S10]  /*0df0*/  VIADD R32, R32, 0xfffffe80 ;  /* 0xfffffe8020207836 */ /* 0x000fd40000000000 */
.L_x_695:
[----:B------:R-:W2:Y:S04]  /*0e00*/  LDG.E.128 R8, desc[UR16][R36.64+-0x400] ;  /* 0xfffc001024087981 */ /* 0x000ea8000c1e1d00 */
[----:B--2---:R0:W-:Y:S04]  /*0e10*/  STG.E.128 desc[UR16][R34.64+-0x400], R8 ;  /* 0xfffc000822007986 */ /* 0x0041e8000c101d10 */
[----:B------:R-:W2:Y:S04]  /*0e20*/  LDG.E.128 R12, desc[UR16][R36.64+-0x200] ;  /* 0xfffe0010240c7981 */ /* 0x000ea8000c1e1d00 */
[----:B--2---:R1:W-:Y:S04]  /*0e30*/  STG.E.128 desc[UR16][R34.64+-0x200], R12 ;  /* 0xfffe000c22007986 */ /* 0x0043e8000c101d10 */
[----:B------:R-:W2:Y:S04]  /*0e40*/  LDG.E.128 R16, desc[UR16][R36.64] ;  /* 0x0000001024107981 */ /* 0x000ea8000c1e1d00 */
[----:B--2---:R2:W-:Y:S04]  /*0e50*/  STG.E.128 desc[UR16][R34.64], R16 ;  /* 0x0000001022007986 */ /* 0x0045e8000c101d10 */
[----:B------:R-:W3:Y:S04]  /*0e60*/  LDG.E.128 R20, desc[UR16][R36.64+0x200] ;  /* 0x0002001024147981 */ /* 0x000ee8000c1e1d00 */
[----:B---3--:R3:W-:Y:S04]  /*0e70*/  STG.E.128 desc[UR16][R34.64+0x200], R20 ;  /* 0x0002001422007986 */ /* 0x0087e8000c101d10 */
[----:B------:R-:W4:Y:S04]  /*0e80*/  LDG.E.128 R24, desc[UR16][R36.64+0x400] ;  /* 0x0004001024187981 */ /* 0x000f28000c1e1d00 */
[----:B----4-:R4:W-:Y:S04]  /*0e90*/  STG.E.128 desc[UR16][R34.64+0x400], R24 ;  /* 0x0004001822007986 */ /* 0x0109e8000c101d10 */
[----:B------:R-:W5:Y:S04]  /*0ea0*/  LDG.E.128 R28, desc[UR16][R36.64+0x600] ;  /* 0x00060010241c7981 */ /* 0x000f68000c1e1d00 */
[----:B-----5:R5:W-:Y:S04]  /*0eb0*/  STG.E.128 desc[UR16][R34.64+0x600], R28 ;  /* 0x0006001c22007986 */ /* 0x020be8000c101d10 */
[----:B0-----:R-:W2:Y:S04]  /*0ec0*/  LDG.E.128 R8, desc[UR16][R36.64+0x800] ;  /* 0x0008001024087981 */ /* 0x001ea8000c1e1d00 */
[----:B--2---:R0:W-:Y:S04]  /*0ed0*/  STG.E.128 desc[UR16][R34.64+0x800], R8 ;  /* 0x0008000822007986 */ /* 0x0041e8000c101d10 */
[----:B-1----:R-:W2:Y:S04]  /*0ee0*/  LDG.E.128 R12, desc[UR16][R36.64+0xa00] ;  /* 0x000a0010240c7981 */ /* 0x002ea8000c1e1d00 */
[----:B--2---:R1:W-:Y:S04]  /*0ef0*/  STG.E.128 desc[UR16][R34.64+0xa00], R12 ;  /* 0x000a000c22007986 */ /* 0x0043e8000c101d10 */
[----:B------:R-:W2:Y:S04]  /*0f00*/  LDG.E.128 R16, desc[UR16][R36.64+0xc00] ;  /* 0x000c001024107981 */ /* 0x000ea8000c1e1d00 */
[----:B--2---:R2:W-:Y:S04]  /*0f10*/  STG.E.128 desc[UR16][R34.64+0xc00], R16 ;  /* 0x000c001022007986 */ /* 0x0045e8000c101d10 */
[----:B---3--:R-:W3:Y:S04]  /*0f20*/  LDG.E.128 R20, desc[UR16][R36.64+0xe00] ;  /* 0x000e001024147981 */ /* 0x008ee8000c1e1d00 */
[----:B---3--:R3:W-:Y:S04]  /*0f30*/  STG.E.128 desc[UR16][R34.64+0xe00], R20 ;  /* 0x000e001422007986 */ /* 0x0087e8000c101d10 */
[----:B----4-:R-:W4:Y:S04]  /*0f40*/  LDG.E.128 R24, desc[UR16][R36.64+0x1000] ;  /* 0x0010001024187981 */ /* 0x010f28000c1e1d00 */
[----:B----4-:R4:W-:Y:S04]  /*0f50*/  STG.E.128 desc[UR16][R34.64+0x1000], R24 ;  /* 0x0010001822007986 */ /* 0x0109e8000c101d10 */
[----:B-----5:R-:W5:Y:S04]  /*0f60*/  LDG.E.128 R28, desc[UR16][R36.64+0x1200] ;  /* 0x00120010241c7981 */ /* 0x020f68000c1e1d00 */
[----:B-----5:R-:W-:Y:S04]  /*0f70*/  STG.E.128 desc[UR16][R34.64+0x1200], R28 ;  /* 0x0012001c22007986 */ /* 0x020fe8000c101d10 */
[----:B0-----:R-:W5:Y:S04]  /*0f80*/  LDG.E.128 R8, desc[UR16][R36.64+0x1400] ;  /* 0x0014001024087981 */ /* 0x001f68000c1e1d00 */
[----:B-----5:R-:W-:Y:S04]  /*0f90*/  STG.E.128 desc[UR16][R34.64+0x1400], R8 ;  /* 0x0014000822007986 */ /* 0x020fe8000c101d10 */
[----:B-1----:R-:W5:Y:S04]  /*0fa0*/  LDG.E.128 R12, desc[UR16][R36.64+0x1600] ;  /* 0x00160010240c7981 */ /* 0x002f68000c1e1d00 */
[----:B-----5:R-:W-:Y:S04]  /*0fb0*/  STG.E.128 desc[UR16][R34.64+0x1600], R12 ;  /* 0x0016000c22007986 */ /* 0x020fe8000c101d10 */
[----:B--2---:R-:W2:Y:S01]  /*0fc0*/  LDG.E.128 R16, desc[UR16][R36.64+0x1800] ;  /* 0x0018001024107981 */ /* 0x004ea2000c1e1d00 */
[----:B------:R-:W-:-:S05]  /*0fd0*/  VIADD R7, R7, 0x200 ;  /* 0x0000020007077836 */ /* 0x000fca0000000000 */
[----:B------:R-:W-:Y:S01]  /*0fe0*/  ISETP.GE.AND P1, PT, R7, R32, PT ;  /* 0x000000200700720c */ /* 0x000fe20003f26270 */
[----:B--2---:R-:W-:Y:S04]  /*0ff0*/  STG.E.128 desc[UR16][R34.64+0x1800], R16 ;  /* 0x0018001022007986 */ /* 0x004fe8000c101d10 */
[----:B---3--:R0:W2:Y:S01]  /*1000*/  LDG.E.128 R20, desc[UR16][R36.64+0x1a00] ;  /* 0x001a001024147981 */ /* 0x0080a2000c1e1d00 */
[----:B----4-:R-:W-:Y:S02]  /*1010*/  IADD3 R24, P3, R36, 0x2000, RZ ;  /* 0x0000200024187810 */ /* 0x010fe40007f7e0ff */
        /* <DEDUP_REMOVED lines=9> */
.L_x_694:
[----:B------:R-:W-:Y:S05]  /*10b0*/  BSYNC B2 ;  /* 0x0000000000027941 */ /* 0x000fea0003800000 */
.L_x_693:
[----:B------:R-:W-:Y:S01]  /*10c0*/  IADD3 R8, -R7, UR15, RZ ;  /* 0x0000000f07087c10 */ /* 0x000fe2000fffe1ff */
[----:B------:R-:W-:Y:S03]  /*10d0*/  BSSY B2, `(.L_x_696) ;  /* 0x000001d000027945 */ /* 0x000fe60003800000 */
[----:B------:R-:W-:-:S13]  /*10e0*/  ISETP.GT.AND P1, PT, R8, 0x80, PT ;  /* 0x000000800800780c */ /* 0x000fda0003f24270 */
[----:B------:R-:W-:Y:S05]  /*10f0*/  @!P1 BRA `(.L_x_697) ;  /* 0x0000000000689947 */ /* 0x000fea0003800000 */
[----:B------:R-:W2:Y:S04]  /*1100*/  LDG.E.128 R8, desc[UR16][R36.64+-0x400] ;  /* 0xfffc001024087981 */ /* 0x000ea8000c1e1d00 */
[----:B--2---:R0:W-:Y:S04]  /*1110*/  STG.E.128 desc[UR16][R34.64+-0x400], R8 ;  /* 0xfffc000822007986 */ /* 0x0041e8000c101d10 */
[----:B------:R-:W2:Y:S04]  /*1120*/  LDG.E.128 R12, desc[UR16][R36.64+-0x200] ;  /* 0xfffe0010240c7981 */ /* 0x000ea8000c1e1d00 */
[----:B--2---:R-:W-:Y:S04]  /*1130*/  STG.E.128 desc[UR16][R34.64+-0x200], R12 ;  /* 0xfffe000c22007986 */ /* 0x004fe8000c101d10 */
        /* <DEDUP_REMOVED lines=11> */
[----:B--2---:R-:W-:Y:S04]  /*11f0*/  STG.E.128 desc[UR16][R34.64+0x800], R8 ;  /* 0x0008000822007986 */ /* 0x004fe8000c101d10 */
[----:B------:R0:W2:Y:S01]  /*1200*/  LDG.E.128 R12, desc[UR16][R36.64+0xa00] ;  /* 0x000a0010240c7981 */ /* 0x0000a2000c1e1d00 */
        /* <DEDUP_REMOVED lines=9> */
.L_x_697:
[----:B------:R-:W-:Y:S05]  /*12a0*/  BSYNC B2 ;  /* 0x0000000000027941 */ /* 0x000fea0003800000 */
.L_x_696:
[----:B------:R-:W-:-:S13]  /*12b0*/  ISETP.LT.OR P0, PT, R7, UR15, P0 ;  /* 0x0000000f07007c0c */ /* 0x000fda0008701670 */
[----:B------:R-:W-:Y:S05]  /*12c0*/  @!P0 BRA `(.L_x_690) ;  /* 0x0000000000208947 */ /* 0x000fea0003800000 */
[----:B------:R-:W2:Y:S04]  /*12d0*/  LDG.E.128 R8, desc[UR16][R36.64+-0x400] ;  /* 0xfffc001024087981 */ /* 0x000ea8000c1e1d00 */
[----:B--2---:R3:W-:Y:S04]  /*12e0*/  STG.E.128 desc[UR16][R34.64+-0x400], R8 ;  /* 0xfffc000822007986 */ /* 0x0047e8000c101d10 */
[----:B------:R-:W2:Y:S04]  /*12f0*/  LDG.E.128 R12, desc[UR16][R36.64+-0x200] ;  /* 0xfffe0010240c7981 */ /* 0x000ea8000c1e1d00 */
[----:B--2---:R3:W-:Y:S04]  /*1300*/  STG.E.128 desc[UR16][R34.64+-0x200], R12 ;  /* 0xfffe000c22007986 */ /* 0x0047e8000c101d10 */
[----:B------:R-:W2:Y:S04]  /*1310*/  LDG.E.128 R16, desc[UR16][R36.64] ;  /* 0x0000001024107981 */ /* 0x000ea8000c1e1d00 */
[----:B--2---:R3:W-:Y:S04]  /*1320*/  STG.E.128 desc[UR16][R34.64], R16 ;  /* 0x0000001022007986 */ /* 0x0047e8000c101d10 */
[----:B------:R-:W2:Y:S04]  /*1330*/  LDG.E.128 R20, desc[UR16][R36.64+0x200] ;  /* 0x0002001024147981 */ /* 0x000ea8000c1e1d00 */
[----:B--2---:R3:W-:Y:S02]  /*1340*/  STG.E.128 desc[UR16][R34.64+0x200], R20 ;  /* 0x0002001422007986 */ /* 0x0047e4000c101d10 */
.L_x_690:
[----:B------:R-:W-:Y:S05]  /*1350*/  BSYNC B1 ;  /* 0x0000000000017941 */ /* 0x000fea0003800000 */
.L_x_689:
[----:B0123--:R-:W-:-:S05]  /*1360*/  IMAD.U32 R8, RZ, RZ, UR6 ;  /* 0x00000006ff087e24 */ /* 0x00ffca000f8e00ff */
[----:B------:R-:W-:-:S04]  /*1370*/  LEA.HI R3, R8, R3, RZ, 0x1b ;  /* 0x0000000308037211 */ /* 0x000fc800078fd8ff */
[----:B------:R-:W-:-:S13]  /*1380*/  ISETP.GE.AND P0, PT, R3, R0, PT ;  /* 0x000000000300720c */ /* 0x000fda0003f06270 */
[----:B------:R-:W-:Y:S05]  /*1390*/  @!P0 BRA `(.L_x_698) ;  /* 0xfffffff400448947 */ /* 0x000fea000383ffff */
[----:B------:R-:W-:Y:S05]  /*13a0*/  BSYNC B0 ;  /* 0x0000000000007941 */ /* 0x000fea0003800000 */
.L_x_686:
[----:B------:R-:W-:Y:S05]  /*13b0*/  EXIT ;  /* 0x000000000000794d */ /* 0x000fea0003800000 */
.L_x_699:
        /* <DEDUP_REMOVED lines=12> */
.L_x_746:


//--------------------- .text._ZN18transformer_engine16context_parallel28thd_partition_indices_kernelEPiS1_iiii --------------------------
	.section	.text._ZN18transformer_engine16context_parallel28thd_partition_indices_kernelEPiS1_iiii,"ax",@progbits
	.align	128
        .global         _ZN18transformer_engine16context_parallel28thd_partition_indices_kernelEPiS1_iiii
        .type           _ZN18transformer_engine16context_parallel28thd_partition_indices_kernelEPiS1_iiii,@function
        .size           _ZN18transformer_engine16context_parallel28thd_partition_indices_kernelEPiS1_iiii,(.L_x_747 - _ZN18transformer_engine16context_parallel28thd_partition_indices_kernelEPiS1_iiii)
        .other          _ZN18transformer_engine16context_parallel28thd_partition_indices_kernelEPiS1_iiii,@"STO_CUDA_ENTRY STV_DEFAULT"
_ZN18transformer_engine16context_parallel28thd_partition_indices_kernelEPiS1_iiii:
.text._ZN18transformer_engine16context_parallel28thd_partition_indices_kernelEPiS1_iiii:
[----:B------:R-:W0:Y:S01]  /*0000*/  LDC R1, c[0x0][0x28] ;  /* 0x00000a00ff017b82 */ /* 0x000e220000000800 */
[----:B------:R-:W1:Y:S01]  /*0010*/  S2R R16, SR_TID.X ;  /* 0x0000000000107919 */ /* 0x000e620000002100 */
[----:B------:R-:W-:Y:S01]  /*0020*/  ULDC UR4, c[0x0][0x220] ;  /* 0x0000880000047ab9 */ /* 0x000fe20000000800 */
[----:B------:R-:W-:Y:S01]  /*0030*/  ULDC.64 UR36, c[0x0][0x208] ;  /* 0x0000820000247ab9 */ /* 0x000fe20000000a00 */
[----:B------:R-:W-:Y:S01]  /*0040*/  IMAD.U32 R11, RZ, RZ, UR4 ;  /* 0x00000004ff0b7e24 */ /* 0x000fe2000f8e00ff */
[----:B------:R-:W-:Y:S01]  /*0050*/  ULDC UR4, c[0x0][0x228] ;  /* 0x00008a0000047ab9 */ /* 0x000fe20000000800 */
[----:B------:R-:W-:Y:S01]  /*0060*/  ULDC UR38, c[0x0][0x228] ;  /* 0x00008a0000267ab9 */ /* 0x000fe20000000800 */
[----:B------:R-:W-:Y:S01]  /*0070*/  IMAD.U32 R3, RZ, RZ, UR4 ;  /* 0x00000004ff037e24 */ /* 0x000fe2000f8e00ff */
[----:B------:R-:W-:Y:S01]  /*0080*/  ULDC UR39, c[0x0][0x220] ;  /* 0x0000880000277ab9 */ /* 0x000fe20000000800 */
[----:B-1----:R-:W-:-:S13]  /*0090*/  ISETP.GT.AND P0, PT, R16, R11, PT ;  /* 0x0000000b1000720c */ /* 0x002fda0003f04270 */
[----:B------:R-:W-:Y:S05]  /*00a0*/  @P0 BRA `(.L_x_700) ;  /* 0x0000000400480947 */ /* 0x000fea0003800000 */
[----:B------:R-:W1:Y:S01]  /*00b0*/  LDC R17, c[0x0][RZ] ;  /* 0x00000000ff117b82 */ /* 0x000e620000000800 */
[----:B------:R-:W-:Y:S01]  /*00c0*/  IMAD.SHL.U32 R18, R3, 0x2, RZ ;  /* 0x0000000203127824 */ /* 0x000fe200078e00ff */
[----:B------:R-:W-:-:S07]  /*00d0*/  MOV R22, R16 ;  /* 0x0000001000167202 */ /* 0x000fce0000000f00 */
.L_x_703:
[----:B--2---:R-:W2:Y:S02]  /*00e0*/  LDC.64 R24, c[0x0][0x218] ;  /* 0x00008600ff187b82 */ /* 0x004ea40000000a00 */
[----:B--2---:R-:W-:-:S06]  /*00f0*/  IMAD.WIDE R24, R22, 0x4, R24 ;  /* 0x0000000416187825 */ /* 0x004fcc00078e0218 */
[----:B------:R-:W2:Y:S01]  /*0100*/  LDG.E R24, desc[UR36][R24.64] ;  /* 0x0000002418187981 */ /* 0x000ea2000c1e1900 */
[-C--:B------:R-:W-:Y:S01]  /*0110*/  IABS R4, R18.reuse ;  /* 0x0000001200047213 */ /* 0x080fe20000000000 */
[----:B------:R-:W-:Y:S01]  /*0120*/  BSSY B6, `(.L_x_701) ;  /* 0x0000029000067945 */ /* 0x000fe20003800000 */
[----:B------:R-:W-:Y:S02]  /*0130*/  IABS R6, R18 ;  /* 0x0000001200067213 */ /* 0x000fe40000000000 */
[----:B------:R-:W3:Y:S03]  /*0140*/  I2F.RP R0, R4 ;  /* 0x0000000400007306 */ /* 0x000ee60000209400 */
[----:B------:R-:W-:-:S05]  /*0150*/  IMAD.MOV R6, RZ, RZ, -R6 ;  /* 0x000000ffff067224 */ /* 0x000fca00078e0a06 */
[----:B---3--:R-:W3:Y:S02]  /*0160*/  MUFU.RCP R0, R0 ;  /* 0x0000000000007308 */ /* 0x008ee40000001000 */
[----:B---3--:R-:W-:-:S06]  /*0170*/  VIADD R2, R0, 0xffffffe ;  /* 0x0ffffffe00027836 */ /* 0x008fcc0000000000 */
[----:B------:R3:W4:Y:S02]  /*0180*/  F2I.FTZ.U32.TRUNC.NTZ R3, R2 ;  /* 0x0000000200037305 */ /* 0x000724000021f000 */
[----:B---3--:R-:W-:Y:S01]  /*0190*/  HFMA2.MMA R2, -RZ, RZ, 0, 0 ;  /* 0x00000000ff027435 */ /* 0x008fe200000001ff */
[----:B----4-:R-:W-:-:S04]  /*01a0*/  IMAD.MOV R5, RZ, RZ, -R3 ;  /* 0x000000ffff057224 */ /* 0x010fc800078e0a03 */
[----:B------:R-:W-:-:S05]  /*01b0*/  IMAD R5, R5, R4, RZ ;  /* 0x0000000405057224 */ /* 0x000fca00078e02ff */
[----:B------:R-:W-:-:S04]  /*01c0*/  IMAD.HI.U32 R3, R3, R5, R2 ;  /* 0x0000000503037227 */ /* 0x000fc800078e0002 */
[----:B------:R-:W-:Y:S01]  /*01d0*/  IMAD.MOV.U32 R5, RZ, RZ, R6 ;  /* 0x000000ffff057224 */ /* 0x000fe200078e0006 */
[----:B--2---:R-:W-:Y:S02]  /*01e0*/  IABS R0, R24 ;  /* 0x0000001800007213 */ /* 0x004fe40000000000 */
[----:B------:R-:W-:-:S03]  /*01f0*/  ISETP.GE.AND P2, PT, R24, RZ, PT ;  /* 0x000000ff1800720c */ /* 0x000fc60003f46270 */
[----:B------:R-:W-:-:S04]  /*0200*/  IMAD.HI.U32 R3, R3, R0, RZ ;  /* 0x0000000003037227 */ /* 0x000fc800078e00ff */
[----:B------:R-:W-:-:S05]  /*0210*/  IMAD R3, R3, R5, R0 ;  /* 0x0000000503037224 */ /* 0x000fca00078e0200 */
[----:B------:R-:W-:-:S13]  /*0220*/  ISETP.GT.U32.AND P0, PT, R4, R3, PT ;  /* 0x000000030400720c */ /* 0x000fda0003f04070 */
[----:B------:R-:W-:Y:S01]  /*0230*/  @!P0 IMAD.IADD R3, R3, 0x1, -R4 ;  /* 0x0000000103038824 */ /* 0x000fe200078e0a04 */
[----:B------:R-:W-:-:S04]  /*0240*/  ISETP.NE.AND P0, PT, R18, RZ, PT ;  /* 0x000000ff1200720c */ /* 0x000fc80003f05270 */
[----:B------:R-:W-:-:S13]  /*0250*/  ISETP.GT.U32.AND P1, PT, R4, R3, PT ;  /* 0x000000030400720c */ /* 0x000fda0003f24070 */
[----:B------:R-:W-:-:S05]  /*0260*/  @!P1 IMAD.IADD R3, R3, 0x1, -R4 ;  /* 0x0000000103039824 */ /* 0x000fca00078e0a04 */
[----:B------:R-:W-:Y:S02]  /*0270*/  @!P2 IADD3 R3, -R3, RZ, RZ ;  /* 0x000000ff0303a210 */ /* 0x000fe40007ffe1ff */
[----:B------:R-:W-:-:S04]  /*0280*/  @!P0 LOP3.LUT R3, RZ, R18, RZ, 0x33, !PT ;  /* 0x00000012ff038212 */ /* 0x000fc800078e33ff */
[----:B------:R-:W-:-:S13]  /*0290*/  ISETP.NE.AND P0, PT, R3, RZ, PT ;  /* 0x000000ff0300720c */ /* 0x000fda0003f05270 */
[----:B------:R-:W-:Y:S05]  /*02a0*/  @!P0 BRA `(.L_x_702) ;  /* 0x0000000000408947 */ /* 0x000fea0003800000 */
[----:B------:R-:W-:Y:S01]  /*02b0*/  MOV R2, 0x18 ;  /* 0x0000001800027802 */ /* 0x000fe20000000f00 */
[----:B------:R-:W-:Y:S01]  /*02c0*/  ULDC.64 UR4, c[0x4][0x8] ;  /* 0x0100020000047ab9 */ /* 0x000fe20000000a00 */
[----:B------:R-:W-:Y:S01]  /*02d0*/  ULDC.64 UR6, c[0x4][0x0] ;  /* 0x0100000000067ab9 */ /* 0x000fe20000000a00 */
[----:B------:R-:W-:Y:S01]  /*02e0*/  IMAD.U32 R4, RZ, RZ, UR4 ;  /* 0x00000004ff047e24 */ /* 0x000fe2000f8e00ff */
[----:B------:R-:W-:Y:S01]  /*02f0*/  MOV R12, 0x1 ;  /* 0x00000001000c7802 */ /* 0x000fe20000000f00 */
[----:B------:R-:W-:Y:S01]  /*0300*/  IMAD.U32 R5, RZ, RZ, UR5 ;  /* 0x00000005ff057e24 */ /* 0x000fe2000f8e00ff */
[----:B------:R-:W2:Y:S01]  /*0310*/  LDC.64 R2, c[0x4][R2] ;  /* 0x0100000002027b82 */ /* 0x000ea20000000a00 */
[----:B------:R-:W-:Y:S01]  /*0320*/  ULDC.64 UR4, c[0x4][0x10] ;  /* 0x0100040000047ab9 */ /* 0x000fe20000000a00 */
[----:B------:R-:W-:Y:S01]  /*0330*/  IMAD.U32 R10, RZ, RZ, UR6 ;  /* 0x00000006ff0a7e24 */ /* 0x000fe2000f8e00ff */
[----:B------:R-:W-:Y:S01]  /*0340*/  MOV R7, UR5 ;  /* 0x0000000500077c02 */ /* 0x000fe20008000f00 */
[----:B------:R-:W-:-:S02]  /*0350*/  IMAD.U32 R6, RZ, RZ, UR4 ;  /* 0x00000004ff067e24 */ /* 0x000fc4000f8e00ff */
[----:B------:R-:W-:Y:S02]  /*0360*/  IMAD.U32 R11, RZ, RZ, UR7 ;  /* 0x00000007ff0b7e24 */ /* 0x000fe4000f8e00ff */
[----:B------:R-:W-:Y:S02]  /*0370*/  IMAD.MOV.U32 R8, RZ, RZ, 0x5a ;  /* 0x0000005aff087424 */ /* 0x000fe400078e00ff */
[----:B------:R-:W-:-:S07]  /*0380*/  IMAD.MOV.U32 R13, RZ, RZ, RZ ;  /* 0x000000ffff0d7224 */ /* 0x000fce00078e00ff */
[----:B------:R-:W-:-:S07]  /*0390*/  LEPC R20, `(.L_x_702) ;  /* 0x000000001014794e */ /* 0x000fce0000000000 */
[----:B012---:R-:W-:Y:S05]  /*03a0*/  CALL.ABS.NOINC R2 ;  /* 0x0000000002007343 */ /* 0x007fea0003c00000 */
.L_x_702:
[----:B------:R-:W-:Y:S05]  /*03b0*/  BSYNC B6 ;  /* 0x0000000000067941 */ /* 0x000fea0003800000 */
.L_x_701:
[----:B------:R-:W-:Y:S01]  /*03c0*/  IMAD.U32 R3, RZ, RZ, UR38 ;  /* 0x00000026ff037e24 */ /* 0x000fe2000f8e00ff */
[----:B------:R-:W2:Y:S01]  /*03d0*/  S2UR UR5, SR_CgaCtaId ;  /* 0x00000000000579c3 */ /* 0x000ea20000008800 */
[----:B------:R-:W-:Y:S01]  /*03e0*/  UMOV UR4, 0x400 ;  /* 0x0000040000047882 */ /* 0x000fe20000000000 */
[----:B------:R-:W-:Y:S02]  /*03f0*/  IMAD.U32 R11, RZ, RZ, UR39 ;  /* 0x00000027ff0b7e24 */ /* 0x000fe4000f8e00ff */
[----:B------:R-:W-:-:S04]  /*0400*/  IABS R7, R3 ;  /* 0x0000000300077213 */ /* 0x000fc80000000000 */
[----:B------:R-:W3:Y:S08]  /*0410*/  I2F.RP R0, R7 ;  /* 0x0000000700007306 */ /* 0x000ef00000209400 */
[----:B---3--:R-:W3:Y:S01]  /*0420*/  MUFU.RCP R0, R0 ;  /* 0x0000000000007308 */ /* 0x008ee20000001000 */
[----:B--2---:R-:W-:Y:S01]  /*0430*/  ULEA UR4, UR5, UR4, 0x18 ;  /* 0x0000000405047291 */ /* 0x004fe2000f8ec03f */
[----:B---3--:R-:W-:-:S06]  /*0440*/  IADD3 R4, R0, 0xffffffe, RZ ;  /* 0x0ffffffe00047810 */ /* 0x008fcc0007ffe0ff */
[----:B------:R2:W3:Y:S02]  /*0450*/  F2I.FTZ.U32.TRUNC.NTZ R5, R4 ;  /* 0x0000000400057305 */ /* 0x0004e4000021f000 */
[----:B--2---:R-:W-:Y:S02]  /*0460*/  IMAD.MOV.U32 R4, RZ, RZ, RZ ;  /* 0x000000ffff047224 */ /* 0x004fe400078e00ff */
[----:B---3--:R-:W-:-:S04]  /*0470*/  IMAD.MOV R2, RZ, RZ, -R5 ;  /* 0x000000ffff027224 */ /* 0x008fc800078e0a05 */
[----:B------:R-:W-:Y:S01]  /*0480*/  IMAD R9, R2, R7, RZ ;  /* 0x0000000702097224 */ /* 0x000fe200078e02ff */
[----:B------:R-:W-:Y:S02]  /*0490*/  IABS R2, R24 ;  /* 0x0000001800027213 */ /* 0x000fe40000000000 */
[----:B------:R-:W-:Y:S01]  /*04a0*/  LOP3.LUT R24, R24, R3, RZ, 0x3c, !PT ;  /* 0x0000000318187212 */ /* 0x000fe200078e3cff */
[----:B------:R-:W-:-:S03]  /*04b0*/  IMAD.HI.U32 R5, R5, R9, R4 ;  /* 0x0000000905057227 */ /* 0x000fc600078e0004 */
[----:B------:R-:W-:-:S03]  /*04c0*/  ISETP.GE.AND P1, PT, R24, RZ, PT ;  /* 0x000000ff1800720c */ /* 0x000fc60003f26270 */
[----:B------:R-:W-:-:S05]  /*04d0*/  IMAD.HI.U32 R5, R5, R2, RZ ;  /* 0x0000000205057227 */ /* 0x000fca00078e00ff */
[----:B------:R-:W-:-:S05]  /*04e0*/  IADD3 R0, -R5, RZ, RZ ;  /* 0x000000ff05007210 */ /* 0x000fca0007ffe1ff */
[----:B------:R-:W-:-:S05]  /*04f0*/  IMAD R0, R7, R0, R2 ;  /* 0x0000000007007224 */ /* 0x000fca00078e0202 */
[----:B------:R-:W-:-:S13]  /*0500*/  ISETP.GT.U32.AND P2, PT, R7, R0, PT ;  /* 0x000000000700720c */ /* 0x000fda0003f44070 */
[----:B------:R-:W-:Y:S02]  /*0510*/  @!P2 IMAD.IADD R0, R0, 0x1, -R7 ;  /* 0x000000010000a824 */ /* 0x000fe400078e0a07 */
[----:B------:R-:W-:Y:S01]  /*0520*/  @!P2 VIADD R5, R5, 0x1 ;  /* 0x000000010505a836 */ /* 0x000fe20000000000 */
[----:B------:R-:W-:Y:S02]  /*0530*/  ISETP.NE.AND P2, PT, R3, RZ, PT ;  /* 0x000000ff0300720c */ /* 0x000fe40003f45270 */
[----:B------:R-:W-:Y:S02]  /*0540*/  ISETP.GE.U32.AND P0, PT, R0, R7, PT ;  /* 0x000000070000720c */ /* 0x000fe40003f06070 */
[----:B------:R-:W-:Y:S02]  /*0550*/  LEA R0, R22, UR4, 0x2 ;  /* 0x0000000416007c11 */ /* 0x000fe4000f8e10ff */
[----:B-1----:R-:W-:-:S09]  /*0560*/  IADD3 R22, R17, R22, RZ ;  /* 0x0000001611167210 */ /* 0x002fd20007ffe0ff */
[----:B------:R-:W-:Y:S02]  /*0570*/  @P0 IADD3 R5, R5, 0x1, RZ ;  /* 0x0000000105050810 */ /* 0x000fe40007ffe0ff */
[----:B------:R-:W-:-:S03]  /*0580*/  ISETP.GT.AND P0, PT, R22, R11, PT ;  /* 0x0000000b1600720c */ /* 0x000fc60003f04270 */
[----:B------:R-:W-:Y:S01]  /*0590*/  @!P1 IMAD.MOV R5, RZ, RZ, -R5 ;  /* 0x000000ffff059224 */ /* 0x000fe200078e0a05 */
[----:B------:R-:W-:-:S05]  /*05a0*/  @!P2 LOP3.LUT R5, RZ, R3, RZ, 0x33, !PT ;  /* 0x00000003ff05a212 */ /* 0x000fca00078e33ff */
[----:B------:R2:W-:Y:S04]  /*05b0*/  STS [R0], R5 ;  /* 0x0000000500007388 */ /* 0x0005e80000000800 */
[----:B------:R-:W-:Y:S05]  /*05c0*/  @!P0 BRA `(.L_x_703) ;  /* 0xfffffff800c48947 */ /* 0x000fea000383ffff */
.L_x_700:
[----:B------:R-:W1:Y:S01]  /*05d0*/  LDC R9, c[0x0][RZ] ;  /* 0x00000000ff097b82 */ /* 0x000e620000000800 */
[----:B------:R-:W-:Y:S05]  /*05e0*/  WARPSYNC.ALL ;  /* 0x0000000000007948 */ /* 0x000fea0003800000 */
[----:B------:R-:W-:Y:S02]  /*05f0*/  IABS R7, R3 ;  /* 0x0000000300077213 */ /* 0x000fe40000000000 */
[----:B------:R-:W3:Y:S02]  /*0600*/  LDC R6, c[0x0][0x224] ;  /* 0x00008900ff067b82 */ /* 0x000ee40000000800 */
[----:B--2---:R-:W2:Y:S06]  /*0610*/  I2F.RP R0, R7 ;  /* 0x0000000700007306 */ /* 0x004eac0000209400 */
[----:B------:R-:W1:Y:S02]  /*0620*/  S2UR UR4, SR_CTAID.X ;  /* 0x00000000000479c3 */ /* 0x000e640000002500 */
[----:B--2---:R-:W2:Y:S02]  /*0630*/  MUFU.RCP R0, R0 ;  /* 0x0000000000007308 */ /* 0x004ea40000001000 */
[----:B--2---:R-:W-:-:S06]  /*0640*/  VIADD R4, R0, 0xffffffe ;  /* 0x0ffffffe00047836 */ /* 0x004fcc0000000000 */
[----:B------:R2:W4:Y:S02]  /*0650*/  F2I.FTZ.U32.TRUNC.NTZ R5, R4 ;  /* 0x0000000400057305 */ /* 0x000524000021f000 */
[----:B--2---:R-:W-:Y:S01]  /*0660*/  MOV R4, RZ ;  /* 0x000000ff00047202 */ /* 0x004fe20000000f00 */
[----:B----4-:R-:W-:-:S04]  /*0670*/  IMAD.MOV R2, RZ, RZ, -R5 ;  /* 0x000000ffff027224 */ /* 0x010fc800078e0a05 */
[----:B------:R-:W-:Y:S01]  /*0680*/  IMAD R13, R2, R7, RZ ;  /* 0x00000007020d7224 */ /* 0x000fe200078e02ff */
[----:B---3--:R-:W-:-:S03]  /*0690*/  IABS R2, R6 ;  /* 0x0000000600027213 */ /* 0x008fc60000000000 */
[----:B------:R-:W-:-:S06]  /*06a0*/  IMAD.HI.U32 R13, R5, R13, R4 ;  /* 0x0000000d050d7227 */ /* 0x000fcc00078e0004 */
[----:B------:R-:W-:-:S04]  /*06b0*/  IMAD.HI.U32 R0, R13, R2, RZ ;  /* 0x000000020d007227 */ /* 0x000fc800078e00ff */
[----:B------:R-:W-:-:S04]  /*06c0*/  IMAD.MOV R5, RZ, RZ, -R0 ;  /* 0x000000ffff057224 */ /* 0x000fc800078e0a00 */
[C---:B------:R-:W-:Y:S01]  /*06d0*/  IMAD R2, R7.reuse, R5, R2 ;  /* 0x0000000507027224 */ /* 0x040fe200078e0202 */
[----:B------:R-:W-:Y:S04]  /*06e0*/  BAR.SYNC.DEFER_BLOCKING 0x0 ;  /* 0x0000000000007b1d */ /* 0x000fe80000010000 */
[----:B------:R-:W-:-:S13]  /*06f0*/  ISETP.GT.U32.AND P2, PT, R7, R2, PT ;  /* 0x000000020700720c */ /* 0x000fda0003f44070 */
[----:B------:R-:W-:Y:S01]  /*0700*/  @!P2 IMAD.IADD R2, R2, 0x1, -R7 ;  /* 0x000000010202a824 */ /* 0x000fe200078e0a07 */
[----:B------:R-:W-:Y:S02]  /*0710*/  @!P2 IADD3 R0, R0, 0x1, RZ ;  /* 0x000000010000a810 */ /* 0x000fe40007ffe0ff */
[----:B------:R-:W-:Y:S02]  /*0720*/  ISETP.NE.AND P2, PT, R3, RZ, PT ;  /* 0x000000ff0300720c */ /* 0x000fe40003f45270 */
[----:B------:R-:W-:Y:S01]  /*0730*/  ISETP.GE.U32.AND P1, PT, R2, R7, PT ;  /* 0x000000070200720c */ /* 0x000fe20003f26070 */
[C---:B-1----:R-:W-:Y:S01]  /*0740*/  IMAD R7, R9.reuse, UR4, R16 ;  /* 0x0000000409077c24 */ /* 0x042fe2000f8e0210 */
[----:B------:R-:W-:Y:S01]  /*0750*/  LOP3.LUT R2, R6, R3, RZ, 0x3c, !PT ;  /* 0x0000000306027212 */ /* 0x000fe200078e3cff */
[----:B------:R-:W-:Y:S02]  /*0760*/  ULDC UR4, c[0x0][0xc] ;  /* 0x0000030000047ab9 */ /* 0x000fe40000000800 */
[----:B------:R-:W-:Y:S01]  /*0770*/  IMAD R5, R9, UR4, RZ ;  /* 0x0000000409057c24 */ /* 0x000fe2000f8e02ff */
[----:B------:R-:W-:-:S07]  /*0780*/  ISETP.GE.AND P0, PT, R2, RZ, PT ;  /* 0x000000ff0200720c */ /* 0x000fce0003f06270 */
[----:B------:R-:W-:-:S06]  /*0790*/  @P1 VIADD R0, R0, 0x1 ;  /* 0x0000000100001836 */ /* 0x000fcc0000000000 */
[----:B------:R-:W-:Y:S01]  /*07a0*/  @!P0 IMAD.MOV R0, RZ, RZ, -R0 ;  /* 0x000000ffff008224 */ /* 0x000fe200078e0a00 */
[----:B------:R-:W-:-:S04]  /*07b0*/  @!P2 LOP3.LUT R0, RZ, R3, RZ, 0x33, !PT ;  /* 0x00000003ff00a212 */ /* 0x000fc800078e33ff */
[----:B------:R-:W-:-:S13]  /*07c0*/  ISETP.GE.AND P0, PT, R7, R0, PT ;  /* 0x000000000700720c */ /* 0x000fda0003f06270 */
[----:B------:R-:W-:Y:S05]  /*07d0*/  @P0 EXIT ;  /* 0x000000000000094d */ /* 0x000fea0003800000 */
[----:B------:R-:W-:Y:S01]  /*07e0*/  ISETP.GT.AND P0, PT, R11, 0x1, PT ;  /* 0x000000010b00780c */ /* 0x000fe20003f04270 */
[----:B------:R-:W-:Y:S01]  /*07f0*/  ULDC UR6, c[0x0][0x22c] ;  /* 0x00008b0000067ab9 */ /* 0x000fe20000000800 */
[----:B------:R-:W-:-:S04]  /*0800*/  LEA R2, R3, 0xfffffffe, 0x1 ;  /* 0xfffffffe03027811 */ /* 0x000fc800078e08ff */
[----:B------:R-:W-:-:S07]  /*0810*/  IADD3 R2, R2, -UR6, RZ ;  /* 0x8000000602027c10 */ /* 0x000fce000fffe0ff */
[----:B------:R-:W-:Y:S05]  /*0820*/  @P0 BRA `(.L_x_704) ;  /* 0x0000000400780947 */ /* 0x000fea0003800000 */
[----:B------:R-:W1:Y:S01]  /*0830*/  I2F.U32.RP R6, R5 ;  /* 0x0000000500067306 */ /* 0x000e620000209000 */
[----:B------:R-:W-:Y:S01]  /*0840*/  IMAD.MOV R11, RZ, RZ, -R5 ;  /* 0x000000ffff0b7224 */ /* 0x000fe200078e0a05 */
[C---:B------:R-:W-:Y:S01]  /*0850*/  IADD3 R4, R5.reuse, R7, RZ ;  /* 0x0000000705047210 */ /* 0x040fe20007ffe0ff */
[----:B------:R-:W-:Y:S01]  /*0860*/  BSSY B0, `(.L_x_705) ;  /* 0x000002e000007945 */ /* 0x000fe20003800000 */
[----:B------:R-:W-:Y:S02]  /*0870*/  ISETP.NE.U32.AND P2, PT, R5, RZ, PT ;  /* 0x000000ff0500720c */ /* 0x000fe40003f45070 */
[----:B------:R-:W-:-:S04]  /*0880*/  LOP3.LUT R4, RZ, R4, RZ, 0x33, !PT ;  /* 0x00000004ff047212 */ /* 0x000fc800078e33ff */
[----:B------:R-:W-:Y:S01]  /*0890*/  IADD3 R4, R4, R0, R5 ;  /* 0x0000000004047210 */ /* 0x000fe20007ffe005 */
[----:B-1----:R-:W1:Y:S02]  /*08a0*/  MUFU.RCP R6, R6 ;  /* 0x0000000600067308 */ /* 0x002e640000001000 */
[----:B-1----:R-:W-:-:S06]  /*08b0*/  VIADD R8, R6, 0xffffffe ;  /* 0x0ffffffe06087836 */ /* 0x002fcc0000000000 */
[----:B------:R1:W2:Y:S02]  /*08c0*/  F2I.FTZ.U32.TRUNC.NTZ R9, R8 ;  /* 0x0000000800097305 */ /* 0x0002a4000021f000 */
[----:B-1----:R-:W-:Y:S02]  /*08d0*/  IMAD.MOV.U32 R8, RZ, RZ, RZ ;  /* 0x000000ffff087224 */ /* 0x002fe400078e00ff */
[----:B--2---:R-:W-:-:S04]  /*08e0*/  IMAD R11, R11, R9, RZ ;  /* 0x000000090b0b7224 */ /* 0x004fc800078e02ff */
[----:B------:R-:W-:-:S06]  /*08f0*/  IMAD.HI.U32 R9, R9, R11, R8 ;  /* 0x0000000b09097227 */ /* 0x000fcc00078e0008 */
[----:B------:R-:W-:-:S04]  /*0900*/  IMAD.HI.U32 R9, R9, R4, RZ ;  /* 0x0000000409097227 */ /* 0x000fc800078e00ff */
[----:B------:R-:W-:-:S04]  /*0910*/  IMAD.MOV R6, RZ, RZ, -R9 ;  /* 0x000000ffff067224 */ /* 0x000fc800078e0a09 */
[----:B------:R-:W-:-:S05]  /*0920*/  IMAD R4, R5, R6, R4 ;  /* 0x0000000605047224 */ /* 0x000fca00078e0204 */
[----:B------:R-:W-:-:S13]  /*0930*/  ISETP.GE.U32.AND P0, PT, R4, R5, PT ;  /* 0x000000050400720c */ /* 0x000fda0003f06070 */
[----:B------:R-:W-:Y:S01]  /*0940*/  @P0 IADD3 R4, -R5, R4, RZ ;  /* 0x0000000405040210 */ /* 0x000fe20007ffe1ff */
[----:B------:R-:W-:-:S03]  /*0950*/  @P0 VIADD R9, R9, 0x1 ;  /* 0x0000000109090836 */ /* 0x000fc60000000000 */
[----:B------:R-:W-:-:S13]  /*0960*/  ISETP.GE.U32.AND P1, PT, R4, R5, PT ;  /* 0x000000050400720c */ /* 0x000fda0003f26070 */
[----:B------:R-:W-:Y:S01]  /*0970*/  @P1 VIADD R9, R9, 0x1 ;  /* 0x0000000109091836 */ /* 0x000fe20000000000 */
[----:B------:R-:W-:-:S04]  /*0980*/  @!P2 LOP3.LUT R9, RZ, R5, RZ, 0x33, !PT ;  /* 0x00000005ff09a212 */ /* 0x000fc800078e33ff */
[C---:B------:R-:W-:Y:S02]  /*0990*/  IADD3 R4, R9.reuse, 0x1, RZ ;  /* 0x0000000109047810 */ /* 0x040fe40007ffe0ff */
[----:B------:R-:W-:Y:S02]  /*09a0*/  ISETP.GE.U32.AND P0, PT, R9, 0x3, PT ;  /* 0x000000030900780c */ /* 0x000fe40003f06070 */
[----:B------:R-:W-:-:S13]  /*09b0*/  LOP3.LUT P1, R4, R4, 0x3, RZ, 0xc0, !PT ;  /* 0x0000000304047812 */ /* 0x000fda000782c0ff */
[----:B------:R-:W-:Y:S05]  /*09c0*/  @!P1 BRA `(.L_x_706) ;  /* 0x00000000005c9947 */ /* 0x000fea0003800000 */
[----:B------:R-:W1:Y:S01]  /*09d0*/  S2UR UR5, SR_CgaCtaId ;  /* 0x00000000000579c3 */ /* 0x000e620000008800 */
[----:B------:R-:W-:Y:S01]  /*09e0*/  UMOV UR4, 0x400 ;  /* 0x0000040000047882 */ /* 0x000fe20000000000 */
[----:B------:R-:W-:-:S06]  /*09f0*/  VIADD R13, R3, 0xffffffff ;  /* 0xffffffff030d7836 */ /* 0x000fcc0000000000 */
[----:B------:R-:W2:Y:S01]  /*0a00*/  LDC.64 R8, c[0x0][0x210] ;  /* 0x00008400ff087b82 */ /* 0x000ea20000000a00 */
[----:B-1----:R-:W-:Y:S01]  /*0a10*/  ULEA UR4, UR5, UR4, 0x18 ;  /* 0x0000000405047291 */ /* 0x002fe2000f8ec03f */
[----:B--2---:R-:W-:-:S08]  /*0a20*/  IMAD.WIDE R8, R7, 0x4, R8 ;  /* 0x0000000407087825 */ /* 0x004fd000078e0208 */
[----:B------:R-:W1:Y:S02]  /*0a30*/  LDS.64 R10, [UR4] ;  /* 0x00000004ff0a7984 */ /* 0x000e640008000a00 */
[----:B-1----:R-:W-:Y:S02]  /*0a40*/  IMAD.IADD R11, R11, 0x1, -R10 ;  /* 0x000000010b0b7824 */ /* 0x002fe400078e0a0a */
[----:B------:R-:W-:Y:S01]  /*0a50*/  IMAD R6, R10, R13, RZ ;  /* 0x0000000d0a067224 */ /* 0x000fe200078e02ff */
[----:B------:R-:W-:Y:S02]  /*0a60*/  IADD3 R10, R7, -R10, RZ ;  /* 0x8000000a070a7210 */ /* 0x000fe40007ffe0ff */
[----:B------:R-:W-:-:S04]  /*0a70*/  LEA.HI R11, R11, R11, RZ, 0x1 ;  /* 0x0000000b0b0b7211 */ /* 0x000fc800078f08ff */
[----:B------:R-:W-:-:S07]  /*0a80*/  SHF.R.S32.HI R11, RZ, 0x1, R11 ;  /* 0x00000001ff0b7819 */ /* 0x000fce000001140b */
.L_x_707:
[----:B------:R-:W-:Y:S01]  /*0a90*/  ISETP.GE.AND P1, PT, R10, R11, PT ;  /* 0x0000000b0a00720c */ /* 0x000fe20003f26270 */
[----:B------:R-:W-:Y:S02]  /*0aa0*/  VIADD R4, R4, 0xffffffff ;  /* 0xffffffff04047836 */ /* 0x000fe40000000000 */
[----:B------:R-:W-:Y:S01]  /*0ab0*/  IMAD.IADD R13, R6, 0x1, R7 ;  /* 0x00000001060d7824 */ /* 0x000fe200078e0207 */
[----:B------:R-:W-:Y:S01]  /*0ac0*/  SEL R12, R2, UR6, P1 ;  /* 0x00000006020c7c07 */ /* 0x000fe20008800000 */
[C---:B------:R-:W-:Y:S01]  /*0ad0*/  IMAD.IADD R10, R5.reuse, 0x1, R10 ;  /* 0x00000001050a7824 */ /* 0x040fe200078e020a */
[----:B------:R-:W-:Y:S02]  /*0ae0*/  ISETP.NE.AND P1, PT, R4, RZ, PT ;  /* 0x000000ff0400720c */ /* 0x000fe40003f25270 */
[----:B------:R-:W-:Y:S01]  /*0af0*/  IADD3 R7, R5, R7, RZ ;  /* 0x0000000705077210 */ /* 0x000fe20007ffe0ff */
[----:B------:R-:W-:-:S05]  /*0b00*/  IMAD R13, R11, R12, R13 ;  /* 0x0000000c0b0d7224 */ /* 0x000fca00078e020d */
[----:B------:R1:W-:Y:S02]  /*0b10*/  STG.E desc[UR36][R8.64], R13 ;  /* 0x0000000d08007986 */ /* 0x0003e4000c101924 */
[----:B-1----:R-:W-:-:S03]  /*0b20*/  IMAD.WIDE R8, R5, 0x4, R8 ;  /* 0x0000000405087825 */ /* 0x002fc600078e0208 */
[----:B------:R-:W-:Y:S05]  /*0b30*/  @P1 BRA `(.L_x_707) ;  /* 0xfffffffc00d41947 */ /* 0x000fea000383ffff */
.L_x_706:
[----:B------:R-:W-:Y:S05]  /*0b40*/  BSYNC B0 ;  /* 0x0000000000007941 */ /* 0x000fea0003800000 */
.L_x_705:
[----:B------:R-:W-:Y:S05]  /*0b50*/  @!P0 EXIT ;  /* 0x000000000000894d */ /* 0x000fea0003800000 */
[----:B------:R-:W1:Y:S01]  /*0b60*/  S2UR UR5, SR_CgaCtaId ;  /* 0x00000000000579c3 */ /* 0x000e620000008800 */
[----:B------:R-:W-:-:S07]  /*0b70*/  UMOV UR4, 0x400 ;  /* 0x0000040000047882 */ /* 0x000fce0000000000 */
[----:B------:R-:W2:Y:S01]  /*0b80*/  LDC.64 R10, c[0x0][0x210] ;  /* 0x00008400ff0a7b82 */ /* 0x000ea20000000a00 */
[----:B-1----:R-:W-:-:S09]  /*0b90*/  ULEA UR4, UR5, UR4, 0x18 ;  /* 0x0000000405047291 */ /* 0x002fd2000f8ec03f */
[----:B------:R-:W1:Y:S02]  /*0ba0*/  LDS.64 R8, [UR4] ;  /* 0x00000004ff087984 */ /* 0x000e640008000a00 */
[----:B-1----:R-:W-:-:S05]  /*0bb0*/  IMAD.IADD R9, R9, 0x1, -R8 ;  /* 0x0000000109097824 */ /* 0x002fca00078e0a08 */
[----:B------:R-:W-:-:S04]  /*0bc0*/  LEA.HI R4, R9, R9, RZ, 0x1 ;  /* 0x0000000909047211 */ /* 0x000fc800078f08ff */
[----:B--2---:R-:W-:-:S07]  /*0bd0*/  SHF.R.S32.HI R4, RZ, 0x1, R4 ;  /* 0x00000001ff047819 */ /* 0x004fce0000011404 */
.L_x_708:
[----:B------:R-:W-:Y:S01]  /*0be0*/  IMAD.IADD R15, R5, 0x1, R7 ;  /* 0x00000001050f7824 */ /* 0x000fe200078e0207 */
[----:B------:R-:W-:Y:S01]  /*0bf0*/  IADD3 R9, -R8, R7, RZ ;  /* 0x0000000708097210 */ /* 0x000fe20007ffe1ff */
[----:B------:R-:W-:-:S03]  /*0c00*/  IMAD.WIDE R12, R7, 0x4, R10 ;  /* 0x00000004070c7825 */ /* 0x000fc600078e020a */
[----:B------:R-:W-:Y:S01]  /*0c10*/  ISETP.GE.AND P1, PT, R9, R4, PT ;  /* 0x000000040900720c */ /* 0x000fe20003f26270 */
[----:B------:R-:W-:Y:S01]  /*0c20*/  IMAD.IADD R14, R5, 0x1, R15 ;  /* 0x00000001050e7824 */ /* 0x000fe200078e020f */
[----:B------:R-:W-:Y:S01]  /*0c30*/  IADD3 R15, R15, -R8, RZ ;  /* 0x800000080f0f7210 */ /* 0x000fe20007ffe0ff */
[----:B------:R-:W-:Y:S01]  /*0c40*/  IMAD R6, R8, R3, R9 ;  /* 0x0000000308067224 */ /* 0x000fe200078e0209 */
[----:B------:R-:W-:Y:S01]  /*0c50*/  SEL R9, R2, UR6, P1 ;  /* 0x0000000602097c07 */ /* 0x000fe20008800000 */
[----:B------:R-:W-:Y:S01]  /*0c60*/  IMAD.IADD R7, R5, 0x1, R14 ;  /* 0x0000000105077824 */ /* 0x000fe200078e020e */
[----:B------:R-:W-:Y:S01]  /*0c70*/  ISETP.GE.AND P0, PT, R15, R4, PT ;  /* 0x000000040f00720c */ /* 0x000fe20003f06270 */
[----:B------:R-:W-:Y:S02]  /*0c80*/  IMAD.IADD R19, R14, 0x1, -R8 ;  /* 0x000000010e137824 */ /* 0x000fe400078e0a08 */
[----:B------:R-:W-:Y:S01]  /*0c90*/  IMAD.WIDE R16, R5, 0x4, R12 ;  /* 0x0000000405107825 */ /* 0x000fe200078e020c */
[----:B------:R-:W-:-:S02]  /*0ca0*/  IADD3 R21, -R8, R7, RZ ;  /* 0x0000000708157210 */ /* 0x000fc40007ffe1ff */
[-C--:B------:R-:W-:Y:S01]  /*0cb0*/  ISETP.GE.AND P1, PT, R19, R4.reuse, PT ;  /* 0x000000041300720c */ /* 0x080fe20003f26270 */
[CC--:B------:R-:W-:Y:S01]  /*0cc0*/  IMAD R20, R8.reuse, R3.reuse, R19 ;  /* 0x0000000308147224 */ /* 0x0c0fe200078e0213 */
[----:B------:R-:W-:Y:S01]  /*0cd0*/  ISETP.GE.AND P2, PT, R21, R4, PT ;  /* 0x000000041500720c */ /* 0x000fe20003f46270 */
[-C--:B------:R-:W-:Y:S01]  /*0ce0*/  IMAD R18, R8, R3.reuse, R15 ;  /* 0x0000000308127224 */ /* 0x080fe200078e020f */
[C---:B------:R-:W-:Y:S01]  /*0cf0*/  SEL R19, R2.reuse, UR6, P0 ;  /* 0x0000000602137c07 */ /* 0x040fe20008000000 */
[----:B------:R-:W-:Y:S01]  /*0d00*/  IMAD.WIDE R14, R5, 0x4, R16 ;  /* 0x00000004050e7825 */ /* 0x000fe200078e0210 */
[C---:B------:R-:W-:Y:S02]  /*0d10*/  SEL R23, R2.reuse, UR6, P1 ;  /* 0x0000000602177c07 */ /* 0x040fe40008800000 */
[----:B------:R-:W-:Y:S01]  /*0d20*/  SEL R25, R2, UR6, P2 ;  /* 0x0000000602197c07 */ /* 0x000fe20009000000 */
[----:B------:R-:W-:Y:S02]  /*0d30*/  IMAD R22, R8, R3, R21 ;  /* 0x0000000308167224 */ /* 0x000fe400078e0215 */
[----:B------:R-:W-:-:S02]  /*0d40*/  IMAD R9, R4, R9, R6 ;  /* 0x0000000904097224 */ /* 0x000fc400078e0206 */
[C---:B------:R-:W-:Y:S02]  /*0d50*/  IMAD R21, R4.reuse, R19, R18 ;  /* 0x0000001304157224 */ /* 0x040fe400078e0212 */
[C---:B------:R-:W-:Y:S01]  /*0d60*/  IMAD R23, R4.reuse, R23, R20 ;  /* 0x0000001704177224 */ /* 0x040fe200078e0214 */
[----:B------:R1:W-:Y:S01]  /*0d70*/  STG.E desc[UR36][R12.64], R9 ;  /* 0x000000090c007986 */ /* 0x0003e2000c101924 */
[----:B------:R-:W-:Y:S02]  /*0d80*/  IMAD R25, R4, R25, R22 ;  /* 0x0000001904197224 */ /* 0x000fe400078e0216 */
[C---:B------:R-:W-:Y:S01]  /*0d90*/  IMAD.WIDE R18, R5.reuse, 0x4, R14 ;  /* 0x0000000405127825 */ /* 0x040fe200078e020e */
[----:B------:R1:W-:Y:S03]  /*0da0*/  STG.E desc[UR36][R16.64], R21 ;  /* 0x0000001510007986 */ /* 0x0003e6000c101924 */
[----:B------:R-:W-:Y:S01]  /*0db0*/  IMAD.IADD R7, R5, 0x1, R7 ;  /* 0x0000000105077824 */ /* 0x000fe200078e0207 */
[----:B------:R1:W-:Y:S04]  /*0dc0*/  STG.E desc[UR36][R14.64], R23 ;  /* 0x000000170e007986 */ /* 0x0003e8000c101924 */
[----:B------:R1:W-:Y:S01]  /*0dd0*/  STG.E desc[UR36][R18.64], R25 ;  /* 0x0000001912007986 */ /* 0x0003e2000c101924 */
[----:B------:R-:W-:-:S13]  /*0de0*/  ISETP.GE.AND P0, PT, R7, R0, PT ;  /* 0x000000000700720c */ /* 0x000fda0003f06270 */
[----:B-1----:R-:W-:Y:S05]  /*0df0*/  @!P0 BRA `(.L_x_708) ;  /* 0xfffffffc00788947 */ /* 0x002fea000383ffff */
[----:B------:R-:W-:Y:S05]  /*0e00*/  EXIT ;  /* 0x000000000000794d */ /* 0x000fea0003800000 */
.L_x_704:
[----:B-1----:R-:W1:Y:S01]  /*0e10*/  S2R R9, SR_CgaCtaId ;  /* 0x0000000000097919 */ /* 0x002e620000008800 */
[----:B------:R-:W-:Y:S01]  /*0e20*/  MOV R4, 0x400 ;  /* 0x0000040000047802 */ /* 0x000fe20000000f00 */
[----:B------:R-:W-:Y:S01]  /*0e30*/  ULDC UR4, c[0x0][0x220] ;  /* 0x0000880000047ab9 */ /* 0x000fe20000000800 */
[----:B------:R-:W-:Y:S01]  /*0e40*/  BSSY B0, `(.L_x_709) ;  /* 0x000000e000007945 */ /* 0x000fe20003800000 */
[----:B------:R-:W-:Y:S01]  /*0e50*/  IMAD.MOV.U32 R3, RZ, RZ, 0x1 ;  /* 0x00000001ff037424 */ /* 0x000fe200078e00ff */
[----:B-1----:R-:W-:Y:S02]  /*0e60*/  LEA R8, R9, R4, 0x18 ;  /* 0x0000000409087211 */ /* 0x002fe400078ec0ff */
[----:B------:R-:W-:-:S07]  /*0e70*/  MOV R4, UR4 ;  /* 0x0000000400047c02 */ /* 0x000fce0008000f00 */
.L_x_710:
        /* <DEDUP_REMOVED lines=10> */
[----:B------:R-:W-:Y:S05]  /*0f20*/  BSYNC B0 ;  /* 0x0000000000007941 */ /* 0x000fea0003800000 */
.L_x_709:
[----:B------:R-:W-:Y:S01]  /*0f30*/  IMAD R3, R3, 0x4, R8 ;  /* 0x0000000403037824 */ /* 0x000fe200078e0208 */
[----:B------:R-:W-:Y:S01]  /*0f40*/  ULDC.64 UR4, c[0x0][0x228] ;  /* 0x00008a0000047ab9 */ /* 0x000fe20000000a00 */
[----:B------:R-:W1:Y:S03]  /*0f50*/  LDC.64 R8, c[0x0][0x210] ;  /* 0x00008400ff087b82 */ /* 0x000e660000000a00 */
[----:B------:R-:W-:Y:S04]  /*0f60*/  LDS R4, [R3+-0x4] ;  /* 0xfffffc0003047984 */ /* 0x000fe80000000800 */
[----:B------:R-:W2:Y:S01]  /*0f70*/  LDS R11, [R3] ;  /* 0x00000000030b7984 */ /* 0x000ea20000000800 */
[----:B-1----:R-:W-:-:S04]  /*0f80*/  IMAD.WIDE R8, R7, 0x4, R8 ;  /* 0x0000000407087825 */ /* 0x002fc800078e0208 */
[----:B--2---:R-:W-:-:S05]  /*0f90*/  IMAD.IADD R11, R11, 0x1, -R4 ;  /* 0x000000010b0b7824 */ /* 0x004fca00078e0a04 */
[----:B------:R-:W-:Y:S02]  /*0fa0*/  LEA.HI R6, R11, R11, RZ, 0x1 ;  /* 0x0000000b0b067211 */ /* 0x000fe400078f08ff */
[----:B------:R-:W-:Y:S01]  /*0fb0*/  IADD3 R11, -R4, R7, RZ ;  /* 0x00000007040b7210 */ /* 0x000fe20007ffe1ff */
[----:B------:R-:W-:Y:S01]  /*0fc0*/  IMAD.IADD R7, R5, 0x1, R7 ;  /* 0x0000000105077824 */ /* 0x000fe200078e0207 */
[----:B------:R-:W-:-:S03]  /*0fd0*/  SHF.R.S32.HI R6, RZ, 0x1, R6 ;  /* 0x00000001ff067819 */ /* 0x000fc60000011406 */
[----:B------:R-:W-:Y:S01]  /*0fe0*/  IMAD R4, R4, UR4, R11 ;  /* 0x0000000404047c24 */ /* 0x000fe2000f8e020b */
[----:B------:R-:W-:-:S04]  /*0ff0*/  ISETP.GE.AND P0, PT, R11, R6, PT ;  /* 0x000000060b00720c */ /* 0x000fc80003f06270 */
[----:B------:R-:W-:Y:S02]  /*1000*/  SEL R13, R2, UR5, P0 ;  /* 0x00000005020d7c07 */ /* 0x000fe40008000000 */
[----:B------:R-:W-:-:S03]  /*1010*/  ISETP.GE.AND P0, PT, R7, R0, PT ;  /* 0x000000000700720c */ /* 0x000fc60003f06270 */
[----:B------:R-:W-:-:S05]  /*1020*/  IMAD R13, R6, R13, R4 ;  /* 0x0000000d060d7224 */ /* 0x000fca00078e0204 */
[----:B------:R1:W-:Y:S05]  /*1030*/  STG.E desc[UR36][R8.64], R13 ;  /* 0x0000000d08007986 */ /* 0x0003ea000c101924 */
[----:B------:R-:W-:Y:S05]  /*1040*/  @!P0 BRA `(.L_x_704) ;  /* 0xfffffffc00708947 */ /* 0x000fea000383ffff */
[----:B------:R-:W-:Y:S05]  /*1050*/  EXIT ;  /* 0x000000000000794d */ /* 0x000fea0003800000 */
.L_x_711:
        /* <DEDUP_REMOVED lines=10> */
.L_x_747:


//--------------------- .nv.global.init           --------------------------
	.section	.nv.global.init,"aw",@progbits
.nv.global.init:
	.type		$str,@object
	.size		$str,($str$1 - $str)
$str:
        /*0000*/ 	.byte	0x73, 0x65, 0x71, 0x6c, 0x65, 0x6e, 0x20, 0x25, 0x20, 0x28, 0x77, 0x6f, 0x72, 0x6c, 0x64, 0x5f
        /*0010*/ 	.byte	0x73, 0x69, 0x7a, 0x65, 0x20, 0x2a, 0x20, 0x32, 0x29, 0x20, 0x3d, 0x3d, 0x20, 0x30, 0x00
	.type		$str$1,@object
	.size		$str$1,(__unnamed_1 - $str$1)
$str$1:
        /*001f*/ 	.byte	0x2f, 0x74, 0x6d, 0x70, 0x2f, 0x74, 0x65, 0x5f, 0x63, 0x6f, 0x6d, 0x70, 0x69, 0x6c, 0x65, 0x5f
        /*002f*/ 	.byte	0x73, 0x72, 0x63, 0x2f, 0x74, 0x72, 0x61, 0x6e, 0x73, 0x66, 0x6f, 0x72, 0x6d, 0x65, 0x72, 0x5f
        /*003f*/ 	.byte	0x65, 0x6e, 0x67, 0x69, 0x6e, 0x65, 0x2f, 0x63, 0x6f, 0x6d, 0x6d, 0x6f, 0x6e, 0x2f, 0x66, 0x75
        /*004f*/ 	.byte	0x73, 0x65, 0x64, 0x5f, 0x61, 0x74, 0x74, 0x6e, 0x2f, 0x63, 0x6f, 0x6e, 0x74, 0x65, 0x78, 0x74
        /*005f*/ 	.byte	0x5f, 0x70, 0x61, 0x72, 0x61, 0x6c, 0x6c, 0x65, 0x6c, 0x2e, 0x63, 0x75, 0x00
	.type		__unnamed_1,@object
	.size		__unnamed_1,(.L_0 - __unnamed_1)
__unnamed_1:
        /*006c*/ 	.byte	0x76, 0x6f, 0x69, 0x64, 0x20, 0x74, 0x72, 0x61, 0x6e, 0x73, 0x66, 0x6f, 0x72, 0x6d, 0x65, 0x72
        /*007c*/ 	.byte	0x5f, 0x65, 0x6e, 0x67, 0x69, 0x6e, 0x65, 0x3a, 0x3a, 0x63, 0x6f, 0x6e, 0x74, 0x65, 0x78, 0x74
        /*008c*/ 	.byte	0x5f, 0x70, 0x61, 0x72, 0x61, 0x6c, 0x6c, 0x65, 0x6c, 0x3a, 0x3a, 0x74, 0x68, 0x64, 0x5f, 0x70
        /*009c*/ 	.byte	0x61, 0x72, 0x74, 0x69, 0x74, 0x69, 0x6f, 0x6e, 0x5f, 0x69, 0x6e, 0x64, 0x69, 0x63, 0x65, 0x73
        /*00ac*/ 	.byte	0x5f, 0x6b, 0x65, 0x72, 0x6e, 0x65, 0x6c, 0x28, 0x69, 0x6e, 0x74, 0x20, 0x2a, 0x2c, 0x20, 0x69
        /*00bc*/ 	.byte	0x6e, 0x74, 0x20, 0x2a, 0x2c, 0x20, 0x69, 0x6e, 0x74, 0x2c, 0x20, 0x69, 0x6e, 0x74, 0x2c, 0x20
        /*00cc*/ 	.byte	0x69, 0x6e, 0x74, 0x2c, 0x20, 0x69, 0x6e, 0x74, 0x29, 0x00
.L_0:


//--------------------- .nv.shared._ZN18transformer_engine16context_parallel26thd_grad_correction_kernelI13__nv_bfloat16NS0_11CopyFunctorENS0_10AddFunctorIS2_EELi2ELi32EEEvPT_S7_Piiii --------------------------
	.section	.nv.shared._ZN18transformer_engine16context_parallel26thd_grad_correction_kernelI13__nv_bfloat16NS0_11CopyFunctorENS0_10AddFunctorIS2_EELi2ELi32EEEvPT_S7_Piiii,"aw",@nobits
	.sectionflags	@""
	.align	16
	.zero		1024


//--------------------- .nv.shared.reserved.0     --------------------------
	.section	.nv.shared.reserved.0,"aw",@nobits
	.weak		__nv_reservedSMEM_offset_0_alias
	.size		__nv_reservedSMEM_offset_0_alias, 0, 0
	.other		__nv_reservedSMEM_offset_0_alias,@"STO_CUDA_RESERVED_SHARED STV_DEFAULT"
__nv_reservedSMEM_offset_0_alias:
	.zero		0


//--------------------- .nv.shared._ZN18transformer_engine16context_parallel26thd_grad_correction_kernelI13__nv_bfloat16NS0_10AddFunctorIS2_EENS0_11CopyFunctorELi2ELi32EEEvPT_S7_Piiii --------------------------
	.section	.nv.shared._ZN18transformer_engine16context_parallel26thd_grad_correction_kernelI13__nv_bfloat16NS0_10AddFunctorIS2_EENS0_11CopyFunctorELi2ELi32EEEvPT_S7_Piiii,"aw",@nobits
	.sectionflags	@""
	.align	16
	.zero		1024


//--------------------- .nv.shared._ZN18transformer_engine16context_parallel26thd_grad_correction_kernelI13__nv_bfloat16NS0_12EmptyFunctorENS0_11CopyFunctorELi1ELi32EEEvPT_S6_Piiii --------------------------
	.section	.nv.shared._ZN18transformer_engine16context_parallel26thd_grad_correction_kernelI13__nv_bfloat16NS0_12EmptyFunctorENS0_11CopyFunctorELi1ELi32EEEvPT_S6_Piiii,"aw",@nobits
	.sectionflags	@""
	.align	16
	.zero		1024


//--------------------- .nv.shared._ZN18transformer_engine16context_parallel26thd_grad_correction_kernelI13__nv_bfloat16NS0_12EmptyFunctorENS0_10AddFunctorIS2_EELi1ELi32EEEvPT_S7_Piiii --------------------------
	.section	.nv.shared._ZN18transformer_engine16context_parallel26thd_grad_correction_kernelI13__nv_bfloat16NS0_12EmptyFunctorENS0_10AddFunctorIS2_EELi1ELi32EEEvPT_S7_Piiii,"aw",@nobits
	.sectionflags	@""
	.align	16
	.zero		1024


//--------------------- .nv.shared._ZN18transformer_engine16context_parallel26thd_grad_correction_kernelI13__nv_bfloat16NS0_11CopyFunctorENS0_12EmptyFunctorELi0ELi32EEEvPT_S6_Piiii --------------------------
	.section	.nv.shared._ZN18transformer_engine16context_parallel26thd_grad_correction_kernelI13__nv_bfloat16NS0_11CopyFunctorENS0_12EmptyFunctorELi0ELi32EEEvPT_S6_Piiii,"aw",@nobits
	.sectionflags	@""
	.align	16
	.zero		1024


//--------------------- .nv.shared._ZN18transformer_engine16context_parallel26thd_grad_correction_kernelI13__nv_bfloat16NS0_10AddFunctorIS2_EENS0_12EmptyFunctorELi0ELi32EEEvPT_S7_Piiii --------------------------
	.section	.nv.shared._ZN18transformer_engine16context_parallel26thd_grad_correction_kernelI13__nv_bfloat16NS0_10AddFunctorIS2_EENS0_12EmptyFunctorELi0ELi32EEEvPT_S7_Piiii,"aw",@nobits
	.sectionflags	@""
	.align	16
	.zero		1024


//--------------------- .nv.shared._ZN18transformer_engine16context_parallel26thd_grad_correction_kernelI6__halfNS0_11CopyFunctorENS0_10AddFunctorIS2_EELi2ELi32EEEvPT_S7_Piiii --------------------------
	.section	.nv.shared._ZN18transformer_engine16context_parallel26thd_grad_correction_kernelI6__halfNS0_11CopyFunctorENS0_10AddFunctorIS2_EELi2ELi32EEEvPT_S7_Piiii,"aw",@nobits
	.sectionflags	@""
	.align	16
	.zero		1024


//--------------------- .nv.shared._ZN18transformer_engine16context_parallel26thd_grad_correction_kernelI6__halfNS0_10AddFunctorIS2_EENS0_11CopyFunctorELi2ELi32EEEvPT_S7_Piiii --------------------------
	.section	.nv.shared._ZN18transformer_engine16context_parallel26thd_grad_correction_kernelI6__halfNS0_10AddFunctorIS2_EENS0_11CopyFunctorELi2ELi32EEEvPT_S7_Piiii,"aw",@nobits
	.sectionflags	@""
	.align	16
	.zero		1024


//--------------------- .nv.shared._ZN18transformer_engine16context_parallel26thd_grad_correction_kernelI6__halfNS0_12EmptyFunctorENS0_11CopyFunctorELi1ELi32EEEvPT_S6_Piiii --------------------------
	.section	.nv.shared._ZN18transformer_engine16context_parallel26thd_grad_correction_kernelI6__halfNS0_12EmptyFunctorENS0_11CopyFunctorELi1ELi32EEEvPT_S6_Piiii,"aw",@nobits
	.sectionflags	@""
	.align	16
	.zero		1024


//--------------------- .nv.shared._ZN18transformer_engine16context_parallel26thd_grad_correction_kernelI6__halfNS0_12EmptyFunctorENS0_10AddFunctorIS2_EELi1ELi32EEEvPT_S7_Piiii --------------------------
	.section	.nv.shared._ZN18transformer_engine16context_parallel26thd_grad_correction_kernelI6__halfNS0_12EmptyFunctorENS0_10AddFunctorIS2_EELi1ELi32EEEvPT_S7_Piiii,"aw",@nobits
	.sectionflags	@""
	.align	16
	.zero		1024


//--------------------- .nv.shared._ZN18transformer_engine16context_parallel26thd_grad_correction_kernelI6__halfNS0_11CopyFunctorENS0_12EmptyFunctorELi0ELi32EEEvPT_S6_Piiii --------------------------
	.section	.nv.shared._ZN18transformer_engine16context_parallel26thd_grad_correction_kernelI6__halfNS0_11CopyFunctorENS0_12EmptyFunctorELi0ELi32EEEvPT_S6_Piiii,"aw",@nobits
	.sectionflags	@""
	.align	16
	.zero		1024


//--------------------- .nv.shared._ZN18transformer_engine16context_parallel26thd_grad_correction_kernelI6__halfNS0_10AddFunctorIS2_EENS0_12EmptyFunctorELi0ELi32EEEvPT_S7_Piiii --------------------------
	.section	.nv.shared._ZN18transformer_engine16context_parallel26thd_grad_correction_kernelI6__halfNS0_10AddFunctorIS2_EENS0_12EmptyFunctorELi0ELi32EEEvPT_S7_Piiii,"aw",@nobits
	.sectionflags	@""
	.align	16
	.zero		1024


//--------------------- .nv.shared._ZN18transformer_engine16context_parallel26thd_grad_correction_kernelIfNS0_11CopyFunctorENS0_10AddFunctorIfEELi2ELi32EEEvPT_S6_Piiii --------------------------
	.section	.nv.shared._ZN18transformer_engine16context_parallel26thd_grad_correction_kernelIfNS0_11CopyFunctorENS0_10AddFunctorIfEELi2ELi32EEEvPT_S6_Piiii,"aw",@nobits
	.sectionflags	@""
	.align	16
	.zero		1024


//--------------------- .nv.shared._ZN18transformer_engine16context_parallel26thd_grad_correction_kernelIfNS0_10AddFunctorIfEENS0_11CopyFunctorELi2ELi32EEEvPT_S6_Piiii --------------------------
	.section	.nv.shared._ZN18transformer_engine16context_parallel26thd_grad_correction_kernelIfNS0_10AddFunctorIfEENS0_11CopyFunctorELi2ELi32EEEvPT_S6_Piiii,"aw",@nobits
	.sectionflags	@""
	.align	16
	.zero		1024


//--------------------- .nv.shared._ZN18transformer_engine16context_parallel26thd_grad_correction_kernelIfNS0_12EmptyFunctorENS0_11CopyFunctorELi1ELi32EEEvPT_S5_Piiii --------------------------
	.section	.nv.shared._ZN18transformer_engine16context_parallel26thd_grad_correction_kernelIfNS0_12EmptyFunctorENS0_11CopyFunctorELi1ELi32EEEvPT_S5_Piiii,"aw",@nobits
	.sectionflags	@""
	.align	16
	.zero		1024


//--------------------- .nv.shared._ZN18transformer_engine16context_parallel26thd_grad_correction_kernelIfNS0_12EmptyFunctorENS0_10AddFunctorIfEELi1ELi32EEEvPT_S6_Piiii --------------------------
	.section	.nv.shared._ZN18transformer_engine16context_parallel26thd_grad_correction_kernelIfNS0_12EmptyFunctorENS0_10AddFunctorIfEELi1ELi32EEEvPT_S6_Piiii,"aw",@nobits
	.sectionflags	@""
	.align	16
	.zero		1024


//--------------------- .nv.shared._ZN18transformer_engine16context_parallel26thd_grad_correction_kernelIfNS0_11CopyFunctorENS0_12EmptyFunctorELi0ELi32EEEvPT_S5_Piiii --------------------------
	.section	.nv.shared._ZN18transformer_engine16context_parallel26thd_grad_correction_kernelIfNS0_11CopyFunctorENS0_12EmptyFunctorELi0ELi32EEEvPT_S5_Piiii,"aw",@nobits
	.sectionflags	@""
	.align	16
	.zero		1024


//--------------------- .nv.shared._ZN18transformer_engine16context_parallel26thd_grad_correction_kernelIfNS0_10AddFunctorIfEENS0_12EmptyFunctorELi0ELi32EEEvPT_S6_Piiii --------------------------
	.section	.nv.shared._ZN18transformer_engine16context_parallel26thd_grad_correction_kernelIfNS0_10AddFunctorIfEENS0_12EmptyFunctorELi0ELi32EEEvPT_S6_Piiii,"aw",@nobits
	.sectionflags	@""
	.align	16
	.zero		1024


//--------------------- .nv.shared._ZN18transformer_engine16context_parallel25thd_out_correction_kernelI13__nv_bfloat16Li0ELi16ELb0EEEvPT_S4_PfS5_Piiiiii --------------------------
	.section	.nv.shared._ZN18transformer_engine16context_parallel25thd_out_correction_kernelI13__nv_bfloat16Li0ELi16ELb0EEEvPT_S4_PfS5_Piiiiii,"aw",@nobits
	.sectionflags	@""
	.align	16
	.zero		1024


//--------------------- .nv.shared._ZN18transformer_engine16context_parallel25thd_out_correction_kernelI13__nv_bfloat16Li0ELi16ELb1EEEvPT_S4_PfS5_Piiiiii --------------------------
	.section	.nv.shared._ZN18transformer_engine16context_parallel25thd_out_correction_kernelI13__nv_bfloat16Li0ELi16ELb1EEEvPT_S4_PfS5_Piiiiii,"aw",@nobits
	.sectionflags	@""
	.align	16
	.zero		1024


//--------------------- .nv.shared._ZN18transformer_engine16context_parallel25thd_out_correction_kernelI6__halfLi0ELi16ELb0EEEvPT_S4_PfS5_Piiiiii --------------------------
	.section	.nv.shared._ZN18transformer_engine16context_parallel25thd_out_correction_kernelI6__halfLi0ELi16ELb0EEEvPT_S4_PfS5_Piiiiii,"aw",@nobits
	.sectionflags	@""
	.align	16
	.zero		1024


//--------------------- .nv.shared._ZN18transformer_engine16context_parallel25thd_out_correction_kernelI6__halfLi0ELi16ELb1EEEvPT_S4_PfS5_Piiiiii --------------------------
	.section	.nv.shared._ZN18transformer_engine16context_parallel25thd_out_correction_kernelI6__halfLi0ELi16ELb1EEEvPT_S4_PfS5_Piiiiii,"aw",@nobits
	.sectionflags	@""
	.align	16
	.zero		1024


//--------------------- .nv.shared._ZN18transformer_engine16context_parallel25thd_out_correction_kernelIfLi0ELi16ELb0EEEvPT_S3_PfS4_Piiiiii --------------------------
	.section	.nv.shared._ZN18transformer_engine16context_parallel25thd_out_correction_kernelIfLi0ELi16ELb0EEEvPT_S3_PfS4_Piiiiii,"aw",@nobits
	.sectionflags	@""
	.align	16
	.zero		1024


//--------------------- .nv.shared._ZN18transformer_engine16context_parallel25thd_out_correction_kernelIfLi0ELi16ELb1EEEvPT_S3_PfS4_Piiiiii --------------------------
	.section	.nv.shared._ZN18transformer_engine16context_parallel25thd_out_correction_kernelIfLi0ELi16ELb1EEEvPT_S3_PfS4_Piiiiii,"aw",@nobits
	.sectionflags	@""
	.align	16
	.zero		1024


//--------------------- .nv.shared._ZN18transformer_engine16context_parallel25thd_out_correction_kernelI13__nv_bfloat16Li1ELi16ELb0EEEvPT_S4_PfS5_Piiiiii --------------------------
	.section	.nv.shared._ZN18transformer_engine16context_parallel25thd_out_correction_kernelI13__nv_bfloat16Li1ELi16ELb0EEEvPT_S4_PfS5_Piiiiii,"aw",@nobits
	.sectionflags	@""
	.align	16
	.zero		1024


//--------------------- .nv.shared._ZN18transformer_engine16context_parallel25thd_out_correction_kernelI13__nv_bfloat16Li1ELi16ELb1EEEvPT_S4_PfS5_Piiiiii --------------------------
	.section	.nv.shared._ZN18transformer_engine16context_parallel25thd_out_correction_kernelI13__nv_bfloat16Li1ELi16ELb1EEEvPT_S4_PfS5_Piiiiii,"aw",@nobits
	.sectionflags	@""
	.align	16
	.zero		1024


//--------------------- .nv.shared._ZN18transformer_engine16context_parallel25thd_out_correction_kernelI6__halfLi1ELi16ELb0EEEvPT_S4_PfS5_Piiiiii --------------------------
	.section	.nv.shared._ZN18transformer_engine16context_parallel25thd_out_correction_kernelI6__halfLi1ELi16ELb0EEEvPT_S4_PfS5_Piiiiii,"aw",@nobits
	.sectionflags	@""
	.align	16
	.zero		1024


//--------------------- .nv.shared._ZN18transformer_engine16context_parallel25thd_out_correction_kernelI6__halfLi1ELi16ELb1EEEvPT_S4_PfS5_Piiiiii --------------------------
	.section	.nv.shared._ZN18transformer_engine16context_parallel25thd_out_correction_kernelI6__halfLi1ELi16ELb1EEEvPT_S4_PfS5_Piiiiii,"aw",@nobits
	.sectionflags	@""
	.align	16
	.zero		1024


//--------------------- .nv.shared._ZN18transformer_engine16context_parallel25thd_out_correction_kernelIfLi1ELi16ELb0EEEvPT_S3_PfS4_Piiiiii --------------------------
	.section	.nv.shared._ZN18transformer_engine16context_parallel25thd_out_correction_kernelIfLi1ELi16ELb0EEEvPT_S3_PfS4_Piiiiii,"aw",@nobits
	.sectionflags	@""
	.align	16
	.zero		1024


//--------------------- .nv.shared._ZN18transformer_engine16context_parallel25thd_out_correction_kernelIfLi1ELi16ELb1EEEvPT_S3_PfS4_Piiiiii --------------------------
	.section	.nv.shared._ZN18transformer_engine16context_parallel25thd_out_correction_kernelIfLi1ELi16ELb1EEEvPT_S3_PfS4_Piiiiii,"aw",@nobits
	.sectionflags	@""
	.align	16
	.zero		1024


//--------------------- .nv.shared._ZN18transformer_engine16context_parallel14thd_lse_kernelILb0ENS0_14ReadLseFunctorEEEvPfS3_Piiiii --------------------------
	.section	.nv.shared._ZN18transformer_engine16context_parallel14thd_lse_kernelILb0ENS0_14ReadLseFunctorEEEvPfS3_Piiiii,"aw",@nobits
	.sectionflags	@""
	.align	16
	.zero		1024


//--------------------- .nv.shared._ZN18transformer_engine16context_parallel14thd_lse_kernelILb1ENS0_14ReadLseFunctorEEEvPfS3_Piiiii --------------------------
	.section	.nv.shared._ZN18transformer_engine16context_parallel14thd_lse_kernelILb1ENS0_14ReadLseFunctorEEEvPfS3_Piiiii,"aw",@nobits
	.sectionflags	@""
	.align	16
	.zero		1024


//--------------------- .nv.shared._ZN18transformer_engine16context_parallel14thd_lse_kernelILb0ENS0_20LseCorrectionFunctorEEEvPfS3_Piiiii --------------------------
	.section	.nv.shared._ZN18transformer_engine16context_parallel14thd_lse_kernelILb0ENS0_20LseCorrectionFunctorEEEvPfS3_Piiiii,"aw",@nobits
	.sectionflags	@""
	.align	16
	.zero		1024


//--------------------- .nv.shared._ZN18transformer_engine16context_parallel14thd_lse_kernelILb1ENS0_20LseCorrectionFunctorEEEvPfS3_Piiiii --------------------------
	.section	.nv.shared._ZN18transformer_engine16context_parallel14thd_lse_kernelILb1ENS0_20LseCorrectionFunctorEEEvPfS3_Piiiii,"aw",@nobits
	.sectionflags	@""
	.align	16
	.zero		1024


//--------------------- .nv.shared._ZN18transformer_engine16context_parallel27thd_read_half_tensor_kernelEPvS1_Piiiii --------------------------
	.section	.nv.shared._ZN18transformer_engine16context_parallel27thd_read_half_tensor_kernelEPvS1_Piiiii,"aw",@nobits
	.sectionflags	@""
	.align	16
	.zero		1024


//--------------------- .nv.shared._ZN18transformer_engine16context_parallel28thd_partition_indices_kernelEPiS1_iiii --------------------------
	.section	.nv.shared._ZN18transformer_engine16context_parallel28thd_partition_indices_kernelEPiS1_iiii,"aw",@nobits
	.sectionflags	@""
	.align	16
	.zero		1024


//--------------------- .nv.constant0._ZN18transformer_engine16context_parallel26thd_grad_correction_kernelI13__nv_bfloat16NS0_11CopyFunctorENS0_10AddFunctorIS2_EELi2ELi32EEEvPT_S7_Piiii --------------------------
	.section	.nv.constant0._ZN18transformer_engine16context_parallel26thd_grad_correction_kernelI13__nv_bfloat16NS0_11CopyFunctorENS0_10AddFunctorIS2_EELi2ELi32EEEvPT_S7_Piiii,"a",@progbits
	.sectionflags	@""
	.align	4
.nv.constant0._ZN18transformer_engine16context_parallel26thd_grad_correction_kernelI13__nv_bfloat16NS0_11CopyFunctorENS0_10AddFunctorIS2_EELi2ELi32EEEvPT_S7_Piiii:
	.zero		564


//--------------------- .nv.constant0._ZN18transformer_engine16context_parallel26thd_grad_correction_kernelI13__nv_bfloat16NS0_10AddFunctorIS2_EENS0_11CopyFunctorELi2ELi32EEEvPT_S7_Piiii --------------------------
	.section	.nv.constant0._ZN18transformer_engine16context_parallel26thd_grad_correction_kernelI13__nv_bfloat16NS0_10AddFunctorIS2_EENS0_11CopyFunctorELi2ELi32EEEvPT_S7_Piiii,"a",@progbits
	.sectionflags	@""
	.align	4
.nv.constant0._ZN18transformer_engine16context_parallel26thd_grad_correction_kernelI13__nv_bfloat16NS0_10AddFunctorIS2_EENS0_11CopyFunctorELi2ELi32EEEvPT_S7_Piiii:
	.zero		564


//--------------------- .nv.constant0._ZN18transformer_engine16context_parallel26thd_grad_correction_kernelI13__nv_bfloat16NS0_12EmptyFunctorENS0_11CopyFunctorELi1ELi32EEEvPT_S6_Piiii --------------------------
	.section	.nv.constant0._ZN18transformer_engine16context_parallel26thd_grad_correction_kernelI13__nv_bfloat16NS0_12EmptyFunctorENS0_11CopyFunctorELi1ELi32EEEvPT_S6_Piiii,"a",@progbits
	.sectionflags	@""
	.align	4
.nv.constant0._ZN18transformer_engine16context_parallel26thd_grad_correction_kernelI13__nv_bfloat16NS0_12EmptyFunctorENS0_11CopyFunctorELi1ELi32EEEvPT_S6_Piiii:
	.zero		564


//--------------------- .nv.constant0._ZN18transformer_engine16context_parallel26thd_grad_correction_kernelI13__nv_bfloat16NS0_12EmptyFunctorENS0_10AddFunctorIS2_EELi1ELi32EEEvPT_S7_Piiii --------------------------
	.section	.nv.constant0._ZN18transformer_engine16context_parallel26thd_grad_correction_kernelI13__nv_bfloat16NS0_12EmptyFunctorENS0_10AddFunctorIS2_EELi1ELi32EEEvPT_S7_Piiii,"a",@progbits
	.sectionflags	@""
	.align	4
.nv.constant0._ZN18transformer_engine16context_parallel26thd_grad_correction_kernelI13__nv_bfloat16NS0_12EmptyFunctorENS0_10AddFunctorIS2_EELi1ELi32EEEvPT_S7_Piiii:
	.zero		564


//--------------------- .nv.constant0._ZN18transformer_engine16context_parallel26thd_grad_correction_kernelI13__nv_bfloat16NS0_11CopyFunctorENS0_12EmptyFunctorELi0ELi32EEEvPT_S6_Piiii --------------------------
	.section	.nv.constant0._ZN18transformer_engine16context_parallel26thd_grad_correction_kernelI13__nv_bfloat16NS0_11CopyFunctorENS0_12EmptyFunctorELi0ELi32EEEvPT_S6_Piiii,"a",@progbits
	.sectionflags	@""
	.align	4
.nv.constant0._ZN18transformer_engine16context_parallel26thd_grad_correction_kernelI13__nv_bfloat16NS0_11CopyFunctorENS0_12EmptyFunctorELi0ELi32EEEvPT_S6_Piiii:
	.zero		564


//--------------------- .nv.constant0._ZN18transformer_engine16context_parallel26thd_grad_correction_kernelI13__nv_bfloat16NS0_10AddFunctorIS2_EENS0_12EmptyFunctorELi0ELi32EEEvPT_S7_Piiii --------------------------
	.section	.nv.constant0._ZN18transformer_engine16context_parallel26thd_grad_correction_kernelI13__nv_bfloat16NS0_10AddFunctorIS2_EENS0_12EmptyFunctorELi0ELi32EEEvPT_S7_Piiii,"a",@progbits
	.sectionflags	@""
	.align	4
.nv.constant0._ZN18transformer_engine16context_parallel26thd_grad_correction_kernelI13__nv_bfloat16NS0_10AddFunctorIS2_EENS0_12EmptyFunctorELi0ELi32EEEvPT_S7_Piiii:
	.zero		564


//--------------------- .nv.constant0._ZN18transformer_engine16context_parallel26thd_grad_correction_kernelI6__halfNS0_11CopyFunctorENS0_10AddFunctorIS2_EELi2ELi32EEEvPT_S7_Piiii --------------------------
	.section	.nv.constant0._ZN18transformer_engine16context_parallel26thd_grad_correction_kernelI6__halfNS0_11CopyFunctorENS0_10AddFunctorIS2_EELi2ELi32EEEvPT_S7_Piiii,"a",@progbits
	.sectionflags	@""
	.align	4
.nv.constant0._ZN18transformer_engine16context_parallel26thd_grad_correction_kernelI6__halfNS0_11CopyFunctorENS0_10AddFunctorIS2_EELi2ELi32EEEvPT_S7_Piiii:
	.zero		564


//--------------------- .nv.constant0._ZN18transformer_engine16context_parallel26thd_grad_correction_kernelI6__halfNS0_10AddFunctorIS2_EENS0_11CopyFunctorELi2ELi32EEEvPT_S7_Piiii --------------------------
	.section	.nv.constant0._ZN18transformer_engine16context_parallel26thd_grad_correction_kernelI6__halfNS0_10AddFunctorIS2_EENS0_11CopyFunctorELi2ELi32EEEvPT_S7_Piiii,"a",@progbits
	.sectionflags	@""
	.align	4
.nv.constant0._ZN18transformer_engine16context_parallel26thd_grad_correction_kernelI6__halfNS0_10AddFunctorIS2_EENS0_11CopyFunctorELi2ELi32EEEvPT_S7_Piiii:
	.zero		564


//--------------------- .nv.constant0._ZN18transformer_engine16context_parallel26thd_grad_correction_kernelI6__halfNS0_12EmptyFunctorENS0_11CopyFunctorELi1ELi32EEEvPT_S6_Piiii --------------------------
	.section	.nv.constant0._ZN18transformer_engine16context_parallel26thd_grad_correction_kernelI6__halfNS0_12EmptyFunctorENS0_11CopyFunctorELi1ELi32EEEvPT_S6_Piiii,"a",@progbits
	.sectionflags	@""
	.align	4
.nv.constant0._ZN18transformer_engine16context_parallel26thd_grad_correction_kernelI6__halfNS0_12EmptyFunctorENS0_11CopyFunctorELi1ELi32EEEvPT_S6_Piiii:
	.zero		564


//--------------------- .nv.constant0._ZN18transformer_engine16context_parallel26thd_grad_correction_kernelI6__halfNS0_12EmptyFunctorENS0_10AddFunctorIS2_EELi1ELi32EEEvPT_S7_Piiii --------------------------
	.section	.nv.constant0._ZN18transformer_engine16context_parallel26thd_grad_correction_kernelI6__halfNS0_12EmptyFunctorENS0_10AddFunctorIS2_EELi1ELi32EEEvPT_S7_Piiii,"a",@progbits
	.sectionflags	@""
	.align	4
.nv.constant0._ZN18transformer_engine16context_parallel26thd_grad_correction_kernelI6__halfNS0_12EmptyFunctorENS0_10AddFunctorIS2_EELi1ELi32EEEvPT_S7_Piiii:
	.zero		564


//--------------------- .nv.constant0._ZN18transformer_engine16context_parallel26thd_grad_correction_kernelI6__halfNS0_11CopyFunctorENS0_12EmptyFunctorELi0ELi32EEEvPT_S6_Piiii --------------------------
	.section	.nv.constant0._ZN18transformer_engine16context_parallel26thd_grad_correction_kernelI6__halfNS0_11CopyFunctorENS0_12EmptyFunctorELi0ELi32EEEvPT_S6_Piiii,"a",@progbits
	.sectionflags	@""
	.align	4
.nv.constant0._ZN18transformer_engine16context_parallel26thd_grad_correction_kernelI6__halfNS0_11CopyFunctorENS0_12EmptyFunctorELi0ELi32EEEvPT_S6_Piiii:
	.zero		564


//--------------------- .nv.constant0._ZN18transformer_engine16context_parallel26thd_grad_correction_kernelI6__halfNS0_10AddFunctorIS2_EENS0_12EmptyFunctorELi0ELi32EEEvPT_S7_Piiii --------------------------
	.section	.nv.constant0._ZN18transformer_engine16context_parallel26thd_grad_correction_kernelI6__halfNS0_10AddFunctorIS2_EENS0_12EmptyFunctorELi0ELi32EEEvPT_S7_Piiii,"a",@progbits
	.sectionflags	@""
	.align	4
.nv.constant0._ZN18transformer_engine16context_parallel26thd_grad_correction_kernelI6__halfNS0_10AddFunctorIS2_EENS0_12EmptyFunctorELi0ELi32EEEvPT_S7_Piiii:
	.zero		564


//--------------------- .nv.constant0._ZN18transformer_engine16context_parallel26thd_grad_correction_kernelIfNS0_11CopyFunctorENS0_10AddFunctorIfEELi2ELi32EEEvPT_S6_Piiii --------------------------
	.section	.nv.constant0._ZN18transformer_engine16context_parallel26thd_grad_correction_kernelIfNS0_11CopyFunctorENS0_10AddFunctorIfEELi2ELi32EEEvPT_S6_Piiii,"a",@progbits
	.sectionflags	@""
	.align	4
.nv.constant0._ZN18transformer_engine16context_parallel26thd_grad_correction_kernelIfNS0_11CopyFunctorENS0_10AddFunctorIfEELi2ELi32EEEvPT_S6_Piiii:
	.zero		564


//--------------------- .nv.constant0._ZN18transformer_engine16context_parallel26thd_grad_correction_kernelIfNS0_10AddFunctorIfEENS0_11CopyFunctorELi2ELi32EEEvPT_S6_Piiii --------------------------
	.section	.nv.constant0._ZN18transformer_engine16context_parallel26thd_grad_correction_kernelIfNS0_10AddFunctorIfEENS0_11CopyFunctorELi2ELi32EEEvPT_S6_Piiii,"a",@progbits
	.sectionflags	@""
	.align	4
.nv.constant0._ZN18transformer_engine16context_parallel26thd_grad_correction_kernelIfNS0_10AddFunctorIfEENS0_11CopyFunctorELi2ELi32EEEvPT_S6_Piiii:
	.zero		564


//--------------------- .nv.constant0._ZN18transformer_engine16context_parallel26thd_grad_correction_kernelIfNS0_12EmptyFunctorENS0_11CopyFunctorELi1ELi32EEEvPT_S5_Piiii --------------------------
	.section	.nv.constant0._ZN18transformer_engine16context_parallel26thd_grad_correction_kernelIfNS0_12EmptyFunctorENS0_11CopyFunctorELi1ELi32EEEvPT_S5_Piiii,"a",@progbits
	.sectionflags	@""
	.align	4
.nv.constant0._ZN18transformer_engine16context_parallel26thd_grad_correction_kernelIfNS0_12EmptyFunctorENS0_11CopyFunctorELi1ELi32EEEvPT_S5_Piiii:
	.zero		564


//--------------------- .nv.constant0._ZN18transformer_engine16context_parallel26thd_grad_correction_kernelIfNS0_12EmptyFunctorENS0_10AddFunctorIfEELi1ELi32EEEvPT_S6_Piiii --------------------------
	.section	.nv.constant0._ZN18transformer_engine16context_parallel26thd_grad_correction_kernelIfNS0_12EmptyFunctorENS0_10AddFunctorIfEELi1ELi32EEEvPT_S6_Piiii,"a",@progbits
	.sectionflags	@""
	.align	4
.nv.constant0._ZN18transformer_engine16context_parallel26thd_grad_correction_kernelIfNS0_12EmptyFunctorENS0_10AddFunctorIfEELi1ELi32EEEvPT_S6_Piiii:
	.zero		564


//--------------------- .nv.constant0._ZN18transformer_engine16context_parallel26thd_grad_correction_kernelIfNS0_11CopyFunctorENS0_12EmptyFunctorELi0ELi32EEEvPT_S5_Piiii --------------------------
	.section	.nv.constant0._ZN18transformer_engine16context_parallel26thd_grad_correction_kernelIfNS0_11CopyFunctorENS0_12EmptyFunctorELi0ELi32EEEvPT_S5_Piiii,"a",@progbits
	.sectionflags	@""
	.align	4
.nv.constant0._ZN18transformer_engine16context_parallel26thd_grad_correction_kernelIfNS0_11CopyFunctorENS0_12EmptyFunctorELi0ELi32EEEvPT_S5_Piiii:
	.zero		564


//--------------------- .nv.constant0._ZN18transformer_engine16context_parallel26thd_grad_correction_kernelIfNS0_10AddFunctorIfEENS0_12EmptyFunctorELi0ELi32EEEvPT_S6_Piiii --------------------------
	.section	.nv.constant0._ZN18transformer_engine16context_parallel26thd_grad_correction_kernelIfNS0_10AddFunctorIfEENS0_12EmptyFunctorELi0ELi32EEEvPT_S6_Piiii,"a",@progbits
	.sectionflags	@""
	.align	4
.nv.constant0._ZN18transformer_engine16context_parallel26thd_grad_correction_kernelIfNS0_10AddFunctorIfEENS0_12EmptyFunctorELi0ELi32EEEvPT_S6_Piiii:
	.zero		564


//--------------------- .nv.constant0._ZN18transformer_engine16context_parallel25thd_out_correction_kernelI13__nv_bfloat16Li0ELi16ELb0EEEvPT_S4_PfS5_Piiiiii --------------------------
	.section	.nv.constant0._ZN18transformer_engine16context_parallel25thd_out_correction_kernelI13__nv_bfloat16Li0ELi16ELb0EEEvPT_S4_PfS5_Piiiiii,"a",@progbits
	.sectionflags	@""
	.align	4
.nv.constant0._ZN18transformer_engine16context_parallel25thd_out_correction_kernelI13__nv_bfloat16Li0ELi16ELb0EEEvPT_S4_PfS5_Piiiiii:
	.zero		588


//--------------------- .nv.constant0._ZN18transformer_engine16context_parallel25thd_out_correction_kernelI13__nv_bfloat16Li0ELi16ELb1EEEvPT_S4_PfS5_Piiiiii --------------------------
	.section	.nv.constant0._ZN18transformer_engine16context_parallel25thd_out_correction_kernelI13__nv_bfloat16Li0ELi16ELb1EEEvPT_S4_PfS5_Piiiiii,"a",@progbits
	.sectionflags	@""
	.align	4
.nv.constant0._ZN18transformer_engine16context_parallel25thd_out_correction_kernelI13__nv_bfloat16Li0ELi16ELb1EEEvPT_S4_PfS5_Piiiiii:
	.zero		588


//--------------------- .nv.constant0._ZN18transformer_engine16context_parallel25thd_out_correction_kernelI6__halfLi0ELi16ELb0EEEvPT_S4_PfS5_Piiiiii --------------------------
	.section	.nv.constant0._ZN18transformer_engine16context_parallel25thd_out_correction_kernelI6__halfLi0ELi16ELb0EEEvPT_S4_PfS5_Piiiiii,"a",@progbits
	.sectionflags	@""
	.align	4
.nv.constant0._ZN18transformer_engine16context_parallel25thd_out_correction_kernelI6__halfLi0ELi16ELb0EEEvPT_S4_PfS5_Piiiiii:
	.zero		588


//--------------------- .nv.constant0._ZN18transformer_engine16context_parallel25thd_out_correction_kernelI6__halfLi0ELi16ELb1EEEvPT_S4_PfS5_Piiiiii --------------------------
	.section	.nv.constant0._ZN18transformer_engine16context_parallel25thd_out_correction_kernelI6__halfLi0ELi16ELb1EEEvPT_S4_PfS5_Piiiiii,"a",@progbits
	.sectionflags	@""
	.align	4
.nv.constant0._ZN18transformer_engine16context_parallel25thd_out_correction_kernelI6__halfLi0ELi16ELb1EEEvPT_S4_PfS5_Piiiiii:
	.zero		588


//--------------------- .nv.constant0._ZN18transformer_engine16context_parallel25thd_out_correction_kernelIfLi0ELi16ELb0EEEvPT_S3_PfS4_Piiiiii --------------------------
	.section	.nv.constant0._ZN18transformer_engine16context_parallel25thd_out_correction_kernelIfLi0ELi16ELb0EEEvPT_S3_PfS4_Piiiiii,"a",@progbits
	.sectionflags	@""
	.align	4
.nv.constant0._ZN18transformer_engine16context_parallel25thd_out_correction_kernelIfLi0ELi16ELb0EEEvPT_S3_PfS4_Piiiiii:
	.zero		588


//--------------------- .nv.constant0._ZN18transformer_engine16context_parallel25thd_out_correction_kernelIfLi0ELi16ELb1EEEvPT_S3_PfS4_Piiiiii --------------------------
	.section	.nv.constant0._ZN18transformer_engine16context_parallel25thd_out_correction_kernelIfLi0ELi16ELb1EEEvPT_S3_PfS4_Piiiiii,"a",@progbits
	.sectionflags	@""
	.align	4
.nv.constant0._ZN18transformer_engine16context_parallel25thd_out_correction_kernelIfLi0ELi16ELb1EEEvPT_S3_PfS4_Piiiiii:
	.zero		588


//--------------------- .nv.constant0._ZN18transformer_engine16context_parallel25thd_out_correction_kernelI13__nv_bfloat16Li1ELi16ELb0EEEvPT_S4_PfS5_Piiiiii --------------------------
	.section	.nv.constant0._ZN18transformer_engine16context_parallel25thd_out_correction_kernelI13__nv_bfloat16Li1ELi16ELb0EEEvPT_S4_PfS5_Piiiiii,"a",@progbits
	.sectionflags	@""
	.align	4
.nv.constant0._ZN18transformer_engine16context_parallel25thd_out_correction_kernelI13__nv_bfloat16Li1ELi16ELb0EEEvPT_S4_PfS5_Piiiiii:
	.zero		588


//--------------------- .nv.constant0._ZN18transformer_engine16context_parallel25thd_out_correction_kernelI13__nv_bfloat16Li1ELi16ELb1EEEvPT_S4_PfS5_Piiiiii --------------------------
	.section	.nv.constant0._ZN18transformer_engine16context_parallel25thd_out_correction_kernelI13__nv_bfloat16Li1ELi16ELb1EEEvPT_S4_PfS5_Piiiiii,"a",@progbits
	.sectionflags	@""
	.align	4
.nv.constant0._ZN18transformer_engine16context_parallel25thd_out_correction_kernelI13__nv_bfloat16Li1ELi16ELb1EEEvPT_S4_PfS5_Piiiiii:
	.zero		588


//--------------------- .nv.constant0._ZN18transformer_engine16context_parallel25thd_out_correction_kernelI6__halfLi1ELi16ELb0EEEvPT_S4_PfS5_Piiiiii --------------------------
	.section	.nv.constant0._ZN18transformer_engine16context_parallel25thd_out_correction_kernelI6__halfLi1ELi16ELb0EEEvPT_S4_PfS5_Piiiiii,"a",@progbits
	.sectionflags	@""
	.align	4
.nv.constant0._ZN18transformer_engine16context_parallel25thd_out_correction_kernelI6__halfLi1ELi16ELb0EEEvPT_S4_PfS5_Piiiiii:
	.zero		588


//--------------------- .nv.constant0._ZN18transformer_engine16context_parallel25thd_out_correction_kernelI6__halfLi1ELi16ELb1EEEvPT_S4_PfS5_Piiiiii --------------------------
	.section	.nv.constant0._ZN18transformer_engine16context_parallel25thd_out_correction_kernelI6__halfLi1ELi16ELb1EEEvPT_S4_PfS5_Piiiiii,"a",@progbits
	.sectionflags	@""
	.align	4
.nv.constant0._ZN18transformer_engine16context_parallel25thd_out_correction_kernelI6__halfLi1ELi16ELb1EEEvPT_S4_PfS5_Piiiiii:
	.zero		588


//--------------------- .nv.constant0._ZN18transformer_engine16context_parallel25thd_out_correction_kernelIfLi1ELi16ELb0EEEvPT_S3_PfS4_Piiiiii --------------------------
	.section	.nv.constant0._ZN18transformer_engine16context_parallel25thd_out_correction_kernelIfLi1ELi16ELb0EEEvPT_S3_PfS4_Piiiiii,"a",@progbits
	.sectionflags	@""
	.align	4
.nv.constant0._ZN18transformer_engine16context_parallel25thd_out_correction_kernelIfLi1ELi16ELb0EEEvPT_S3_PfS4_Piiiiii:
	.zero		588


//--------------------- .nv.constant0._ZN18transformer_engine16context_parallel25thd_out_correction_kernelIfLi1ELi16ELb1EEEvPT_S3_PfS4_Piiiiii --------------------------
	.section	.nv.constant0._ZN18transformer_engine16context_parallel25thd_out_correction_kernelIfLi1ELi16ELb1EEEvPT_S3_PfS4_Piiiiii,"a",@progbits
	.sectionflags	@""
	.align	4
.nv.constant0._ZN18transformer_engine16context_parallel25thd_out_correction_kernelIfLi1ELi16ELb1EEEvPT_S3_PfS4_Piiiiii:
	.zero		588


//--------------------- .nv.constant0._ZN18transformer_engine16context_parallel14thd_lse_kernelILb0ENS0_14ReadLseFunctorEEEvPfS3_Piiiii --------------------------
	.section	.nv.constant0._ZN18transformer_engine16context_parallel14thd_lse_kernelILb0ENS0_14ReadLseFunctorEEEvPfS3_Piiiii,"a",@progbits
	.sectionflags	@""
	.align	4
.nv.constant0._ZN18transformer_engine16context_parallel14thd_lse_kernelILb0ENS0_14ReadLseFunctorEEEvPfS3_Piiiii:
	.zero		568


//--------------------- .nv.constant0._ZN18transformer_engine16context_parallel14thd_lse_kernelILb1ENS0_14ReadLseFunctorEEEvPfS3_Piiiii --------------------------
	.section	.nv.constant0._ZN18transformer_engine16context_parallel14thd_lse_kernelILb1ENS0_14ReadLseFunctorEEEvPfS3_Piiiii,"a",@progbits
	.sectionflags	@""
	.align	4
.nv.constant0._ZN18transformer_engine16context_parallel14thd_lse_kernelILb1ENS0_14ReadLseFunctorEEEvPfS3_Piiiii:
	.zero		568


//--------------------- .nv.constant0._ZN18transformer_engine16context_parallel14thd_lse_kernelILb0ENS0_20LseCorrectionFunctorEEEvPfS3_Piiiii --------------------------
	.section	.nv.constant0._ZN18transformer_engine16context_parallel14thd_lse_kernelILb0ENS0_20LseCorrectionFunctorEEEvPfS3_Piiiii,"a",@progbits
	.sectionflags	@""
	.align	4
.nv.constant0._ZN18transformer_engine16context_parallel14thd_lse_kernelILb0ENS0_20LseCorrectionFunctorEEEvPfS3_Piiiii:
	.zero		568


//--------------------- .nv.constant0._ZN18transformer_engine16context_parallel14thd_lse_kernelILb1ENS0_20LseCorrectionFunctorEEEvPfS3_Piiiii --------------------------
	.section	.nv.constant0._ZN18transformer_engine16context_parallel14thd_lse_kernelILb1ENS0_20LseCorrectionFunctorEEEvPfS3_Piiiii,"a",@progbits
	.sectionflags	@""
	.align	4
.nv.constant0._ZN18transformer_engine16context_parallel14thd_lse_kernelILb1ENS0_20LseCorrectionFunctorEEEvPfS3_Piiiii:
	.zero		568


//--------------------- .nv.constant0._ZN18transformer_engine16context_parallel27thd_read_half_tensor_kernelEPvS1_Piiiii --------------------------
	.section	.nv.constant0._ZN18transformer_engine16context_parallel27thd_read_half_tensor_kernelEPvS1_Piiiii,"a",@progbits
	.sectionflags	@""
	.align	4
.nv.constant0._ZN18transformer_engine16context_parallel27thd_read_half_tensor_kernelEPvS1_Piiiii:
	.zero		568


//--------------------- .nv.constant0._ZN18transformer_engine16context_parallel28thd_partition_indices_kernelEPiS1_iiii --------------------------
	.section	.nv.constant0._ZN18transformer_engine16context_parallel28thd_partition_indices_kernelEPiS1_iiii,"a",@progbits
	.sectionflags	@""
	.align	4
.nv.constant0._ZN18transformer_engine16context_parallel28thd_partition_indices_kernelEPiS1_iiii:
	.zero		560


//--------------------- SYMBOLS --------------------------

	.type		.nv.reservedSmem.offset0,@object
	.size		.nv.reservedSmem.offset0,0x4
	.type		__assertfail,@function
